//
// Generated by NVIDIA NVVM Compiler
//
// Compiler Build ID: CL-36424714
// Cuda compilation tools, release 13.0, V13.0.88
// Based on NVVM 20.0.0
//

.version 9.0
.target sm_100
.address_size 64

	// .globl	_Z19copy_array_to_stackPiPdi
.extern .func free
(
	.param .b64 free_param_0
)
;
.global .align 8 .u64 decp_data;
.global .align 8 .u64 decp_data_copy;
.global .align 4 .b8 directions1[144] = {0, 0, 0, 0, 1, 0, 0, 0, 0, 0, 0, 0, 0, 0, 0, 0, 255, 255, 255, 255, 0, 0, 0, 0, 1, 0, 0, 0, 0, 0, 0, 0, 0, 0, 0, 0, 255, 255, 255, 255, 0, 0, 0, 0, 0, 0, 0, 0, 255, 255, 255, 255, 1, 0, 0, 0, 0, 0, 0, 0, 1, 0, 0, 0, 255, 255, 255, 255, 0, 0, 0, 0, 0, 0, 0, 0, 0, 0, 0, 0, 255, 255, 255, 255, 0, 0, 0, 0, 255, 255, 255, 255, 1, 0, 0, 0, 0, 0, 0, 0, 0, 0, 0, 0, 1, 0, 0, 0, 0, 0, 0, 0, 1, 0, 0, 0, 255, 255, 255, 255, 255, 255, 255, 255, 0, 0, 0, 0, 1, 0, 0, 0, 1, 0, 0, 0, 0, 0, 0, 0, 255, 255, 255, 255};
.global .align 4 .u32 width;
.global .align 4 .u32 height;
.global .align 4 .u32 depth;
.global .align 4 .u32 num;
.global .align 8 .u64 adjacency;
.global .align 8 .u64 d_deltaBuffer1;
.global .align 8 .u64 number_array;
.global .align 8 .u64 all_max;
.global .align 8 .u64 all_min;
.global .align 8 .u64 all_p_max;
.global .align 8 .u64 all_p_min;
.global .align 8 .u64 unsigned_n;
.global .align 4 .u32 count_max;
.global .align 4 .u32 count_min;
.global .align 4 .u32 count_f_max;
.global .align 4 .u32 count_f_min;
.global .align 4 .u32 count_p_max;
.global .align 4 .u32 count_p_min;
.global .align 8 .u64 maxi;
.global .align 8 .u64 mini;
.global .align 8 .f64 bound;
.global .align 4 .u32 edit_count;
.global .align 8 .u64 or_maxi;
.global .align 8 .u64 or_mini;
.global .align 8 .u64 d_deltaBuffer;
.global .align 8 .u64 id_array;
.global .align 8 .u64 or_label;
.global .align 8 .u64 dec_label;
.global .align 8 .u64 lowgradientindices;
.global .align 8 .u64 input_data;
.global .align 8 .u64 de_direction_as;
.global .align 8 .u64 de_direction_ds;
.global .align 4 .u32 maxNeighbors = 12;
.global .align 4 .b8 direction_to_index_mapping[144] = {0, 0, 0, 0, 1, 0, 0, 0, 0, 0, 0, 0, 0, 0, 0, 0, 255, 255, 255, 255, 0, 0, 0, 0, 1, 0, 0, 0, 0, 0, 0, 0, 0, 0, 0, 0, 255, 255, 255, 255, 0, 0, 0, 0, 0, 0, 0, 0, 255, 255, 255, 255, 1, 0, 0, 0, 0, 0, 0, 0, 1, 0, 0, 0, 255, 255, 255, 255, 0, 0, 0, 0, 0, 0, 0, 0, 0, 0, 0, 0, 255, 255, 255, 255, 0, 0, 0, 0, 255, 255, 255, 255, 1, 0, 0, 0, 0, 0, 0, 0, 0, 0, 0, 0, 1, 0, 0, 0, 0, 0, 0, 0, 1, 0, 0, 0, 255, 255, 255, 255, 255, 255, 255, 255, 0, 0, 0, 0, 1, 0, 0, 0, 1, 0, 0, 0, 0, 0, 0, 0, 255, 255, 255, 255};
.global .align 8 .b8 d_stacks[8];
.global .align 8 .b8 id_stacks[8];
.global .align 1 .b8 _ZN34_INTERNAL_c51f7a0b_4_k_cu_2a2919834cuda3std3__45__cpo5beginE[1];
.global .align 1 .b8 _ZN34_INTERNAL_c51f7a0b_4_k_cu_2a2919834cuda3std3__45__cpo3endE[1];
.global .align 1 .b8 _ZN34_INTERNAL_c51f7a0b_4_k_cu_2a2919834cuda3std3__45__cpo6cbeginE[1];
.global .align 1 .b8 _ZN34_INTERNAL_c51f7a0b_4_k_cu_2a2919834cuda3std3__45__cpo4cendE[1];
.global .align 1 .b8 _ZN34_INTERNAL_c51f7a0b_4_k_cu_2a2919834cuda3std3__45__cpo6rbeginE[1];
.global .align 1 .b8 _ZN34_INTERNAL_c51f7a0b_4_k_cu_2a2919834cuda3std3__45__cpo4rendE[1];
.global .align 1 .b8 _ZN34_INTERNAL_c51f7a0b_4_k_cu_2a2919834cuda3std3__45__cpo7crbeginE[1];
.global .align 1 .b8 _ZN34_INTERNAL_c51f7a0b_4_k_cu_2a2919834cuda3std3__45__cpo5crendE[1];
.global .align 1 .b8 _ZN34_INTERNAL_c51f7a0b_4_k_cu_2a2919834cuda3std3__436_GLOBAL__N__c51f7a0b_4_k_cu_2a2919836ignoreE[1];
.global .align 1 .b8 _ZN34_INTERNAL_c51f7a0b_4_k_cu_2a2919834cuda3std3__419piecewise_constructE[1];
.global .align 1 .b8 _ZN34_INTERNAL_c51f7a0b_4_k_cu_2a2919834cuda3std3__48in_placeE[1];
.global .align 1 .b8 _ZN34_INTERNAL_c51f7a0b_4_k_cu_2a2919834cuda3std3__420unreachable_sentinelE[1];
.global .align 1 .b8 _ZN34_INTERNAL_c51f7a0b_4_k_cu_2a2919834cuda3std3__47nulloptE[1];
.global .align 1 .b8 _ZN34_INTERNAL_c51f7a0b_4_k_cu_2a2919834cuda3std3__48unexpectE[1];
.global .align 1 .b8 _ZN34_INTERNAL_c51f7a0b_4_k_cu_2a2919834cuda3std6ranges3__45__cpo4swapE[1];
.global .align 1 .b8 _ZN34_INTERNAL_c51f7a0b_4_k_cu_2a2919834cuda3std6ranges3__45__cpo9iter_moveE[1];
.global .align 1 .b8 _ZN34_INTERNAL_c51f7a0b_4_k_cu_2a2919834cuda3std6ranges3__45__cpo5beginE[1];
.global .align 1 .b8 _ZN34_INTERNAL_c51f7a0b_4_k_cu_2a2919834cuda3std6ranges3__45__cpo3endE[1];
.global .align 1 .b8 _ZN34_INTERNAL_c51f7a0b_4_k_cu_2a2919834cuda3std6ranges3__45__cpo6cbeginE[1];
.global .align 1 .b8 _ZN34_INTERNAL_c51f7a0b_4_k_cu_2a2919834cuda3std6ranges3__45__cpo4cendE[1];
.global .align 1 .b8 _ZN34_INTERNAL_c51f7a0b_4_k_cu_2a2919834cuda3std6ranges3__45__cpo7advanceE[1];
.global .align 1 .b8 _ZN34_INTERNAL_c51f7a0b_4_k_cu_2a2919834cuda3std6ranges3__45__cpo9iter_swapE[1];
.global .align 1 .b8 _ZN34_INTERNAL_c51f7a0b_4_k_cu_2a2919834cuda3std6ranges3__45__cpo4nextE[1];
.global .align 1 .b8 _ZN34_INTERNAL_c51f7a0b_4_k_cu_2a2919834cuda3std6ranges3__45__cpo4prevE[1];
.global .align 1 .b8 _ZN34_INTERNAL_c51f7a0b_4_k_cu_2a2919834cuda3std6ranges3__45__cpo4dataE[1];
.global .align 1 .b8 _ZN34_INTERNAL_c51f7a0b_4_k_cu_2a2919834cuda3std6ranges3__45__cpo5cdataE[1];
.global .align 1 .b8 _ZN34_INTERNAL_c51f7a0b_4_k_cu_2a2919834cuda3std6ranges3__45__cpo4sizeE[1];
.global .align 1 .b8 _ZN34_INTERNAL_c51f7a0b_4_k_cu_2a2919834cuda3std6ranges3__45__cpo5ssizeE[1];
.global .align 1 .b8 _ZN34_INTERNAL_c51f7a0b_4_k_cu_2a2919834cuda3std6ranges3__45__cpo8distanceE[1];
.global .align 1 .b8 _ZN34_INTERNAL_c51f7a0b_4_k_cu_2a2919836thrust24THRUST_300001_SM_1000_NS8cuda_cub3parE[1];
.global .align 1 .b8 _ZN34_INTERNAL_c51f7a0b_4_k_cu_2a2919836thrust24THRUST_300001_SM_1000_NS8cuda_cub10par_nosyncE[1];
.global .align 1 .b8 _ZN34_INTERNAL_c51f7a0b_4_k_cu_2a2919836thrust24THRUST_300001_SM_1000_NS6system6detail10sequential3seqE[1];
.global .align 1 .b8 _ZN34_INTERNAL_c51f7a0b_4_k_cu_2a2919836thrust24THRUST_300001_SM_1000_NS12placeholders2_1E[1];
.global .align 1 .b8 _ZN34_INTERNAL_c51f7a0b_4_k_cu_2a2919836thrust24THRUST_300001_SM_1000_NS12placeholders2_2E[1];
.global .align 1 .b8 _ZN34_INTERNAL_c51f7a0b_4_k_cu_2a2919836thrust24THRUST_300001_SM_1000_NS12placeholders2_3E[1];
.global .align 1 .b8 _ZN34_INTERNAL_c51f7a0b_4_k_cu_2a2919836thrust24THRUST_300001_SM_1000_NS12placeholders2_4E[1];
.global .align 1 .b8 _ZN34_INTERNAL_c51f7a0b_4_k_cu_2a2919836thrust24THRUST_300001_SM_1000_NS12placeholders2_5E[1];
.global .align 1 .b8 _ZN34_INTERNAL_c51f7a0b_4_k_cu_2a2919836thrust24THRUST_300001_SM_1000_NS12placeholders2_6E[1];
.global .align 1 .b8 _ZN34_INTERNAL_c51f7a0b_4_k_cu_2a2919836thrust24THRUST_300001_SM_1000_NS12placeholders2_7E[1];
.global .align 1 .b8 _ZN34_INTERNAL_c51f7a0b_4_k_cu_2a2919836thrust24THRUST_300001_SM_1000_NS12placeholders2_8E[1];
.global .align 1 .b8 _ZN34_INTERNAL_c51f7a0b_4_k_cu_2a2919836thrust24THRUST_300001_SM_1000_NS12placeholders2_9E[1];
.global .align 1 .b8 _ZN34_INTERNAL_c51f7a0b_4_k_cu_2a2919836thrust24THRUST_300001_SM_1000_NS12placeholders3_10E[1];
.global .align 1 .b8 _ZN34_INTERNAL_c51f7a0b_4_k_cu_2a2919836thrust24THRUST_300001_SM_1000_NS3seqE[1];

.visible .entry _Z19copy_array_to_stackPiPdi(
	.param .u64 .ptr .align 1 _Z19copy_array_to_stackPiPdi_param_0,
	.param .u64 .ptr .align 1 _Z19copy_array_to_stackPiPdi_param_1,
	.param .u32 _Z19copy_array_to_stackPiPdi_param_2
)
{


	ret;

}
	// .globl	_Z14find_directioni
.visible .entry _Z14find_directioni(
	.param .u32 _Z14find_directioni_param_0
)
{
	.reg .pred 	%p<216>;
	.reg .b32 	%r<347>;
	.reg .b64 	%rd<176>;
	.reg .b64 	%fd<49>;

	ld.param.u32 	%r85, [_Z14find_directioni_param_0];
	mov.u32 	%r86, %tid.x;
	mov.u32 	%r87, %ctaid.x;
	mov.u32 	%r88, %ntid.x;
	mad.lo.s32 	%r1, %r87, %r88, %r86;
	ld.global.u32 	%r89, [num];
	setp.ge.s32 	%p1, %r1, %r89;
	@%p1 bra 	$L__BB1_126;
	ld.global.u64 	%rd16, [lowgradientindices];
	cvta.to.global.u64 	%rd1, %rd16;
	mul.wide.s32 	%rd17, %r1, 4;
	add.s64 	%rd18, %rd1, %rd17;
	ld.global.u32 	%r90, [%rd18];
	setp.eq.s32 	%p2, %r90, 1;
	@%p2 bra 	$L__BB1_126;
	setp.ne.s32 	%p3, %r85, 0;
	@%p3 bra 	$L__BB1_4;
	ld.global.u64 	%rd174, [decp_data];
	ld.global.u64 	%rd173, [de_direction_as];
	ld.global.u64 	%rd175, [de_direction_ds];
	bra.uni 	$L__BB1_5;
$L__BB1_4:
	ld.global.u64 	%rd174, [input_data];
	ld.global.u64 	%rd173, [or_maxi];
	ld.global.u64 	%rd175, [or_mini];
$L__BB1_5:
	cvta.to.global.u64 	%rd11, %rd174;
	ld.global.u64 	%rd19, [adjacency];
	cvta.to.global.u64 	%rd20, %rd19;
	mul.lo.s32 	%r2, %r1, 12;
	mul.wide.s32 	%rd21, %r2, 4;
	add.s64 	%rd12, %rd20, %rd21;
	ld.global.u32 	%r3, [%rd12];
	setp.eq.s32 	%p4, %r3, -1;
	mul.wide.s32 	%rd22, %r1, 8;
	add.s64 	%rd13, %rd11, %rd22;
	mov.u32 	%r321, %r1;
	@%p4 bra 	$L__BB1_9;
	mul.wide.s32 	%rd23, %r3, 4;
	add.s64 	%rd24, %rd1, %rd23;
	ld.global.u32 	%r91, [%rd24];
	setp.eq.s32 	%p5, %r91, 1;
	mov.u32 	%r321, %r1;
	@%p5 bra 	$L__BB1_9;
	mul.wide.s32 	%rd25, %r3, 8;
	add.s64 	%rd26, %rd11, %rd25;
	ld.global.f64 	%fd1, [%rd26];
	ld.global.f64 	%fd2, [%rd13];
	setp.gt.f64 	%p6, %fd1, %fd2;
	mov.u32 	%r321, %r3;
	@%p6 bra 	$L__BB1_9;
	setp.eq.f64 	%p7, %fd1, %fd2;
	max.s32 	%r92, %r3, %r1;
	selp.b32 	%r321, %r92, %r1, %p7;
$L__BB1_9:
	ld.global.u32 	%r6, [%rd12+4];
	setp.eq.s32 	%p8, %r6, -1;
	mov.u32 	%r322, %r321;
	@%p8 bra 	$L__BB1_13;
	mul.wide.s32 	%rd27, %r6, 4;
	add.s64 	%rd28, %rd1, %rd27;
	ld.global.u32 	%r93, [%rd28];
	setp.eq.s32 	%p9, %r93, 1;
	mov.u32 	%r322, %r321;
	@%p9 bra 	$L__BB1_13;
	mul.wide.s32 	%rd29, %r6, 8;
	add.s64 	%rd30, %rd11, %rd29;
	ld.global.f64 	%fd3, [%rd30];
	mul.wide.s32 	%rd31, %r321, 8;
	add.s64 	%rd32, %rd11, %rd31;
	ld.global.f64 	%fd4, [%rd32];
	setp.gt.f64 	%p10, %fd3, %fd4;
	mov.u32 	%r322, %r6;
	@%p10 bra 	$L__BB1_13;
	setp.eq.f64 	%p11, %fd3, %fd4;
	max.s32 	%r94, %r6, %r321;
	selp.b32 	%r322, %r94, %r321, %p11;
$L__BB1_13:
	ld.global.u32 	%r9, [%rd12+8];
	setp.eq.s32 	%p12, %r9, -1;
	mov.u32 	%r323, %r322;
	@%p12 bra 	$L__BB1_17;
	mul.wide.s32 	%rd33, %r9, 4;
	add.s64 	%rd34, %rd1, %rd33;
	ld.global.u32 	%r95, [%rd34];
	setp.eq.s32 	%p13, %r95, 1;
	mov.u32 	%r323, %r322;
	@%p13 bra 	$L__BB1_17;
	mul.wide.s32 	%rd35, %r9, 8;
	add.s64 	%rd36, %rd11, %rd35;
	ld.global.f64 	%fd5, [%rd36];
	mul.wide.s32 	%rd37, %r322, 8;
	add.s64 	%rd38, %rd11, %rd37;
	ld.global.f64 	%fd6, [%rd38];
	setp.gt.f64 	%p14, %fd5, %fd6;
	mov.u32 	%r323, %r9;
	@%p14 bra 	$L__BB1_17;
	setp.eq.f64 	%p15, %fd5, %fd6;
	max.s32 	%r96, %r9, %r322;
	selp.b32 	%r323, %r96, %r322, %p15;
$L__BB1_17:
	ld.global.u32 	%r12, [%rd12+12];
	setp.eq.s32 	%p16, %r12, -1;
	mov.u32 	%r324, %r323;
	@%p16 bra 	$L__BB1_21;
	mul.wide.s32 	%rd39, %r12, 4;
	add.s64 	%rd40, %rd1, %rd39;
	ld.global.u32 	%r97, [%rd40];
	setp.eq.s32 	%p17, %r97, 1;
	mov.u32 	%r324, %r323;
	@%p17 bra 	$L__BB1_21;
	mul.wide.s32 	%rd41, %r12, 8;
	add.s64 	%rd42, %rd11, %rd41;
	ld.global.f64 	%fd7, [%rd42];
	mul.wide.s32 	%rd43, %r323, 8;
	add.s64 	%rd44, %rd11, %rd43;
	ld.global.f64 	%fd8, [%rd44];
	setp.gt.f64 	%p18, %fd7, %fd8;
	mov.u32 	%r324, %r12;
	@%p18 bra 	$L__BB1_21;
	setp.eq.f64 	%p19, %fd7, %fd8;
	max.s32 	%r98, %r12, %r323;
	selp.b32 	%r324, %r98, %r323, %p19;
$L__BB1_21:
	ld.global.u32 	%r15, [%rd12+16];
	setp.eq.s32 	%p20, %r15, -1;
	mov.u32 	%r325, %r324;
	@%p20 bra 	$L__BB1_25;
	mul.wide.s32 	%rd45, %r15, 4;
	add.s64 	%rd46, %rd1, %rd45;
	ld.global.u32 	%r99, [%rd46];
	setp.eq.s32 	%p21, %r99, 1;
	mov.u32 	%r325, %r324;
	@%p21 bra 	$L__BB1_25;
	mul.wide.s32 	%rd47, %r15, 8;
	add.s64 	%rd48, %rd11, %rd47;
	ld.global.f64 	%fd9, [%rd48];
	mul.wide.s32 	%rd49, %r324, 8;
	add.s64 	%rd50, %rd11, %rd49;
	ld.global.f64 	%fd10, [%rd50];
	setp.gt.f64 	%p22, %fd9, %fd10;
	mov.u32 	%r325, %r15;
	@%p22 bra 	$L__BB1_25;
	setp.eq.f64 	%p23, %fd9, %fd10;
	max.s32 	%r100, %r15, %r324;
	selp.b32 	%r325, %r100, %r324, %p23;
$L__BB1_25:
	ld.global.u32 	%r18, [%rd12+20];
	setp.eq.s32 	%p24, %r18, -1;
	mov.u32 	%r326, %r325;
	@%p24 bra 	$L__BB1_29;
	mul.wide.s32 	%rd51, %r18, 4;
	add.s64 	%rd52, %rd1, %rd51;
	ld.global.u32 	%r101, [%rd52];
	setp.eq.s32 	%p25, %r101, 1;
	mov.u32 	%r326, %r325;
	@%p25 bra 	$L__BB1_29;
	mul.wide.s32 	%rd53, %r18, 8;
	add.s64 	%rd54, %rd11, %rd53;
	ld.global.f64 	%fd11, [%rd54];
	mul.wide.s32 	%rd55, %r325, 8;
	add.s64 	%rd56, %rd11, %rd55;
	ld.global.f64 	%fd12, [%rd56];
	setp.gt.f64 	%p26, %fd11, %fd12;
	mov.u32 	%r326, %r18;
	@%p26 bra 	$L__BB1_29;
	setp.eq.f64 	%p27, %fd11, %fd12;
	max.s32 	%r102, %r18, %r325;
	selp.b32 	%r326, %r102, %r325, %p27;
$L__BB1_29:
	ld.global.u32 	%r21, [%rd12+24];
	setp.eq.s32 	%p28, %r21, -1;
	mov.u32 	%r327, %r326;
	@%p28 bra 	$L__BB1_33;
	mul.wide.s32 	%rd57, %r21, 4;
	add.s64 	%rd58, %rd1, %rd57;
	ld.global.u32 	%r103, [%rd58];
	setp.eq.s32 	%p29, %r103, 1;
	mov.u32 	%r327, %r326;
	@%p29 bra 	$L__BB1_33;
	mul.wide.s32 	%rd59, %r21, 8;
	add.s64 	%rd60, %rd11, %rd59;
	ld.global.f64 	%fd13, [%rd60];
	mul.wide.s32 	%rd61, %r326, 8;
	add.s64 	%rd62, %rd11, %rd61;
	ld.global.f64 	%fd14, [%rd62];
	setp.gt.f64 	%p30, %fd13, %fd14;
	mov.u32 	%r327, %r21;
	@%p30 bra 	$L__BB1_33;
	setp.eq.f64 	%p31, %fd13, %fd14;
	max.s32 	%r104, %r21, %r326;
	selp.b32 	%r327, %r104, %r326, %p31;
$L__BB1_33:
	ld.global.u32 	%r24, [%rd12+28];
	setp.eq.s32 	%p32, %r24, -1;
	mov.u32 	%r328, %r327;
	@%p32 bra 	$L__BB1_37;
	mul.wide.s32 	%rd63, %r24, 4;
	add.s64 	%rd64, %rd1, %rd63;
	ld.global.u32 	%r105, [%rd64];
	setp.eq.s32 	%p33, %r105, 1;
	mov.u32 	%r328, %r327;
	@%p33 bra 	$L__BB1_37;
	mul.wide.s32 	%rd65, %r24, 8;
	add.s64 	%rd66, %rd11, %rd65;
	ld.global.f64 	%fd15, [%rd66];
	mul.wide.s32 	%rd67, %r327, 8;
	add.s64 	%rd68, %rd11, %rd67;
	ld.global.f64 	%fd16, [%rd68];
	setp.gt.f64 	%p34, %fd15, %fd16;
	mov.u32 	%r328, %r24;
	@%p34 bra 	$L__BB1_37;
	setp.eq.f64 	%p35, %fd15, %fd16;
	max.s32 	%r106, %r24, %r327;
	selp.b32 	%r328, %r106, %r327, %p35;
$L__BB1_37:
	ld.global.u32 	%r27, [%rd12+32];
	setp.eq.s32 	%p36, %r27, -1;
	mov.u32 	%r329, %r328;
	@%p36 bra 	$L__BB1_41;
	mul.wide.s32 	%rd69, %r27, 4;
	add.s64 	%rd70, %rd1, %rd69;
	ld.global.u32 	%r107, [%rd70];
	setp.eq.s32 	%p37, %r107, 1;
	mov.u32 	%r329, %r328;
	@%p37 bra 	$L__BB1_41;
	mul.wide.s32 	%rd71, %r27, 8;
	add.s64 	%rd72, %rd11, %rd71;
	ld.global.f64 	%fd17, [%rd72];
	mul.wide.s32 	%rd73, %r328, 8;
	add.s64 	%rd74, %rd11, %rd73;
	ld.global.f64 	%fd18, [%rd74];
	setp.gt.f64 	%p38, %fd17, %fd18;
	mov.u32 	%r329, %r27;
	@%p38 bra 	$L__BB1_41;
	setp.eq.f64 	%p39, %fd17, %fd18;
	max.s32 	%r108, %r27, %r328;
	selp.b32 	%r329, %r108, %r328, %p39;
$L__BB1_41:
	ld.global.u32 	%r30, [%rd12+36];
	setp.eq.s32 	%p40, %r30, -1;
	mov.u32 	%r330, %r329;
	@%p40 bra 	$L__BB1_45;
	mul.wide.s32 	%rd75, %r30, 4;
	add.s64 	%rd76, %rd1, %rd75;
	ld.global.u32 	%r109, [%rd76];
	setp.eq.s32 	%p41, %r109, 1;
	mov.u32 	%r330, %r329;
	@%p41 bra 	$L__BB1_45;
	mul.wide.s32 	%rd77, %r30, 8;
	add.s64 	%rd78, %rd11, %rd77;
	ld.global.f64 	%fd19, [%rd78];
	mul.wide.s32 	%rd79, %r329, 8;
	add.s64 	%rd80, %rd11, %rd79;
	ld.global.f64 	%fd20, [%rd80];
	setp.gt.f64 	%p42, %fd19, %fd20;
	mov.u32 	%r330, %r30;
	@%p42 bra 	$L__BB1_45;
	setp.eq.f64 	%p43, %fd19, %fd20;
	max.s32 	%r110, %r30, %r329;
	selp.b32 	%r330, %r110, %r329, %p43;
$L__BB1_45:
	ld.global.u32 	%r33, [%rd12+40];
	setp.eq.s32 	%p44, %r33, -1;
	mov.u32 	%r331, %r330;
	@%p44 bra 	$L__BB1_49;
	mul.wide.s32 	%rd81, %r33, 4;
	add.s64 	%rd82, %rd1, %rd81;
	ld.global.u32 	%r111, [%rd82];
	setp.eq.s32 	%p45, %r111, 1;
	mov.u32 	%r331, %r330;
	@%p45 bra 	$L__BB1_49;
	mul.wide.s32 	%rd83, %r33, 8;
	add.s64 	%rd84, %rd11, %rd83;
	ld.global.f64 	%fd21, [%rd84];
	mul.wide.s32 	%rd85, %r330, 8;
	add.s64 	%rd86, %rd11, %rd85;
	ld.global.f64 	%fd22, [%rd86];
	setp.gt.f64 	%p46, %fd21, %fd22;
	mov.u32 	%r331, %r33;
	@%p46 bra 	$L__BB1_49;
	setp.eq.f64 	%p47, %fd21, %fd22;
	max.s32 	%r112, %r33, %r330;
	selp.b32 	%r331, %r112, %r330, %p47;
$L__BB1_49:
	ld.global.u32 	%r36, [%rd12+44];
	setp.eq.s32 	%p48, %r36, -1;
	mov.u32 	%r332, %r331;
	@%p48 bra 	$L__BB1_53;
	mul.wide.s32 	%rd87, %r36, 4;
	add.s64 	%rd88, %rd1, %rd87;
	ld.global.u32 	%r113, [%rd88];
	setp.eq.s32 	%p49, %r113, 1;
	mov.u32 	%r332, %r331;
	@%p49 bra 	$L__BB1_53;
	mul.wide.s32 	%rd89, %r36, 8;
	add.s64 	%rd90, %rd11, %rd89;
	ld.global.f64 	%fd23, [%rd90];
	mul.wide.s32 	%rd91, %r331, 8;
	add.s64 	%rd92, %rd11, %rd91;
	ld.global.f64 	%fd24, [%rd92];
	setp.gt.f64 	%p50, %fd23, %fd24;
	mov.u32 	%r332, %r36;
	@%p50 bra 	$L__BB1_53;
	setp.eq.f64 	%p51, %fd23, %fd24;
	max.s32 	%r114, %r36, %r331;
	selp.b32 	%r332, %r114, %r331, %p51;
$L__BB1_53:
	ld.global.u32 	%r116, [width];
	div.s32 	%r117, %r332, %r116;
	ld.global.u32 	%r118, [height];
	rem.s32 	%r119, %r117, %r118;
	div.s32 	%r120, %r1, %r116;
	rem.s32 	%r121, %r120, %r118;
	sub.s32 	%r122, %r119, %r121;
	mul.lo.s32 	%r123, %r117, %r116;
	sub.s32 	%r124, %r332, %r123;
	mul.lo.s32 	%r125, %r120, %r116;
	sub.s32 	%r126, %r125, %r1;
	add.s32 	%r40, %r124, %r126;
	mul.lo.s32 	%r127, %r118, %r116;
	div.s32 	%r128, %r332, %r127;
	ld.global.u32 	%r129, [depth];
	rem.s32 	%r130, %r128, %r129;
	div.s32 	%r131, %r1, %r127;
	rem.s32 	%r132, %r131, %r129;
	sub.s32 	%r133, %r130, %r132;
	ld.global.u32 	%r134, [direction_to_index_mapping];
	setp.eq.s32 	%p52, %r134, %r40;
	ld.global.u32 	%r135, [direction_to_index_mapping+4];
	setp.eq.s32 	%p53, %r135, %r122;
	and.pred  	%p54, %p52, %p53;
	ld.global.u32 	%r137, [direction_to_index_mapping+8];
	setp.eq.s32 	%p55, %r137, %r133;
	and.pred  	%p56, %p54, %p55;
	mov.b32 	%r333, 1;
	@%p56 bra 	$L__BB1_65;
	ld.global.u32 	%r140, [direction_to_index_mapping+12];
	setp.eq.s32 	%p57, %r140, %r40;
	ld.global.u32 	%r141, [direction_to_index_mapping+16];
	setp.eq.s32 	%p58, %r141, %r122;
	and.pred  	%p59, %p57, %p58;
	ld.global.u32 	%r143, [direction_to_index_mapping+20];
	setp.eq.s32 	%p60, %r143, %r133;
	and.pred  	%p61, %p59, %p60;
	mov.b32 	%r333, 2;
	@%p61 bra 	$L__BB1_65;
	ld.global.u32 	%r146, [direction_to_index_mapping+24];
	setp.eq.s32 	%p62, %r146, %r40;
	ld.global.u32 	%r147, [direction_to_index_mapping+28];
	setp.eq.s32 	%p63, %r147, %r122;
	and.pred  	%p64, %p62, %p63;
	ld.global.u32 	%r149, [direction_to_index_mapping+32];
	setp.eq.s32 	%p65, %r149, %r133;
	and.pred  	%p66, %p64, %p65;
	mov.b32 	%r333, 3;
	@%p66 bra 	$L__BB1_65;
	ld.global.u32 	%r152, [direction_to_index_mapping+36];
	setp.eq.s32 	%p67, %r152, %r40;
	ld.global.u32 	%r153, [direction_to_index_mapping+40];
	setp.eq.s32 	%p68, %r153, %r122;
	and.pred  	%p69, %p67, %p68;
	ld.global.u32 	%r155, [direction_to_index_mapping+44];
	setp.eq.s32 	%p70, %r155, %r133;
	and.pred  	%p71, %p69, %p70;
	mov.b32 	%r333, 4;
	@%p71 bra 	$L__BB1_65;
	ld.global.u32 	%r158, [direction_to_index_mapping+48];
	setp.eq.s32 	%p72, %r158, %r40;
	ld.global.u32 	%r159, [direction_to_index_mapping+52];
	setp.eq.s32 	%p73, %r159, %r122;
	and.pred  	%p74, %p72, %p73;
	ld.global.u32 	%r161, [direction_to_index_mapping+56];
	setp.eq.s32 	%p75, %r161, %r133;
	and.pred  	%p76, %p74, %p75;
	mov.b32 	%r333, 5;
	@%p76 bra 	$L__BB1_65;
	ld.global.u32 	%r164, [direction_to_index_mapping+60];
	setp.eq.s32 	%p77, %r164, %r40;
	ld.global.u32 	%r165, [direction_to_index_mapping+64];
	setp.eq.s32 	%p78, %r165, %r122;
	and.pred  	%p79, %p77, %p78;
	ld.global.u32 	%r167, [direction_to_index_mapping+68];
	setp.eq.s32 	%p80, %r167, %r133;
	and.pred  	%p81, %p79, %p80;
	mov.b32 	%r333, 6;
	@%p81 bra 	$L__BB1_65;
	ld.global.u32 	%r170, [direction_to_index_mapping+72];
	setp.eq.s32 	%p82, %r170, %r40;
	ld.global.u32 	%r171, [direction_to_index_mapping+76];
	setp.eq.s32 	%p83, %r171, %r122;
	and.pred  	%p84, %p82, %p83;
	ld.global.u32 	%r173, [direction_to_index_mapping+80];
	setp.eq.s32 	%p85, %r173, %r133;
	and.pred  	%p86, %p84, %p85;
	mov.b32 	%r333, 7;
	@%p86 bra 	$L__BB1_65;
	ld.global.u32 	%r176, [direction_to_index_mapping+84];
	setp.eq.s32 	%p87, %r176, %r40;
	ld.global.u32 	%r177, [direction_to_index_mapping+88];
	setp.eq.s32 	%p88, %r177, %r122;
	and.pred  	%p89, %p87, %p88;
	ld.global.u32 	%r179, [direction_to_index_mapping+92];
	setp.eq.s32 	%p90, %r179, %r133;
	and.pred  	%p91, %p89, %p90;
	mov.b32 	%r333, 8;
	@%p91 bra 	$L__BB1_65;
	ld.global.u32 	%r182, [direction_to_index_mapping+96];
	setp.eq.s32 	%p92, %r182, %r40;
	ld.global.u32 	%r183, [direction_to_index_mapping+100];
	setp.eq.s32 	%p93, %r183, %r122;
	and.pred  	%p94, %p92, %p93;
	ld.global.u32 	%r185, [direction_to_index_mapping+104];
	setp.eq.s32 	%p95, %r185, %r133;
	and.pred  	%p96, %p94, %p95;
	mov.b32 	%r333, 9;
	@%p96 bra 	$L__BB1_65;
	ld.global.u32 	%r188, [direction_to_index_mapping+108];
	setp.eq.s32 	%p97, %r188, %r40;
	ld.global.u32 	%r189, [direction_to_index_mapping+112];
	setp.eq.s32 	%p98, %r189, %r122;
	and.pred  	%p99, %p97, %p98;
	ld.global.u32 	%r191, [direction_to_index_mapping+116];
	setp.eq.s32 	%p100, %r191, %r133;
	and.pred  	%p101, %p99, %p100;
	mov.b32 	%r333, 10;
	@%p101 bra 	$L__BB1_65;
	ld.global.u32 	%r194, [direction_to_index_mapping+120];
	setp.eq.s32 	%p102, %r194, %r40;
	ld.global.u32 	%r195, [direction_to_index_mapping+124];
	setp.eq.s32 	%p103, %r195, %r122;
	and.pred  	%p104, %p102, %p103;
	ld.global.u32 	%r197, [direction_to_index_mapping+128];
	setp.eq.s32 	%p105, %r197, %r133;
	and.pred  	%p106, %p104, %p105;
	mov.b32 	%r333, 11;
	@%p106 bra 	$L__BB1_65;
	ld.global.u32 	%r199, [direction_to_index_mapping+132];
	setp.eq.s32 	%p107, %r199, %r40;
	ld.global.u32 	%r200, [direction_to_index_mapping+136];
	setp.eq.s32 	%p108, %r200, %r122;
	ld.global.u32 	%r202, [direction_to_index_mapping+140];
	setp.eq.s32 	%p109, %r202, %r133;
	selp.b32 	%r204, 12, -1, %p109;
	selp.b32 	%r205, %r204, -1, %p108;
	selp.b32 	%r333, %r205, -1, %p107;
$L__BB1_65:
	cvta.to.global.u64 	%rd93, %rd173;
	add.s64 	%rd95, %rd93, %rd17;
	st.global.u32 	[%rd95], %r333;
	ld.global.u64 	%rd96, [adjacency];
	cvta.to.global.u64 	%rd97, %rd96;
	ld.global.u64 	%rd98, [lowgradientindices];
	cvta.to.global.u64 	%rd14, %rd98;
	add.s64 	%rd15, %rd97, %rd21;
	ld.global.u32 	%r44, [%rd15];
	setp.eq.s32 	%p110, %r44, -1;
	mov.u32 	%r345, %r1;
	@%p110 bra 	$L__BB1_113;
	mul.wide.s32 	%rd100, %r44, 4;
	add.s64 	%rd101, %rd14, %rd100;
	ld.global.u32 	%r206, [%rd101];
	setp.eq.s32 	%p111, %r206, 1;
	mov.u32 	%r345, %r1;
	@%p111 bra 	$L__BB1_69;
	mul.wide.s32 	%rd102, %r44, 8;
	add.s64 	%rd103, %rd11, %rd102;
	ld.global.f64 	%fd25, [%rd103];
	ld.global.f64 	%fd26, [%rd13];
	setp.lt.f64 	%p112, %fd25, %fd26;
	mov.u32 	%r345, %r44;
	@%p112 bra 	$L__BB1_69;
	setp.eq.f64 	%p113, %fd25, %fd26;
	min.s32 	%r207, %r44, %r1;
	selp.b32 	%r345, %r207, %r1, %p113;
$L__BB1_69:
	ld.global.u32 	%r47, [%rd15+4];
	setp.eq.s32 	%p114, %r47, -1;
	@%p114 bra 	$L__BB1_113;
	mul.wide.s32 	%rd104, %r47, 4;
	add.s64 	%rd105, %rd14, %rd104;
	ld.global.u32 	%r208, [%rd105];
	setp.eq.s32 	%p115, %r208, 1;
	mov.u32 	%r335, %r345;
	@%p115 bra 	$L__BB1_73;
	mul.wide.s32 	%rd106, %r47, 8;
	add.s64 	%rd107, %rd11, %rd106;
	ld.global.f64 	%fd27, [%rd107];
	mul.wide.s32 	%rd108, %r345, 8;
	add.s64 	%rd109, %rd11, %rd108;
	ld.global.f64 	%fd28, [%rd109];
	setp.lt.f64 	%p116, %fd27, %fd28;
	mov.u32 	%r335, %r47;
	@%p116 bra 	$L__BB1_73;
	setp.eq.f64 	%p117, %fd27, %fd28;
	min.s32 	%r209, %r47, %r345;
	selp.b32 	%r335, %r209, %r345, %p117;
$L__BB1_73:
	ld.global.u32 	%r50, [%rd15+8];
	setp.eq.s32 	%p118, %r50, -1;
	mov.u32 	%r345, %r335;
	@%p118 bra 	$L__BB1_113;
	mul.wide.s32 	%rd110, %r50, 4;
	add.s64 	%rd111, %rd14, %rd110;
	ld.global.u32 	%r210, [%rd111];
	setp.eq.s32 	%p119, %r210, 1;
	mov.u32 	%r345, %r335;
	@%p119 bra 	$L__BB1_77;
	mul.wide.s32 	%rd112, %r50, 8;
	add.s64 	%rd113, %rd11, %rd112;
	ld.global.f64 	%fd29, [%rd113];
	mul.wide.s32 	%rd114, %r335, 8;
	add.s64 	%rd115, %rd11, %rd114;
	ld.global.f64 	%fd30, [%rd115];
	setp.lt.f64 	%p120, %fd29, %fd30;
	mov.u32 	%r345, %r50;
	@%p120 bra 	$L__BB1_77;
	setp.eq.f64 	%p121, %fd29, %fd30;
	min.s32 	%r211, %r50, %r335;
	selp.b32 	%r345, %r211, %r335, %p121;
$L__BB1_77:
	ld.global.u32 	%r53, [%rd15+12];
	setp.eq.s32 	%p122, %r53, -1;
	@%p122 bra 	$L__BB1_113;
	mul.wide.s32 	%rd116, %r53, 4;
	add.s64 	%rd117, %rd14, %rd116;
	ld.global.u32 	%r212, [%rd117];
	setp.eq.s32 	%p123, %r212, 1;
	mov.u32 	%r337, %r345;
	@%p123 bra 	$L__BB1_81;
	mul.wide.s32 	%rd118, %r53, 8;
	add.s64 	%rd119, %rd11, %rd118;
	ld.global.f64 	%fd31, [%rd119];
	mul.wide.s32 	%rd120, %r345, 8;
	add.s64 	%rd121, %rd11, %rd120;
	ld.global.f64 	%fd32, [%rd121];
	setp.lt.f64 	%p124, %fd31, %fd32;
	mov.u32 	%r337, %r53;
	@%p124 bra 	$L__BB1_81;
	setp.eq.f64 	%p125, %fd31, %fd32;
	min.s32 	%r213, %r53, %r345;
	selp.b32 	%r337, %r213, %r345, %p125;
$L__BB1_81:
	ld.global.u32 	%r56, [%rd15+16];
	setp.eq.s32 	%p126, %r56, -1;
	mov.u32 	%r345, %r337;
	@%p126 bra 	$L__BB1_113;
	mul.wide.s32 	%rd122, %r56, 4;
	add.s64 	%rd123, %rd14, %rd122;
	ld.global.u32 	%r214, [%rd123];
	setp.eq.s32 	%p127, %r214, 1;
	mov.u32 	%r345, %r337;
	@%p127 bra 	$L__BB1_85;
	mul.wide.s32 	%rd124, %r56, 8;
	add.s64 	%rd125, %rd11, %rd124;
	ld.global.f64 	%fd33, [%rd125];
	mul.wide.s32 	%rd126, %r337, 8;
	add.s64 	%rd127, %rd11, %rd126;
	ld.global.f64 	%fd34, [%rd127];
	setp.lt.f64 	%p128, %fd33, %fd34;
	mov.u32 	%r345, %r56;
	@%p128 bra 	$L__BB1_85;
	setp.eq.f64 	%p129, %fd33, %fd34;
	min.s32 	%r215, %r56, %r337;
	selp.b32 	%r345, %r215, %r337, %p129;
$L__BB1_85:
	ld.global.u32 	%r59, [%rd15+20];
	setp.eq.s32 	%p130, %r59, -1;
	@%p130 bra 	$L__BB1_113;
	mul.wide.s32 	%rd128, %r59, 4;
	add.s64 	%rd129, %rd14, %rd128;
	ld.global.u32 	%r216, [%rd129];
	setp.eq.s32 	%p131, %r216, 1;
	mov.u32 	%r339, %r345;
	@%p131 bra 	$L__BB1_89;
	mul.wide.s32 	%rd130, %r59, 8;
	add.s64 	%rd131, %rd11, %rd130;
	ld.global.f64 	%fd35, [%rd131];
	mul.wide.s32 	%rd132, %r345, 8;
	add.s64 	%rd133, %rd11, %rd132;
	ld.global.f64 	%fd36, [%rd133];
	setp.lt.f64 	%p132, %fd35, %fd36;
	mov.u32 	%r339, %r59;
	@%p132 bra 	$L__BB1_89;
	setp.eq.f64 	%p133, %fd35, %fd36;
	min.s32 	%r217, %r59, %r345;
	selp.b32 	%r339, %r217, %r345, %p133;
$L__BB1_89:
	ld.global.u32 	%r62, [%rd15+24];
	setp.eq.s32 	%p134, %r62, -1;
	mov.u32 	%r345, %r339;
	@%p134 bra 	$L__BB1_113;
	mul.wide.s32 	%rd134, %r62, 4;
	add.s64 	%rd135, %rd14, %rd134;
	ld.global.u32 	%r218, [%rd135];
	setp.eq.s32 	%p135, %r218, 1;
	mov.u32 	%r345, %r339;
	@%p135 bra 	$L__BB1_93;
	mul.wide.s32 	%rd136, %r62, 8;
	add.s64 	%rd137, %rd11, %rd136;
	ld.global.f64 	%fd37, [%rd137];
	mul.wide.s32 	%rd138, %r339, 8;
	add.s64 	%rd139, %rd11, %rd138;
	ld.global.f64 	%fd38, [%rd139];
	setp.lt.f64 	%p136, %fd37, %fd38;
	mov.u32 	%r345, %r62;
	@%p136 bra 	$L__BB1_93;
	setp.eq.f64 	%p137, %fd37, %fd38;
	min.s32 	%r219, %r62, %r339;
	selp.b32 	%r345, %r219, %r339, %p137;
$L__BB1_93:
	ld.global.u32 	%r65, [%rd15+28];
	setp.eq.s32 	%p138, %r65, -1;
	@%p138 bra 	$L__BB1_113;
	mul.wide.s32 	%rd140, %r65, 4;
	add.s64 	%rd141, %rd14, %rd140;
	ld.global.u32 	%r220, [%rd141];
	setp.eq.s32 	%p139, %r220, 1;
	mov.u32 	%r341, %r345;
	@%p139 bra 	$L__BB1_97;
	mul.wide.s32 	%rd142, %r65, 8;
	add.s64 	%rd143, %rd11, %rd142;
	ld.global.f64 	%fd39, [%rd143];
	mul.wide.s32 	%rd144, %r345, 8;
	add.s64 	%rd145, %rd11, %rd144;
	ld.global.f64 	%fd40, [%rd145];
	setp.lt.f64 	%p140, %fd39, %fd40;
	mov.u32 	%r341, %r65;
	@%p140 bra 	$L__BB1_97;
	setp.eq.f64 	%p141, %fd39, %fd40;
	min.s32 	%r221, %r65, %r345;
	selp.b32 	%r341, %r221, %r345, %p141;
$L__BB1_97:
	ld.global.u32 	%r68, [%rd15+32];
	setp.eq.s32 	%p142, %r68, -1;
	mov.u32 	%r345, %r341;
	@%p142 bra 	$L__BB1_113;
	mul.wide.s32 	%rd146, %r68, 4;
	add.s64 	%rd147, %rd14, %rd146;
	ld.global.u32 	%r222, [%rd147];
	setp.eq.s32 	%p143, %r222, 1;
	mov.u32 	%r345, %r341;
	@%p143 bra 	$L__BB1_101;
	mul.wide.s32 	%rd148, %r68, 8;
	add.s64 	%rd149, %rd11, %rd148;
	ld.global.f64 	%fd41, [%rd149];
	mul.wide.s32 	%rd150, %r341, 8;
	add.s64 	%rd151, %rd11, %rd150;
	ld.global.f64 	%fd42, [%rd151];
	setp.lt.f64 	%p144, %fd41, %fd42;
	mov.u32 	%r345, %r68;
	@%p144 bra 	$L__BB1_101;
	setp.eq.f64 	%p145, %fd41, %fd42;
	min.s32 	%r223, %r68, %r341;
	selp.b32 	%r345, %r223, %r341, %p145;
$L__BB1_101:
	ld.global.u32 	%r71, [%rd15+36];
	setp.eq.s32 	%p146, %r71, -1;
	@%p146 bra 	$L__BB1_113;
	mul.wide.s32 	%rd152, %r71, 4;
	add.s64 	%rd153, %rd14, %rd152;
	ld.global.u32 	%r224, [%rd153];
	setp.eq.s32 	%p147, %r224, 1;
	mov.u32 	%r343, %r345;
	@%p147 bra 	$L__BB1_105;
	mul.wide.s32 	%rd154, %r71, 8;
	add.s64 	%rd155, %rd11, %rd154;
	ld.global.f64 	%fd43, [%rd155];
	mul.wide.s32 	%rd156, %r345, 8;
	add.s64 	%rd157, %rd11, %rd156;
	ld.global.f64 	%fd44, [%rd157];
	setp.lt.f64 	%p148, %fd43, %fd44;
	mov.u32 	%r343, %r71;
	@%p148 bra 	$L__BB1_105;
	setp.eq.f64 	%p149, %fd43, %fd44;
	min.s32 	%r225, %r71, %r345;
	selp.b32 	%r343, %r225, %r345, %p149;
$L__BB1_105:
	ld.global.u32 	%r74, [%rd15+40];
	setp.eq.s32 	%p150, %r74, -1;
	mov.u32 	%r345, %r343;
	@%p150 bra 	$L__BB1_113;
	mul.wide.s32 	%rd158, %r74, 4;
	add.s64 	%rd159, %rd14, %rd158;
	ld.global.u32 	%r226, [%rd159];
	setp.eq.s32 	%p151, %r226, 1;
	mov.u32 	%r344, %r343;
	@%p151 bra 	$L__BB1_109;
	mul.wide.s32 	%rd160, %r74, 8;
	add.s64 	%rd161, %rd11, %rd160;
	ld.global.f64 	%fd45, [%rd161];
	mul.wide.s32 	%rd162, %r343, 8;
	add.s64 	%rd163, %rd11, %rd162;
	ld.global.f64 	%fd46, [%rd163];
	setp.lt.f64 	%p152, %fd45, %fd46;
	mov.u32 	%r344, %r74;
	@%p152 bra 	$L__BB1_109;
	setp.eq.f64 	%p153, %fd45, %fd46;
	min.s32 	%r227, %r74, %r343;
	selp.b32 	%r344, %r227, %r343, %p153;
$L__BB1_109:
	ld.global.u32 	%r77, [%rd15+44];
	setp.eq.s32 	%p154, %r77, -1;
	mov.u32 	%r345, %r344;
	@%p154 bra 	$L__BB1_113;
	mul.wide.s32 	%rd164, %r77, 4;
	add.s64 	%rd165, %rd14, %rd164;
	ld.global.u32 	%r228, [%rd165];
	setp.eq.s32 	%p155, %r228, 1;
	mov.u32 	%r345, %r344;
	@%p155 bra 	$L__BB1_113;
	mul.wide.s32 	%rd166, %r77, 8;
	add.s64 	%rd167, %rd11, %rd166;
	ld.global.f64 	%fd47, [%rd167];
	mul.wide.s32 	%rd168, %r344, 8;
	add.s64 	%rd169, %rd11, %rd168;
	ld.global.f64 	%fd48, [%rd169];
	setp.lt.f64 	%p156, %fd47, %fd48;
	mov.u32 	%r345, %r77;
	@%p156 bra 	$L__BB1_113;
	setp.eq.f64 	%p157, %fd47, %fd48;
	min.s32 	%r229, %r77, %r344;
	selp.b32 	%r345, %r229, %r344, %p157;
$L__BB1_113:
	ld.global.u32 	%r231, [width];
	div.s32 	%r232, %r345, %r231;
	ld.global.u32 	%r233, [height];
	rem.s32 	%r234, %r232, %r233;
	div.s32 	%r235, %r1, %r231;
	rem.s32 	%r236, %r235, %r233;
	sub.s32 	%r237, %r234, %r236;
	mul.lo.s32 	%r238, %r232, %r231;
	sub.s32 	%r239, %r345, %r238;
	mul.lo.s32 	%r240, %r235, %r231;
	sub.s32 	%r241, %r240, %r1;
	add.s32 	%r81, %r239, %r241;
	mul.lo.s32 	%r242, %r233, %r231;
	div.s32 	%r243, %r345, %r242;
	ld.global.u32 	%r244, [depth];
	rem.s32 	%r245, %r243, %r244;
	div.s32 	%r246, %r1, %r242;
	rem.s32 	%r247, %r246, %r244;
	sub.s32 	%r248, %r245, %r247;
	ld.global.u32 	%r249, [direction_to_index_mapping];
	setp.eq.s32 	%p158, %r249, %r81;
	ld.global.u32 	%r250, [direction_to_index_mapping+4];
	setp.eq.s32 	%p159, %r250, %r237;
	and.pred  	%p160, %p158, %p159;
	ld.global.u32 	%r252, [direction_to_index_mapping+8];
	setp.eq.s32 	%p161, %r252, %r248;
	and.pred  	%p162, %p160, %p161;
	mov.b32 	%r346, 1;
	@%p162 bra 	$L__BB1_125;
	ld.global.u32 	%r255, [direction_to_index_mapping+12];
	setp.eq.s32 	%p163, %r255, %r81;
	ld.global.u32 	%r256, [direction_to_index_mapping+16];
	setp.eq.s32 	%p164, %r256, %r237;
	and.pred  	%p165, %p163, %p164;
	ld.global.u32 	%r258, [direction_to_index_mapping+20];
	setp.eq.s32 	%p166, %r258, %r248;
	and.pred  	%p167, %p165, %p166;
	mov.b32 	%r346, 2;
	@%p167 bra 	$L__BB1_125;
	ld.global.u32 	%r261, [direction_to_index_mapping+24];
	setp.eq.s32 	%p168, %r261, %r81;
	ld.global.u32 	%r262, [direction_to_index_mapping+28];
	setp.eq.s32 	%p169, %r262, %r237;
	and.pred  	%p170, %p168, %p169;
	ld.global.u32 	%r264, [direction_to_index_mapping+32];
	setp.eq.s32 	%p171, %r264, %r248;
	and.pred  	%p172, %p170, %p171;
	mov.b32 	%r346, 3;
	@%p172 bra 	$L__BB1_125;
	ld.global.u32 	%r267, [direction_to_index_mapping+36];
	setp.eq.s32 	%p173, %r267, %r81;
	ld.global.u32 	%r268, [direction_to_index_mapping+40];
	setp.eq.s32 	%p174, %r268, %r237;
	and.pred  	%p175, %p173, %p174;
	ld.global.u32 	%r270, [direction_to_index_mapping+44];
	setp.eq.s32 	%p176, %r270, %r248;
	and.pred  	%p177, %p175, %p176;
	mov.b32 	%r346, 4;
	@%p177 bra 	$L__BB1_125;
	ld.global.u32 	%r273, [direction_to_index_mapping+48];
	setp.eq.s32 	%p178, %r273, %r81;
	ld.global.u32 	%r274, [direction_to_index_mapping+52];
	setp.eq.s32 	%p179, %r274, %r237;
	and.pred  	%p180, %p178, %p179;
	ld.global.u32 	%r276, [direction_to_index_mapping+56];
	setp.eq.s32 	%p181, %r276, %r248;
	and.pred  	%p182, %p180, %p181;
	mov.b32 	%r346, 5;
	@%p182 bra 	$L__BB1_125;
	ld.global.u32 	%r279, [direction_to_index_mapping+60];
	setp.eq.s32 	%p183, %r279, %r81;
	ld.global.u32 	%r280, [direction_to_index_mapping+64];
	setp.eq.s32 	%p184, %r280, %r237;
	and.pred  	%p185, %p183, %p184;
	ld.global.u32 	%r282, [direction_to_index_mapping+68];
	setp.eq.s32 	%p186, %r282, %r248;
	and.pred  	%p187, %p185, %p186;
	mov.b32 	%r346, 6;
	@%p187 bra 	$L__BB1_125;
	ld.global.u32 	%r285, [direction_to_index_mapping+72];
	setp.eq.s32 	%p188, %r285, %r81;
	ld.global.u32 	%r286, [direction_to_index_mapping+76];
	setp.eq.s32 	%p189, %r286, %r237;
	and.pred  	%p190, %p188, %p189;
	ld.global.u32 	%r288, [direction_to_index_mapping+80];
	setp.eq.s32 	%p191, %r288, %r248;
	and.pred  	%p192, %p190, %p191;
	mov.b32 	%r346, 7;
	@%p192 bra 	$L__BB1_125;
	ld.global.u32 	%r291, [direction_to_index_mapping+84];
	setp.eq.s32 	%p193, %r291, %r81;
	ld.global.u32 	%r292, [direction_to_index_mapping+88];
	setp.eq.s32 	%p194, %r292, %r237;
	and.pred  	%p195, %p193, %p194;
	ld.global.u32 	%r294, [direction_to_index_mapping+92];
	setp.eq.s32 	%p196, %r294, %r248;
	and.pred  	%p197, %p195, %p196;
	mov.b32 	%r346, 8;
	@%p197 bra 	$L__BB1_125;
	ld.global.u32 	%r297, [direction_to_index_mapping+96];
	setp.eq.s32 	%p198, %r297, %r81;
	ld.global.u32 	%r298, [direction_to_index_mapping+100];
	setp.eq.s32 	%p199, %r298, %r237;
	and.pred  	%p200, %p198, %p199;
	ld.global.u32 	%r300, [direction_to_index_mapping+104];
	setp.eq.s32 	%p201, %r300, %r248;
	and.pred  	%p202, %p200, %p201;
	mov.b32 	%r346, 9;
	@%p202 bra 	$L__BB1_125;
	ld.global.u32 	%r303, [direction_to_index_mapping+108];
	setp.eq.s32 	%p203, %r303, %r81;
	ld.global.u32 	%r304, [direction_to_index_mapping+112];
	setp.eq.s32 	%p204, %r304, %r237;
	and.pred  	%p205, %p203, %p204;
	ld.global.u32 	%r306, [direction_to_index_mapping+116];
	setp.eq.s32 	%p206, %r306, %r248;
	and.pred  	%p207, %p205, %p206;
	mov.b32 	%r346, 10;
	@%p207 bra 	$L__BB1_125;
	ld.global.u32 	%r309, [direction_to_index_mapping+120];
	setp.eq.s32 	%p208, %r309, %r81;
	ld.global.u32 	%r310, [direction_to_index_mapping+124];
	setp.eq.s32 	%p209, %r310, %r237;
	and.pred  	%p210, %p208, %p209;
	ld.global.u32 	%r312, [direction_to_index_mapping+128];
	setp.eq.s32 	%p211, %r312, %r248;
	and.pred  	%p212, %p210, %p211;
	mov.b32 	%r346, 11;
	@%p212 bra 	$L__BB1_125;
	ld.global.u32 	%r314, [direction_to_index_mapping+132];
	setp.eq.s32 	%p213, %r314, %r81;
	ld.global.u32 	%r315, [direction_to_index_mapping+136];
	setp.eq.s32 	%p214, %r315, %r237;
	ld.global.u32 	%r317, [direction_to_index_mapping+140];
	setp.eq.s32 	%p215, %r317, %r248;
	selp.b32 	%r319, 12, -1, %p215;
	selp.b32 	%r320, %r319, -1, %p214;
	selp.b32 	%r346, %r320, -1, %p213;
$L__BB1_125:
	cvta.to.global.u64 	%rd170, %rd175;
	add.s64 	%rd172, %rd170, %rd17;
	st.global.u32 	[%rd172], %r346;
$L__BB1_126:
	ret;

}
	// .globl	_Z18checkElementKernelPiiiPb
.visible .entry _Z18checkElementKernelPiiiPb(
	.param .u64 .ptr .align 1 _Z18checkElementKernelPiiiPb_param_0,
	.param .u32 _Z18checkElementKernelPiiiPb_param_1,
	.param .u32 _Z18checkElementKernelPiiiPb_param_2,
	.param .u64 .ptr .align 1 _Z18checkElementKernelPiiiPb_param_3
)
{
	.reg .pred 	%p<3>;
	.reg .b16 	%rs<2>;
	.reg .b32 	%r<8>;
	.reg .b64 	%rd<7>;

	ld.param.u64 	%rd1, [_Z18checkElementKernelPiiiPb_param_0];
	ld.param.u32 	%r3, [_Z18checkElementKernelPiiiPb_param_1];
	ld.param.u32 	%r2, [_Z18checkElementKernelPiiiPb_param_2];
	ld.param.u64 	%rd2, [_Z18checkElementKernelPiiiPb_param_3];
	mov.u32 	%r4, %tid.x;
	mov.u32 	%r5, %ctaid.x;
	mov.u32 	%r6, %ntid.x;
	mad.lo.s32 	%r1, %r5, %r6, %r4;
	setp.ge.s32 	%p1, %r1, %r3;
	@%p1 bra 	$L__BB2_3;
	cvta.to.global.u64 	%rd3, %rd1;
	mul.wide.s32 	%rd4, %r1, 4;
	add.s64 	%rd5, %rd3, %rd4;
	ld.global.u32 	%r7, [%rd5];
	setp.ne.s32 	%p2, %r7, %r2;
	@%p2 bra 	$L__BB2_3;
	cvta.to.global.u64 	%rd6, %rd2;
	mov.b16 	%rs1, 1;
	st.global.u8 	[%rd6], %rs1;
$L__BB2_3:
	ret;

}
	// .globl	_Z10iscriticlev
.visible .entry _Z10iscriticlev()
{
	.reg .pred 	%p<228>;
	.reg .b32 	%r<60>;
	.reg .b64 	%rd<122>;
	.reg .b64 	%fd<49>;

	mov.u32 	%r25, %tid.x;
	mov.u32 	%r26, %ctaid.x;
	mov.u32 	%r27, %ntid.x;
	mad.lo.s32 	%r1, %r26, %r27, %r25;
	ld.global.u32 	%r28, [num];
	setp.ge.s32 	%p3, %r1, %r28;
	@%p3 bra 	$L__BB3_107;
	ld.global.u64 	%rd5, [adjacency];
	mul.lo.s32 	%r29, %r1, 12;
	ld.global.u64 	%rd1, [lowgradientindices];
	ld.global.u64 	%rd2, [decp_data];
	mul.wide.s32 	%rd6, %r1, 8;
	add.s64 	%rd3, %rd2, %rd6;
	mul.wide.s32 	%rd7, %r29, 4;
	add.s64 	%rd4, %rd5, %rd7;
	ld.u32 	%r2, [%rd4];
	setp.eq.s32 	%p5, %r2, -1;
	mov.pred 	%p4, 0;
	mov.pred 	%p226, %p4;
	@%p5 bra 	$L__BB3_50;
	mul.wide.s32 	%rd8, %r2, 4;
	add.s64 	%rd9, %rd1, %rd8;
	ld.u32 	%r30, [%rd9];
	setp.eq.s32 	%p6, %r30, 1;
	@%p6 bra 	$L__BB3_5;
	mul.wide.s32 	%rd10, %r2, 8;
	add.s64 	%rd11, %rd2, %rd10;
	ld.f64 	%fd1, [%rd11];
	ld.f64 	%fd2, [%rd3];
	setp.gt.f64 	%p8, %fd1, %fd2;
	mov.pred 	%p226, -1;
	@%p8 bra 	$L__BB3_50;
	setp.eq.f64 	%p10, %fd1, %fd2;
	setp.gt.s32 	%p11, %r2, %r1;
	and.pred  	%p12, %p11, %p10;
	@%p12 bra 	$L__BB3_50;
$L__BB3_5:
	ld.u32 	%r3, [%rd4+4];
	setp.eq.s32 	%p14, %r3, -1;
	mov.pred 	%p226, %p4;
	@%p14 bra 	$L__BB3_50;
	mul.wide.s32 	%rd12, %r3, 4;
	add.s64 	%rd13, %rd1, %rd12;
	ld.u32 	%r31, [%rd13];
	setp.eq.s32 	%p15, %r31, 1;
	@%p15 bra 	$L__BB3_9;
	mul.wide.s32 	%rd14, %r3, 8;
	add.s64 	%rd15, %rd2, %rd14;
	ld.f64 	%fd3, [%rd15];
	ld.f64 	%fd4, [%rd3];
	setp.gt.f64 	%p17, %fd3, %fd4;
	mov.pred 	%p226, -1;
	@%p17 bra 	$L__BB3_50;
	setp.eq.f64 	%p19, %fd3, %fd4;
	setp.gt.s32 	%p20, %r3, %r1;
	and.pred  	%p21, %p20, %p19;
	@%p21 bra 	$L__BB3_50;
$L__BB3_9:
	ld.u32 	%r4, [%rd4+8];
	setp.eq.s32 	%p23, %r4, -1;
	mov.pred 	%p226, %p4;
	@%p23 bra 	$L__BB3_50;
	mul.wide.s32 	%rd16, %r4, 4;
	add.s64 	%rd17, %rd1, %rd16;
	ld.u32 	%r32, [%rd17];
	setp.eq.s32 	%p24, %r32, 1;
	@%p24 bra 	$L__BB3_13;
	mul.wide.s32 	%rd18, %r4, 8;
	add.s64 	%rd19, %rd2, %rd18;
	ld.f64 	%fd5, [%rd19];
	ld.f64 	%fd6, [%rd3];
	setp.gt.f64 	%p26, %fd5, %fd6;
	mov.pred 	%p226, -1;
	@%p26 bra 	$L__BB3_50;
	setp.eq.f64 	%p28, %fd5, %fd6;
	setp.gt.s32 	%p29, %r4, %r1;
	and.pred  	%p30, %p29, %p28;
	@%p30 bra 	$L__BB3_50;
$L__BB3_13:
	ld.u32 	%r5, [%rd4+12];
	setp.eq.s32 	%p32, %r5, -1;
	mov.pred 	%p226, %p4;
	@%p32 bra 	$L__BB3_50;
	mul.wide.s32 	%rd20, %r5, 4;
	add.s64 	%rd21, %rd1, %rd20;
	ld.u32 	%r33, [%rd21];
	setp.eq.s32 	%p33, %r33, 1;
	@%p33 bra 	$L__BB3_17;
	mul.wide.s32 	%rd22, %r5, 8;
	add.s64 	%rd23, %rd2, %rd22;
	ld.f64 	%fd7, [%rd23];
	ld.f64 	%fd8, [%rd3];
	setp.gt.f64 	%p35, %fd7, %fd8;
	mov.pred 	%p226, -1;
	@%p35 bra 	$L__BB3_50;
	setp.eq.f64 	%p37, %fd7, %fd8;
	setp.gt.s32 	%p38, %r5, %r1;
	and.pred  	%p39, %p38, %p37;
	@%p39 bra 	$L__BB3_50;
$L__BB3_17:
	ld.u32 	%r6, [%rd4+16];
	setp.eq.s32 	%p41, %r6, -1;
	mov.pred 	%p226, %p4;
	@%p41 bra 	$L__BB3_50;
	mul.wide.s32 	%rd24, %r6, 4;
	add.s64 	%rd25, %rd1, %rd24;
	ld.u32 	%r34, [%rd25];
	setp.eq.s32 	%p42, %r34, 1;
	@%p42 bra 	$L__BB3_21;
	mul.wide.s32 	%rd26, %r6, 8;
	add.s64 	%rd27, %rd2, %rd26;
	ld.f64 	%fd9, [%rd27];
	ld.f64 	%fd10, [%rd3];
	setp.gt.f64 	%p44, %fd9, %fd10;
	mov.pred 	%p226, -1;
	@%p44 bra 	$L__BB3_50;
	setp.eq.f64 	%p46, %fd9, %fd10;
	setp.gt.s32 	%p47, %r6, %r1;
	and.pred  	%p48, %p47, %p46;
	@%p48 bra 	$L__BB3_50;
$L__BB3_21:
	ld.u32 	%r7, [%rd4+20];
	setp.eq.s32 	%p50, %r7, -1;
	mov.pred 	%p226, %p4;
	@%p50 bra 	$L__BB3_50;
	mul.wide.s32 	%rd28, %r7, 4;
	add.s64 	%rd29, %rd1, %rd28;
	ld.u32 	%r35, [%rd29];
	setp.eq.s32 	%p51, %r35, 1;
	@%p51 bra 	$L__BB3_25;
	mul.wide.s32 	%rd30, %r7, 8;
	add.s64 	%rd31, %rd2, %rd30;
	ld.f64 	%fd11, [%rd31];
	ld.f64 	%fd12, [%rd3];
	setp.gt.f64 	%p53, %fd11, %fd12;
	mov.pred 	%p226, -1;
	@%p53 bra 	$L__BB3_50;
	setp.eq.f64 	%p55, %fd11, %fd12;
	setp.gt.s32 	%p56, %r7, %r1;
	and.pred  	%p57, %p56, %p55;
	@%p57 bra 	$L__BB3_50;
$L__BB3_25:
	ld.u32 	%r8, [%rd4+24];
	setp.eq.s32 	%p59, %r8, -1;
	mov.pred 	%p226, %p4;
	@%p59 bra 	$L__BB3_50;
	mul.wide.s32 	%rd32, %r8, 4;
	add.s64 	%rd33, %rd1, %rd32;
	ld.u32 	%r36, [%rd33];
	setp.eq.s32 	%p60, %r36, 1;
	@%p60 bra 	$L__BB3_29;
	mul.wide.s32 	%rd34, %r8, 8;
	add.s64 	%rd35, %rd2, %rd34;
	ld.f64 	%fd13, [%rd35];
	ld.f64 	%fd14, [%rd3];
	setp.gt.f64 	%p62, %fd13, %fd14;
	mov.pred 	%p226, -1;
	@%p62 bra 	$L__BB3_50;
	setp.eq.f64 	%p64, %fd13, %fd14;
	setp.gt.s32 	%p65, %r8, %r1;
	and.pred  	%p66, %p65, %p64;
	@%p66 bra 	$L__BB3_50;
$L__BB3_29:
	ld.u32 	%r9, [%rd4+28];
	setp.eq.s32 	%p68, %r9, -1;
	mov.pred 	%p226, %p4;
	@%p68 bra 	$L__BB3_50;
	mul.wide.s32 	%rd36, %r9, 4;
	add.s64 	%rd37, %rd1, %rd36;
	ld.u32 	%r37, [%rd37];
	setp.eq.s32 	%p69, %r37, 1;
	@%p69 bra 	$L__BB3_33;
	mul.wide.s32 	%rd38, %r9, 8;
	add.s64 	%rd39, %rd2, %rd38;
	ld.f64 	%fd15, [%rd39];
	ld.f64 	%fd16, [%rd3];
	setp.gt.f64 	%p71, %fd15, %fd16;
	mov.pred 	%p226, -1;
	@%p71 bra 	$L__BB3_50;
	setp.eq.f64 	%p73, %fd15, %fd16;
	setp.gt.s32 	%p74, %r9, %r1;
	and.pred  	%p75, %p74, %p73;
	@%p75 bra 	$L__BB3_50;
$L__BB3_33:
	ld.u32 	%r10, [%rd4+32];
	setp.eq.s32 	%p77, %r10, -1;
	mov.pred 	%p226, %p4;
	@%p77 bra 	$L__BB3_50;
	mul.wide.s32 	%rd40, %r10, 4;
	add.s64 	%rd41, %rd1, %rd40;
	ld.u32 	%r38, [%rd41];
	setp.eq.s32 	%p78, %r38, 1;
	@%p78 bra 	$L__BB3_37;
	mul.wide.s32 	%rd42, %r10, 8;
	add.s64 	%rd43, %rd2, %rd42;
	ld.f64 	%fd17, [%rd43];
	ld.f64 	%fd18, [%rd3];
	setp.gt.f64 	%p80, %fd17, %fd18;
	mov.pred 	%p226, -1;
	@%p80 bra 	$L__BB3_50;
	setp.eq.f64 	%p82, %fd17, %fd18;
	setp.gt.s32 	%p83, %r10, %r1;
	and.pred  	%p84, %p83, %p82;
	@%p84 bra 	$L__BB3_50;
$L__BB3_37:
	ld.u32 	%r11, [%rd4+36];
	setp.eq.s32 	%p86, %r11, -1;
	mov.pred 	%p226, %p4;
	@%p86 bra 	$L__BB3_50;
	mul.wide.s32 	%rd44, %r11, 4;
	add.s64 	%rd45, %rd1, %rd44;
	ld.u32 	%r39, [%rd45];
	setp.eq.s32 	%p87, %r39, 1;
	@%p87 bra 	$L__BB3_41;
	mul.wide.s32 	%rd46, %r11, 8;
	add.s64 	%rd47, %rd2, %rd46;
	ld.f64 	%fd19, [%rd47];
	ld.f64 	%fd20, [%rd3];
	setp.gt.f64 	%p89, %fd19, %fd20;
	mov.pred 	%p226, -1;
	@%p89 bra 	$L__BB3_50;
	setp.eq.f64 	%p91, %fd19, %fd20;
	setp.gt.s32 	%p92, %r11, %r1;
	and.pred  	%p93, %p92, %p91;
	@%p93 bra 	$L__BB3_50;
$L__BB3_41:
	ld.u32 	%r12, [%rd4+40];
	setp.eq.s32 	%p95, %r12, -1;
	mov.pred 	%p226, %p4;
	@%p95 bra 	$L__BB3_50;
	mul.wide.s32 	%rd48, %r12, 4;
	add.s64 	%rd49, %rd1, %rd48;
	ld.u32 	%r40, [%rd49];
	setp.eq.s32 	%p96, %r40, 1;
	@%p96 bra 	$L__BB3_45;
	mul.wide.s32 	%rd50, %r12, 8;
	add.s64 	%rd51, %rd2, %rd50;
	ld.f64 	%fd21, [%rd51];
	ld.f64 	%fd22, [%rd3];
	setp.gt.f64 	%p98, %fd21, %fd22;
	mov.pred 	%p226, -1;
	@%p98 bra 	$L__BB3_50;
	setp.eq.f64 	%p100, %fd21, %fd22;
	setp.gt.s32 	%p101, %r12, %r1;
	and.pred  	%p102, %p101, %p100;
	@%p102 bra 	$L__BB3_50;
$L__BB3_45:
	ld.u32 	%r13, [%rd4+44];
	setp.eq.s32 	%p104, %r13, -1;
	mov.pred 	%p226, %p4;
	@%p104 bra 	$L__BB3_50;
	mul.wide.s32 	%rd52, %r13, 4;
	add.s64 	%rd53, %rd1, %rd52;
	ld.u32 	%r41, [%rd53];
	setp.eq.s32 	%p105, %r41, 1;
	@%p105 bra 	$L__BB3_49;
	mul.wide.s32 	%rd54, %r13, 8;
	add.s64 	%rd55, %rd2, %rd54;
	ld.f64 	%fd23, [%rd55];
	ld.f64 	%fd24, [%rd3];
	setp.gt.f64 	%p107, %fd23, %fd24;
	mov.pred 	%p226, -1;
	@%p107 bra 	$L__BB3_50;
	setp.eq.f64 	%p109, %fd23, %fd24;
	setp.gt.s32 	%p110, %r13, %r1;
	and.pred  	%p111, %p110, %p109;
	@%p111 bra 	$L__BB3_50;
$L__BB3_49:
	mov.pred 	%p226, %p4;
$L__BB3_50:
	setp.eq.s32 	%p114, %r2, -1;
	mov.pred 	%p113, 0;
	mov.pred 	%p227, %p113;
	@%p114 bra 	$L__BB3_99;
	mul.wide.s32 	%rd56, %r2, 4;
	add.s64 	%rd57, %rd1, %rd56;
	ld.u32 	%r42, [%rd57];
	setp.eq.s32 	%p115, %r42, 1;
	@%p115 bra 	$L__BB3_54;
	mul.wide.s32 	%rd58, %r2, 8;
	add.s64 	%rd59, %rd2, %rd58;
	ld.f64 	%fd25, [%rd59];
	ld.f64 	%fd26, [%rd3];
	setp.lt.f64 	%p117, %fd25, %fd26;
	mov.pred 	%p227, -1;
	@%p117 bra 	$L__BB3_99;
	setp.eq.f64 	%p119, %fd25, %fd26;
	setp.lt.s32 	%p120, %r2, %r1;
	and.pred  	%p121, %p120, %p119;
	@%p121 bra 	$L__BB3_99;
$L__BB3_54:
	ld.u32 	%r14, [%rd4+4];
	setp.eq.s32 	%p123, %r14, -1;
	mov.pred 	%p227, %p113;
	@%p123 bra 	$L__BB3_99;
	mul.wide.s32 	%rd60, %r14, 4;
	add.s64 	%rd61, %rd1, %rd60;
	ld.u32 	%r43, [%rd61];
	setp.eq.s32 	%p124, %r43, 1;
	@%p124 bra 	$L__BB3_58;
	mul.wide.s32 	%rd62, %r14, 8;
	add.s64 	%rd63, %rd2, %rd62;
	ld.f64 	%fd27, [%rd63];
	ld.f64 	%fd28, [%rd3];
	setp.lt.f64 	%p126, %fd27, %fd28;
	mov.pred 	%p227, -1;
	@%p126 bra 	$L__BB3_99;
	setp.eq.f64 	%p128, %fd27, %fd28;
	setp.lt.s32 	%p129, %r14, %r1;
	and.pred  	%p130, %p129, %p128;
	@%p130 bra 	$L__BB3_99;
$L__BB3_58:
	ld.u32 	%r15, [%rd4+8];
	setp.eq.s32 	%p132, %r15, -1;
	mov.pred 	%p227, %p113;
	@%p132 bra 	$L__BB3_99;
	mul.wide.s32 	%rd64, %r15, 4;
	add.s64 	%rd65, %rd1, %rd64;
	ld.u32 	%r44, [%rd65];
	setp.eq.s32 	%p133, %r44, 1;
	@%p133 bra 	$L__BB3_62;
	mul.wide.s32 	%rd66, %r15, 8;
	add.s64 	%rd67, %rd2, %rd66;
	ld.f64 	%fd29, [%rd67];
	ld.f64 	%fd30, [%rd3];
	setp.lt.f64 	%p135, %fd29, %fd30;
	mov.pred 	%p227, -1;
	@%p135 bra 	$L__BB3_99;
	setp.eq.f64 	%p137, %fd29, %fd30;
	setp.lt.s32 	%p138, %r15, %r1;
	and.pred  	%p139, %p138, %p137;
	@%p139 bra 	$L__BB3_99;
$L__BB3_62:
	ld.u32 	%r16, [%rd4+12];
	setp.eq.s32 	%p141, %r16, -1;
	mov.pred 	%p227, %p113;
	@%p141 bra 	$L__BB3_99;
	mul.wide.s32 	%rd68, %r16, 4;
	add.s64 	%rd69, %rd1, %rd68;
	ld.u32 	%r45, [%rd69];
	setp.eq.s32 	%p142, %r45, 1;
	@%p142 bra 	$L__BB3_66;
	mul.wide.s32 	%rd70, %r16, 8;
	add.s64 	%rd71, %rd2, %rd70;
	ld.f64 	%fd31, [%rd71];
	ld.f64 	%fd32, [%rd3];
	setp.lt.f64 	%p144, %fd31, %fd32;
	mov.pred 	%p227, -1;
	@%p144 bra 	$L__BB3_99;
	setp.eq.f64 	%p146, %fd31, %fd32;
	setp.lt.s32 	%p147, %r16, %r1;
	and.pred  	%p148, %p147, %p146;
	@%p148 bra 	$L__BB3_99;
$L__BB3_66:
	ld.u32 	%r17, [%rd4+16];
	setp.eq.s32 	%p150, %r17, -1;
	mov.pred 	%p227, %p113;
	@%p150 bra 	$L__BB3_99;
	mul.wide.s32 	%rd72, %r17, 4;
	add.s64 	%rd73, %rd1, %rd72;
	ld.u32 	%r46, [%rd73];
	setp.eq.s32 	%p151, %r46, 1;
	@%p151 bra 	$L__BB3_70;
	mul.wide.s32 	%rd74, %r17, 8;
	add.s64 	%rd75, %rd2, %rd74;
	ld.f64 	%fd33, [%rd75];
	ld.f64 	%fd34, [%rd3];
	setp.lt.f64 	%p153, %fd33, %fd34;
	mov.pred 	%p227, -1;
	@%p153 bra 	$L__BB3_99;
	setp.eq.f64 	%p155, %fd33, %fd34;
	setp.lt.s32 	%p156, %r17, %r1;
	and.pred  	%p157, %p156, %p155;
	@%p157 bra 	$L__BB3_99;
$L__BB3_70:
	ld.u32 	%r18, [%rd4+20];
	setp.eq.s32 	%p159, %r18, -1;
	mov.pred 	%p227, %p113;
	@%p159 bra 	$L__BB3_99;
	mul.wide.s32 	%rd76, %r18, 4;
	add.s64 	%rd77, %rd1, %rd76;
	ld.u32 	%r47, [%rd77];
	setp.eq.s32 	%p160, %r47, 1;
	@%p160 bra 	$L__BB3_74;
	mul.wide.s32 	%rd78, %r18, 8;
	add.s64 	%rd79, %rd2, %rd78;
	ld.f64 	%fd35, [%rd79];
	ld.f64 	%fd36, [%rd3];
	setp.lt.f64 	%p162, %fd35, %fd36;
	mov.pred 	%p227, -1;
	@%p162 bra 	$L__BB3_99;
	setp.eq.f64 	%p164, %fd35, %fd36;
	setp.lt.s32 	%p165, %r18, %r1;
	and.pred  	%p166, %p165, %p164;
	@%p166 bra 	$L__BB3_99;
$L__BB3_74:
	ld.u32 	%r19, [%rd4+24];
	setp.eq.s32 	%p168, %r19, -1;
	mov.pred 	%p227, %p113;
	@%p168 bra 	$L__BB3_99;
	mul.wide.s32 	%rd80, %r19, 4;
	add.s64 	%rd81, %rd1, %rd80;
	ld.u32 	%r48, [%rd81];
	setp.eq.s32 	%p169, %r48, 1;
	@%p169 bra 	$L__BB3_78;
	mul.wide.s32 	%rd82, %r19, 8;
	add.s64 	%rd83, %rd2, %rd82;
	ld.f64 	%fd37, [%rd83];
	ld.f64 	%fd38, [%rd3];
	setp.lt.f64 	%p171, %fd37, %fd38;
	mov.pred 	%p227, -1;
	@%p171 bra 	$L__BB3_99;
	setp.eq.f64 	%p173, %fd37, %fd38;
	setp.lt.s32 	%p174, %r19, %r1;
	and.pred  	%p175, %p174, %p173;
	@%p175 bra 	$L__BB3_99;
$L__BB3_78:
	ld.u32 	%r20, [%rd4+28];
	setp.eq.s32 	%p177, %r20, -1;
	mov.pred 	%p227, %p113;
	@%p177 bra 	$L__BB3_99;
	mul.wide.s32 	%rd84, %r20, 4;
	add.s64 	%rd85, %rd1, %rd84;
	ld.u32 	%r49, [%rd85];
	setp.eq.s32 	%p178, %r49, 1;
	@%p178 bra 	$L__BB3_82;
	mul.wide.s32 	%rd86, %r20, 8;
	add.s64 	%rd87, %rd2, %rd86;
	ld.f64 	%fd39, [%rd87];
	ld.f64 	%fd40, [%rd3];
	setp.lt.f64 	%p180, %fd39, %fd40;
	mov.pred 	%p227, -1;
	@%p180 bra 	$L__BB3_99;
	setp.eq.f64 	%p182, %fd39, %fd40;
	setp.lt.s32 	%p183, %r20, %r1;
	and.pred  	%p184, %p183, %p182;
	@%p184 bra 	$L__BB3_99;
$L__BB3_82:
	ld.u32 	%r21, [%rd4+32];
	setp.eq.s32 	%p186, %r21, -1;
	mov.pred 	%p227, %p113;
	@%p186 bra 	$L__BB3_99;
	mul.wide.s32 	%rd88, %r21, 4;
	add.s64 	%rd89, %rd1, %rd88;
	ld.u32 	%r50, [%rd89];
	setp.eq.s32 	%p187, %r50, 1;
	@%p187 bra 	$L__BB3_86;
	mul.wide.s32 	%rd90, %r21, 8;
	add.s64 	%rd91, %rd2, %rd90;
	ld.f64 	%fd41, [%rd91];
	ld.f64 	%fd42, [%rd3];
	setp.lt.f64 	%p189, %fd41, %fd42;
	mov.pred 	%p227, -1;
	@%p189 bra 	$L__BB3_99;
	setp.eq.f64 	%p191, %fd41, %fd42;
	setp.lt.s32 	%p192, %r21, %r1;
	and.pred  	%p193, %p192, %p191;
	@%p193 bra 	$L__BB3_99;
$L__BB3_86:
	ld.u32 	%r22, [%rd4+36];
	setp.eq.s32 	%p195, %r22, -1;
	mov.pred 	%p227, %p113;
	@%p195 bra 	$L__BB3_99;
	mul.wide.s32 	%rd92, %r22, 4;
	add.s64 	%rd93, %rd1, %rd92;
	ld.u32 	%r51, [%rd93];
	setp.eq.s32 	%p196, %r51, 1;
	@%p196 bra 	$L__BB3_90;
	mul.wide.s32 	%rd94, %r22, 8;
	add.s64 	%rd95, %rd2, %rd94;
	ld.f64 	%fd43, [%rd95];
	ld.f64 	%fd44, [%rd3];
	setp.lt.f64 	%p198, %fd43, %fd44;
	mov.pred 	%p227, -1;
	@%p198 bra 	$L__BB3_99;
	setp.eq.f64 	%p200, %fd43, %fd44;
	setp.lt.s32 	%p201, %r22, %r1;
	and.pred  	%p202, %p201, %p200;
	@%p202 bra 	$L__BB3_99;
$L__BB3_90:
	ld.u32 	%r23, [%rd4+40];
	setp.eq.s32 	%p204, %r23, -1;
	mov.pred 	%p227, %p113;
	@%p204 bra 	$L__BB3_99;
	mul.wide.s32 	%rd96, %r23, 4;
	add.s64 	%rd97, %rd1, %rd96;
	ld.u32 	%r52, [%rd97];
	setp.eq.s32 	%p205, %r52, 1;
	@%p205 bra 	$L__BB3_94;
	mul.wide.s32 	%rd98, %r23, 8;
	add.s64 	%rd99, %rd2, %rd98;
	ld.f64 	%fd45, [%rd99];
	ld.f64 	%fd46, [%rd3];
	setp.lt.f64 	%p207, %fd45, %fd46;
	mov.pred 	%p227, -1;
	@%p207 bra 	$L__BB3_99;
	setp.eq.f64 	%p209, %fd45, %fd46;
	setp.lt.s32 	%p210, %r23, %r1;
	and.pred  	%p211, %p210, %p209;
	@%p211 bra 	$L__BB3_99;
$L__BB3_94:
	ld.u32 	%r24, [%rd4+44];
	setp.eq.s32 	%p213, %r24, -1;
	mov.pred 	%p227, %p113;
	@%p213 bra 	$L__BB3_99;
	mul.wide.s32 	%rd100, %r24, 4;
	add.s64 	%rd101, %rd1, %rd100;
	ld.u32 	%r53, [%rd101];
	setp.eq.s32 	%p214, %r53, 1;
	@%p214 bra 	$L__BB3_98;
	mul.wide.s32 	%rd102, %r24, 8;
	add.s64 	%rd103, %rd2, %rd102;
	ld.f64 	%fd47, [%rd103];
	ld.f64 	%fd48, [%rd3];
	setp.lt.f64 	%p216, %fd47, %fd48;
	mov.pred 	%p227, -1;
	@%p216 bra 	$L__BB3_99;
	setp.eq.f64 	%p218, %fd47, %fd48;
	setp.lt.s32 	%p219, %r24, %r1;
	and.pred  	%p220, %p219, %p218;
	@%p220 bra 	$L__BB3_99;
$L__BB3_98:
	mov.pred 	%p227, %p113;
$L__BB3_99:
	@%p226 bra 	$L__BB3_103;
	ld.global.u64 	%rd104, [or_maxi];
	mul.wide.s32 	%rd105, %r1, 4;
	add.s64 	%rd106, %rd104, %rd105;
	ld.u32 	%r54, [%rd106];
	setp.eq.s32 	%p222, %r54, -1;
	@%p222 bra 	$L__BB3_101;
	bra.uni 	$L__BB3_104;
$L__BB3_101:
	@%p227 bra 	$L__BB3_105;
	ld.global.u64 	%rd110, [or_mini];
	mul.wide.s32 	%rd111, %r1, 4;
	add.s64 	%rd112, %rd110, %rd111;
	ld.u32 	%r56, [%rd112];
	setp.eq.s32 	%p224, %r56, -1;
	@%p224 bra 	$L__BB3_107;
	bra.uni 	$L__BB3_106;
$L__BB3_103:
	ld.global.u64 	%rd107, [or_maxi];
	mul.wide.s32 	%rd108, %r1, 4;
	add.s64 	%rd109, %rd107, %rd108;
	ld.u32 	%r55, [%rd109];
	setp.ne.s32 	%p223, %r55, -1;
	@%p223 bra 	$L__BB3_101;
$L__BB3_104:
	atom.global.add.u32 	%r59, [count_f_max], 1;
	ld.global.u64 	%rd119, [all_max];
	mul.wide.s32 	%rd120, %r59, 4;
	add.s64 	%rd121, %rd119, %rd120;
	st.u32 	[%rd121], %r1;
	bra.uni 	$L__BB3_107;
$L__BB3_105:
	ld.global.u64 	%rd113, [or_mini];
	mul.wide.s32 	%rd114, %r1, 4;
	add.s64 	%rd115, %rd113, %rd114;
	ld.u32 	%r57, [%rd115];
	setp.ne.s32 	%p225, %r57, -1;
	@%p225 bra 	$L__BB3_107;
$L__BB3_106:
	atom.global.add.u32 	%r58, [count_f_min], 1;
	ld.global.u64 	%rd116, [all_min];
	mul.wide.s32 	%rd117, %r58, 4;
	add.s64 	%rd118, %rd116, %rd117;
	st.u32 	[%rd118], %r1;
$L__BB3_107:
	ret;

}
	// .globl	_Z21get_wrong_index_path1v
.visible .entry _Z21get_wrong_index_path1v()
{
	.reg .pred 	%p<5>;
	.reg .b32 	%r<14>;
	.reg .b64 	%rd<24>;

	mov.u32 	%r3, %tid.x;
	mov.u32 	%r4, %ctaid.x;
	mov.u32 	%r5, %ntid.x;
	mad.lo.s32 	%r1, %r4, %r5, %r3;
	ld.global.u32 	%r6, [num];
	setp.ge.s32 	%p1, %r1, %r6;
	@%p1 bra 	$L__BB4_6;
	ld.global.u64 	%rd7, [lowgradientindices];
	mul.wide.s32 	%rd8, %r1, 4;
	add.s64 	%rd9, %rd7, %rd8;
	ld.u32 	%r7, [%rd9];
	setp.eq.s32 	%p2, %r7, 1;
	@%p2 bra 	$L__BB4_6;
	ld.global.u64 	%rd23, [or_label];
	shl.b32 	%r2, %r1, 1;
	mul.wide.s32 	%rd10, %r2, 4;
	add.s64 	%rd11, %rd23, %rd10;
	ld.u32 	%r8, [%rd11+4];
	ld.global.u64 	%rd22, [dec_label];
	add.s64 	%rd12, %rd22, %rd10;
	ld.u32 	%r9, [%rd12+4];
	setp.eq.s32 	%p3, %r8, %r9;
	@%p3 bra 	$L__BB4_4;
	atom.global.add.u32 	%r10, [count_p_max], 1;
	ld.global.u64 	%rd13, [all_p_max];
	mul.wide.s32 	%rd14, %r10, 4;
	add.s64 	%rd15, %rd13, %rd14;
	st.u32 	[%rd15], %r1;
	ld.global.u64 	%rd23, [or_label];
	ld.global.u64 	%rd22, [dec_label];
$L__BB4_4:
	add.s64 	%rd17, %rd23, %rd10;
	ld.u32 	%r11, [%rd17];
	add.s64 	%rd18, %rd22, %rd10;
	ld.u32 	%r12, [%rd18];
	setp.eq.s32 	%p4, %r11, %r12;
	@%p4 bra 	$L__BB4_6;
	atom.global.add.u32 	%r13, [count_p_min], 1;
	ld.global.u64 	%rd19, [all_p_min];
	mul.wide.s32 	%rd20, %r13, 4;
	add.s64 	%rd21, %rd19, %rd20;
	st.u32 	[%rd21], %r1;
$L__BB4_6:
	ret;

}
	// .globl	_Z16freeDeviceMemoryv
.visible .entry _Z16freeDeviceMemoryv()
{
	.reg .pred 	%p<2>;
	.reg .b64 	%rd<3>;

	ld.global.u64 	%rd1, [decp_data];
	setp.eq.s64 	%p1, %rd1, 0;
	@%p1 bra 	$L__BB5_2;
	{ // callseq 0, 0
	.param .b64 param0;
	st.param.b64 	[param0], %rd1;
	call.uni 
	free, 
	(
	param0
	);
	} // callseq 0
	mov.b64 	%rd2, 0;
	st.global.u64 	[decp_data], %rd2;
$L__BB5_2:
	ret;

}
	// .globl	_Z17freeDeviceMemory1v
.visible .entry _Z17freeDeviceMemory1v()
{
	.reg .pred 	%p<3>;
	.reg .b64 	%rd<5>;

	ld.global.u64 	%rd1, [de_direction_as];
	setp.eq.s64 	%p1, %rd1, 0;
	@%p1 bra 	$L__BB6_2;
	{ // callseq 1, 0
	.param .b64 param0;
	st.param.b64 	[param0], %rd1;
	call.uni 
	free, 
	(
	param0
	);
	} // callseq 1
	mov.b64 	%rd3, 0;
	st.global.u64 	[de_direction_as], %rd3;
$L__BB6_2:
	ld.global.u64 	%rd2, [de_direction_ds];
	setp.eq.s64 	%p2, %rd2, 0;
	@%p2 bra 	$L__BB6_4;
	{ // callseq 2, 0
	.param .b64 param0;
	st.param.b64 	[param0], %rd2;
	call.uni 
	free, 
	(
	param0
	);
	} // callseq 2
	mov.b64 	%rd4, 0;
	st.global.u64 	[de_direction_ds], %rd4;
$L__BB6_4:
	ret;

}
	// .globl	_Z16computeAdjacencyv
.visible .entry _Z16computeAdjacencyv()
{
	.reg .pred 	%p<36>;
	.reg .b32 	%r<90>;
	.reg .b64 	%rd<30>;

	mov.u32 	%r33, %ctaid.x;
	mov.u32 	%r34, %ntid.x;
	mov.u32 	%r35, %tid.x;
	mad.lo.s32 	%r1, %r33, %r34, %r35;
	ld.global.u32 	%r36, [num];
	setp.ge.s32 	%p5, %r1, %r36;
	@%p5 bra 	$L__BB7_16;
	ld.global.u64 	%rd3, [lowgradientindices];
	cvta.to.global.u64 	%rd4, %rd3;
	mul.wide.s32 	%rd5, %r1, 4;
	add.s64 	%rd6, %rd4, %rd5;
	ld.global.u32 	%r37, [%rd6];
	setp.ne.s32 	%p6, %r37, 0;
	@%p6 bra 	$L__BB7_16;
	ld.global.u32 	%r79, [width];
	div.s32 	%r39, %r1, %r79;
	ld.global.u32 	%r78, [height];
	rem.s32 	%r4, %r39, %r78;
	mul.lo.s32 	%r40, %r39, %r79;
	sub.s32 	%r5, %r1, %r40;
	mul.lo.s32 	%r41, %r78, %r79;
	div.s32 	%r42, %r1, %r41;
	ld.global.u32 	%r43, [depth];
	rem.s32 	%r6, %r42, %r43;
	mov.u64 	%rd8, directions1;
	add.s64 	%rd29, %rd8, 12;
	mov.b32 	%r80, 0;
	mov.u32 	%r87, %r80;
$L__BB7_3:
	ld.global.u32 	%r44, [%rd29+-12];
	ld.global.u32 	%r46, [%rd29+-8];
	ld.global.u32 	%r48, [%rd29+-4];
	add.s32 	%r49, %r44, %r5;
	add.s32 	%r50, %r46, %r4;
	add.s32 	%r12, %r48, %r6;
	mad.lo.s32 	%r51, %r78, %r12, %r50;
	mad.lo.s32 	%r13, %r51, %r79, %r49;
	or.b32  	%r52, %r49, %r50;
	setp.ge.s32 	%p8, %r49, %r79;
	setp.lt.s32 	%p9, %r52, 0;
	setp.ge.s32 	%p10, %r50, %r78;
	or.pred  	%p11, %p8, %p10;
	mov.pred 	%p34, 0;
	or.pred  	%p12, %p11, %p9;
	@%p12 bra 	$L__BB7_5;
	mul.lo.s32 	%r53, %r78, %r79;
	ld.global.u32 	%r54, [depth];
	mul.lo.s32 	%r56, %r53, %r54;
	setp.lt.s32 	%p13, %r13, %r56;
	setp.lt.s32 	%p14, %r12, %r54;
	and.pred  	%p34, %p13, %p14;
$L__BB7_5:
	setp.lt.s32 	%p15, %r12, 0;
	not.pred 	%p16, %p34;
	or.pred  	%p17, %p16, %p15;
	@%p17 bra 	$L__BB7_8;
	ld.global.u64 	%rd9, [lowgradientindices];
	cvta.to.global.u64 	%rd10, %rd9;
	mul.wide.s32 	%rd11, %r13, 4;
	add.s64 	%rd12, %rd10, %rd11;
	ld.global.u32 	%r57, [%rd12];
	setp.ne.s32 	%p18, %r57, 0;
	@%p18 bra 	$L__BB7_8;
	ld.global.u64 	%rd13, [adjacency];
	cvta.to.global.u64 	%rd14, %rd13;
	ld.global.u32 	%r58, [maxNeighbors];
	mad.lo.s32 	%r59, %r58, %r1, %r87;
	mul.wide.s32 	%rd15, %r59, 4;
	add.s64 	%rd16, %rd14, %rd15;
	st.global.u32 	[%rd16], %r13;
	add.s32 	%r87, %r87, 1;
	ld.global.u32 	%r79, [width];
	ld.global.u32 	%r78, [height];
$L__BB7_8:
	ld.global.u32 	%r60, [%rd29];
	ld.global.u32 	%r62, [%rd29+4];
	ld.global.u32 	%r64, [%rd29+8];
	add.s32 	%r65, %r60, %r5;
	add.s32 	%r66, %r62, %r4;
	add.s32 	%r20, %r64, %r6;
	mad.lo.s32 	%r67, %r78, %r20, %r66;
	mad.lo.s32 	%r21, %r67, %r79, %r65;
	or.b32  	%r68, %r65, %r66;
	setp.ge.s32 	%p20, %r65, %r79;
	setp.lt.s32 	%p21, %r68, 0;
	setp.ge.s32 	%p22, %r66, %r78;
	or.pred  	%p23, %p20, %p22;
	mov.pred 	%p35, 0;
	or.pred  	%p24, %p23, %p21;
	@%p24 bra 	$L__BB7_10;
	mul.lo.s32 	%r69, %r78, %r79;
	ld.global.u32 	%r70, [depth];
	mul.lo.s32 	%r72, %r69, %r70;
	setp.lt.s32 	%p25, %r21, %r72;
	setp.lt.s32 	%p26, %r20, %r70;
	and.pred  	%p35, %p25, %p26;
$L__BB7_10:
	setp.lt.s32 	%p27, %r20, 0;
	not.pred 	%p28, %p35;
	or.pred  	%p29, %p28, %p27;
	@%p29 bra 	$L__BB7_13;
	ld.global.u64 	%rd17, [lowgradientindices];
	cvta.to.global.u64 	%rd18, %rd17;
	mul.wide.s32 	%rd19, %r21, 4;
	add.s64 	%rd20, %rd18, %rd19;
	ld.global.u32 	%r73, [%rd20];
	setp.ne.s32 	%p30, %r73, 0;
	@%p30 bra 	$L__BB7_13;
	ld.global.u64 	%rd21, [adjacency];
	cvta.to.global.u64 	%rd22, %rd21;
	ld.global.u32 	%r74, [maxNeighbors];
	mad.lo.s32 	%r75, %r74, %r1, %r87;
	mul.wide.s32 	%rd23, %r75, 4;
	add.s64 	%rd24, %rd22, %rd23;
	st.global.u32 	[%rd24], %r21;
	add.s32 	%r87, %r87, 1;
	ld.global.u32 	%r79, [width];
	ld.global.u32 	%r78, [height];
$L__BB7_13:
	add.s32 	%r80, %r80, 2;
	add.s64 	%rd29, %rd29, 24;
	setp.eq.s32 	%p31, %r80, 12;
	@%p31 bra 	$L__BB7_14;
	bra.uni 	$L__BB7_3;
$L__BB7_14:
	ld.global.u32 	%r88, [maxNeighbors];
	setp.ge.s32 	%p32, %r87, %r88;
	@%p32 bra 	$L__BB7_16;
$L__BB7_15:
	ld.global.u64 	%rd25, [adjacency];
	cvta.to.global.u64 	%rd26, %rd25;
	mad.lo.s32 	%r76, %r88, %r1, %r87;
	mul.wide.s32 	%rd27, %r76, 4;
	add.s64 	%rd28, %rd26, %rd27;
	mov.b32 	%r77, -1;
	st.global.u32 	[%rd28], %r77;
	add.s32 	%r87, %r87, 1;
	ld.global.u32 	%r88, [maxNeighbors];
	setp.lt.s32 	%p33, %r87, %r88;
	@%p33 bra 	$L__BB7_15;
$L__BB7_16:
	ret;

}
	// .globl	_Z17clearStacksKernel13LockFreeStackIdE
.visible .entry _Z17clearStacksKernel13LockFreeStackIdE(
	.param .align 8 .b8 _Z17clearStacksKernel13LockFreeStackIdE_param_0[8]
)
{
	.reg .pred 	%p<5>;
	.reg .b32 	%r<6>;
	.reg .b64 	%rd<5>;

	ld.param.u64 	%rd4, [_Z17clearStacksKernel13LockFreeStackIdE_param_0];
	mov.u32 	%r1, %tid.x;
	mov.u32 	%r2, %ctaid.x;
	mov.u32 	%r3, %ntid.x;
	mad.lo.s32 	%r4, %r2, %r3, %r1;
	ld.global.u32 	%r5, [num];
	setp.ge.s32 	%p1, %r4, %r5;
	setp.eq.s64 	%p2, %rd4, 0;
	or.pred  	%p3, %p1, %p2;
	@%p3 bra 	$L__BB8_2;
$L__BB8_1:
	ld.u64 	%rd3, [%rd4+8];
	{ // callseq 3, 0
	.param .b64 param0;
	st.param.b64 	[param0], %rd4;
	call.uni 
	free, 
	(
	param0
	);
	} // callseq 3
	setp.ne.s64 	%p4, %rd3, 0;
	mov.u64 	%rd4, %rd3;
	@%p4 bra 	$L__BB8_1;
$L__BB8_2:
	ret;

}
	// .globl	_Z18fix_maxi_critical1ii
.visible .entry _Z18fix_maxi_critical1ii(
	.param .u32 _Z18fix_maxi_critical1ii_param_0,
	.param .u32 _Z18fix_maxi_critical1ii_param_1
)
{
	.reg .pred 	%p<44>;
	.reg .b32 	%r<106>;
	.reg .b64 	%rd<98>;
	.reg .b64 	%fd<49>;

	ld.param.u32 	%r20, [_Z18fix_maxi_critical1ii_param_0];
	mov.u32 	%r21, %ctaid.x;
	mov.u32 	%r22, %ntid.x;
	mov.u32 	%r23, %tid.x;
	mad.lo.s32 	%r24, %r21, %r22, %r23;
	setp.ne.s32 	%p1, %r20, 0;
	ld.global.u32 	%r25, [count_f_max];
	setp.ge.s32 	%p2, %r24, %r25;
	or.pred  	%p3, %p1, %p2;
	@%p3 bra 	$L__BB9_19;
	ld.global.u64 	%rd55, [all_max];
	mul.wide.s32 	%rd56, %r24, 4;
	add.s64 	%rd57, %rd55, %rd56;
	ld.u32 	%r2, [%rd57];
	ld.global.u64 	%rd58, [or_maxi];
	mul.wide.s32 	%rd59, %r2, 4;
	add.s64 	%rd60, %rd58, %rd59;
	ld.u32 	%r3, [%rd60];
	setp.eq.s32 	%p26, %r3, -1;
	@%p26 bra 	$L__BB9_10;
	add.s32 	%r4, %r3, -1;
	setp.gt.u32 	%p27, %r4, 11;
	mov.b32 	%r102, -1;
	@%p27 bra 	$L__BB9_4;
	ld.global.u32 	%r67, [width];
	ld.global.u32 	%r68, [height];
	ld.global.u32 	%r69, [depth];
	mul.wide.u32 	%rd61, %r4, 12;
	mov.u64 	%rd62, direction_to_index_mapping;
	add.s64 	%rd63, %rd62, %rd61;
	ld.global.u32 	%r70, [%rd63];
	ld.global.u32 	%r71, [%rd63+4];
	ld.global.u32 	%r72, [%rd63+8];
	div.s32 	%r73, %r2, %r67;
	rem.s32 	%r74, %r73, %r68;
	add.s32 	%r75, %r71, %r74;
	mul.lo.s32 	%r76, %r68, %r67;
	div.s32 	%r77, %r2, %r76;
	rem.s32 	%r78, %r77, %r69;
	add.s32 	%r79, %r72, %r78;
	mad.lo.s32 	%r80, %r68, %r79, %r75;
	mul.lo.s32 	%r81, %r73, %r67;
	sub.s32 	%r82, %r2, %r81;
	add.s32 	%r83, %r70, %r82;
	mad.lo.s32 	%r102, %r80, %r67, %r83;
$L__BB9_4:
	ld.global.u64 	%rd64, [input_data];
	mul.wide.s32 	%rd65, %r2, 8;
	add.s64 	%rd66, %rd64, %rd65;
	ld.f64 	%fd35, [%rd66];
	ld.global.f64 	%fd36, [bound];
	sub.f64 	%fd37, %fd35, %fd36;
	ld.global.u64 	%rd67, [decp_data];
	add.s64 	%rd68, %rd67, %rd65;
	ld.f64 	%fd1, [%rd68];
	add.f64 	%fd38, %fd37, %fd1;
	mul.f64 	%fd39, %fd38, 0d3FE0000000000000;
	sub.f64 	%fd2, %fd39, %fd1;
	mul.wide.s32 	%rd69, %r102, 8;
	add.s64 	%rd70, %rd67, %rd69;
	ld.f64 	%fd3, [%rd70];
	setp.lt.f64 	%p28, %fd1, %fd3;
	@%p28 bra 	$L__BB9_39;
	setp.eq.f64 	%p29, %fd1, %fd3;
	setp.lt.s32 	%p30, %r2, %r102;
	and.pred  	%p31, %p30, %p29;
	@%p31 bra 	$L__BB9_39;
	ld.global.u64 	%rd71, [d_deltaBuffer];
	add.s64 	%rd73, %rd71, %rd65;
	ld.f64 	%fd40, [%rd73];
	setp.leu.f64 	%p32, %fd2, %fd40;
	@%p32 bra 	$L__BB9_39;
	neg.f64 	%fd4, %fd2;
	mov.b64 	%rd1, %fd2;
$L__BB9_8:
	ld.global.u64 	%rd74, [d_deltaBuffer];
	add.s64 	%rd2, %rd74, %rd65;
	ld.f64 	%fd5, [%rd2];
	setp.geu.f64 	%p33, %fd5, %fd4;
	@%p33 bra 	$L__BB9_39;
	mov.b64 	%rd76, %fd5;
	atom.relaxed.cas.b64 	%rd77, [%rd2], %rd76, %rd1;
	mov.b64 	%fd41, %rd77;
	setp.neu.f64 	%p34, %fd5, %fd41;
	@%p34 bra 	$L__BB9_8;
	bra.uni 	$L__BB9_39;
$L__BB9_10:
	ld.global.u64 	%rd78, [de_direction_as];
	add.s64 	%rd80, %rd78, %rd59;
	ld.u32 	%r7, [%rd80];
	setp.eq.s32 	%p35, %r7, -1;
	mov.u32 	%r103, %r2;
	@%p35 bra 	$L__BB9_13;
	add.s32 	%r8, %r7, -1;
	setp.gt.u32 	%p36, %r8, 11;
	mov.b32 	%r103, -1;
	@%p36 bra 	$L__BB9_13;
	ld.global.u32 	%r85, [width];
	ld.global.u32 	%r86, [height];
	ld.global.u32 	%r87, [depth];
	mul.wide.u32 	%rd81, %r8, 12;
	mov.u64 	%rd82, direction_to_index_mapping;
	add.s64 	%rd83, %rd82, %rd81;
	ld.global.u32 	%r88, [%rd83];
	ld.global.u32 	%r89, [%rd83+4];
	ld.global.u32 	%r90, [%rd83+8];
	div.s32 	%r91, %r2, %r85;
	rem.s32 	%r92, %r91, %r86;
	add.s32 	%r93, %r89, %r92;
	mul.lo.s32 	%r94, %r86, %r85;
	div.s32 	%r95, %r2, %r94;
	rem.s32 	%r96, %r95, %r87;
	add.s32 	%r97, %r90, %r96;
	mad.lo.s32 	%r98, %r86, %r97, %r93;
	mul.lo.s32 	%r99, %r91, %r85;
	sub.s32 	%r100, %r2, %r99;
	add.s32 	%r101, %r88, %r100;
	mad.lo.s32 	%r103, %r98, %r85, %r101;
$L__BB9_13:
	ld.global.u64 	%rd84, [decp_data];
	mul.wide.s32 	%rd85, %r2, 8;
	add.s64 	%rd86, %rd84, %rd85;
	ld.f64 	%fd6, [%rd86];
	mul.wide.s32 	%rd87, %r103, 8;
	add.s64 	%rd88, %rd84, %rd87;
	ld.f64 	%fd7, [%rd88];
	setp.gt.f64 	%p37, %fd6, %fd7;
	@%p37 bra 	$L__BB9_39;
	setp.eq.f64 	%p38, %fd6, %fd7;
	setp.gt.s32 	%p39, %r2, %r103;
	and.pred  	%p40, %p39, %p38;
	@%p40 bra 	$L__BB9_39;
	ld.global.u64 	%rd89, [input_data];
	add.s64 	%rd91, %rd89, %rd87;
	ld.f64 	%fd42, [%rd91];
	ld.global.f64 	%fd43, [bound];
	sub.f64 	%fd44, %fd42, %fd43;
	add.f64 	%fd45, %fd44, %fd7;
	mul.f64 	%fd46, %fd45, 0d3FE0000000000000;
	sub.f64 	%fd8, %fd46, %fd7;
	ld.global.u64 	%rd92, [d_deltaBuffer];
	add.s64 	%rd93, %rd92, %rd87;
	ld.f64 	%fd47, [%rd93];
	setp.leu.f64 	%p41, %fd8, %fd47;
	@%p41 bra 	$L__BB9_39;
	neg.f64 	%fd9, %fd8;
	mov.b64 	%rd3, %fd8;
$L__BB9_17:
	ld.global.u64 	%rd94, [d_deltaBuffer];
	add.s64 	%rd4, %rd94, %rd87;
	ld.f64 	%fd10, [%rd4];
	setp.geu.f64 	%p42, %fd10, %fd9;
	@%p42 bra 	$L__BB9_39;
	mov.b64 	%rd96, %fd10;
	atom.relaxed.cas.b64 	%rd97, [%rd4], %rd96, %rd3;
	mov.b64 	%fd48, %rd97;
	setp.neu.f64 	%p43, %fd10, %fd48;
	@%p43 bra 	$L__BB9_17;
	bra.uni 	$L__BB9_39;
$L__BB9_19:
	setp.eq.s32 	%p4, %r20, 0;
	ld.global.u32 	%r27, [count_f_min];
	setp.ge.s32 	%p5, %r24, %r27;
	or.pred  	%p6, %p4, %p5;
	@%p6 bra 	$L__BB9_39;
	ld.global.u64 	%rd9, [lowgradientindices];
	ld.global.u64 	%rd10, [all_min];
	mul.wide.s32 	%rd11, %r24, 4;
	add.s64 	%rd12, %rd10, %rd11;
	ld.u32 	%r11, [%rd12];
	mul.wide.s32 	%rd13, %r11, 4;
	add.s64 	%rd14, %rd9, %rd13;
	ld.u32 	%r29, [%rd14];
	setp.ne.s32 	%p7, %r29, 0;
	@%p7 bra 	$L__BB9_39;
	ld.global.u64 	%rd15, [or_mini];
	add.s64 	%rd17, %rd15, %rd13;
	ld.u32 	%r12, [%rd17];
	setp.eq.s32 	%p8, %r12, -1;
	@%p8 bra 	$L__BB9_30;
	add.s32 	%r13, %r12, -1;
	setp.gt.u32 	%p9, %r13, 11;
	mov.b32 	%r104, -1;
	@%p9 bra 	$L__BB9_24;
	ld.global.u32 	%r31, [width];
	ld.global.u32 	%r32, [height];
	ld.global.u32 	%r33, [depth];
	mul.wide.u32 	%rd18, %r13, 12;
	mov.u64 	%rd19, direction_to_index_mapping;
	add.s64 	%rd20, %rd19, %rd18;
	ld.global.u32 	%r34, [%rd20];
	ld.global.u32 	%r35, [%rd20+4];
	ld.global.u32 	%r36, [%rd20+8];
	div.s32 	%r37, %r11, %r31;
	rem.s32 	%r38, %r37, %r32;
	add.s32 	%r39, %r35, %r38;
	mul.lo.s32 	%r40, %r32, %r31;
	div.s32 	%r41, %r11, %r40;
	rem.s32 	%r42, %r41, %r33;
	add.s32 	%r43, %r36, %r42;
	mad.lo.s32 	%r44, %r32, %r43, %r39;
	mul.lo.s32 	%r45, %r37, %r31;
	sub.s32 	%r46, %r11, %r45;
	add.s32 	%r47, %r34, %r46;
	mad.lo.s32 	%r104, %r44, %r31, %r47;
$L__BB9_24:
	ld.global.u64 	%rd21, [input_data];
	mul.wide.s32 	%rd22, %r104, 8;
	add.s64 	%rd23, %rd21, %rd22;
	ld.f64 	%fd21, [%rd23];
	ld.global.f64 	%fd22, [bound];
	sub.f64 	%fd23, %fd21, %fd22;
	ld.global.u64 	%rd24, [decp_data];
	mul.wide.s32 	%rd25, %r11, 8;
	add.s64 	%rd26, %rd24, %rd25;
	ld.f64 	%fd11, [%rd26];
	add.f64 	%fd24, %fd23, %fd11;
	mul.f64 	%fd25, %fd24, 0d3FE0000000000000;
	add.s64 	%rd27, %rd24, %rd22;
	ld.f64 	%fd12, [%rd27];
	sub.f64 	%fd13, %fd25, %fd12;
	setp.gt.f64 	%p10, %fd11, %fd12;
	@%p10 bra 	$L__BB9_39;
	setp.eq.f64 	%p11, %fd11, %fd12;
	setp.gt.s32 	%p12, %r11, %r104;
	and.pred  	%p13, %p12, %p11;
	@%p13 bra 	$L__BB9_39;
	ld.global.u64 	%rd28, [d_deltaBuffer];
	add.s64 	%rd30, %rd28, %rd22;
	ld.f64 	%fd26, [%rd30];
	setp.leu.f64 	%p14, %fd13, %fd26;
	@%p14 bra 	$L__BB9_39;
	neg.f64 	%fd14, %fd13;
	mov.b64 	%rd5, %fd13;
$L__BB9_28:
	ld.global.u64 	%rd31, [d_deltaBuffer];
	add.s64 	%rd6, %rd31, %rd22;
	ld.f64 	%fd15, [%rd6];
	setp.geu.f64 	%p15, %fd15, %fd14;
	@%p15 bra 	$L__BB9_39;
	mov.b64 	%rd33, %fd15;
	atom.relaxed.cas.b64 	%rd34, [%rd6], %rd33, %rd5;
	mov.b64 	%fd27, %rd34;
	setp.neu.f64 	%p16, %fd15, %fd27;
	@%p16 bra 	$L__BB9_28;
	bra.uni 	$L__BB9_39;
$L__BB9_30:
	ld.global.u64 	%rd35, [de_direction_ds];
	add.s64 	%rd37, %rd35, %rd13;
	ld.u32 	%r16, [%rd37];
	setp.eq.s32 	%p17, %r16, -1;
	mov.u32 	%r105, %r11;
	@%p17 bra 	$L__BB9_33;
	add.s32 	%r17, %r16, -1;
	setp.gt.u32 	%p18, %r17, 11;
	mov.b32 	%r105, -1;
	@%p18 bra 	$L__BB9_33;
	ld.global.u32 	%r49, [width];
	ld.global.u32 	%r50, [height];
	ld.global.u32 	%r51, [depth];
	mul.wide.u32 	%rd38, %r17, 12;
	mov.u64 	%rd39, direction_to_index_mapping;
	add.s64 	%rd40, %rd39, %rd38;
	ld.global.u32 	%r52, [%rd40];
	ld.global.u32 	%r53, [%rd40+4];
	ld.global.u32 	%r54, [%rd40+8];
	div.s32 	%r55, %r11, %r49;
	rem.s32 	%r56, %r55, %r50;
	add.s32 	%r57, %r53, %r56;
	mul.lo.s32 	%r58, %r50, %r49;
	div.s32 	%r59, %r11, %r58;
	rem.s32 	%r60, %r59, %r51;
	add.s32 	%r61, %r54, %r60;
	mad.lo.s32 	%r62, %r50, %r61, %r57;
	mul.lo.s32 	%r63, %r55, %r49;
	sub.s32 	%r64, %r11, %r63;
	add.s32 	%r65, %r52, %r64;
	mad.lo.s32 	%r105, %r62, %r49, %r65;
$L__BB9_33:
	ld.global.u64 	%rd41, [decp_data];
	mul.wide.s32 	%rd42, %r11, 8;
	add.s64 	%rd43, %rd41, %rd42;
	ld.f64 	%fd16, [%rd43];
	mul.wide.s32 	%rd44, %r105, 8;
	add.s64 	%rd45, %rd41, %rd44;
	ld.f64 	%fd17, [%rd45];
	setp.lt.f64 	%p19, %fd16, %fd17;
	@%p19 bra 	$L__BB9_39;
	setp.eq.f64 	%p20, %fd16, %fd17;
	setp.lt.s32 	%p21, %r11, %r105;
	and.pred  	%p22, %p21, %p20;
	@%p22 bra 	$L__BB9_39;
	ld.global.u64 	%rd46, [input_data];
	add.s64 	%rd48, %rd46, %rd42;
	ld.f64 	%fd28, [%rd48];
	ld.global.f64 	%fd29, [bound];
	sub.f64 	%fd30, %fd28, %fd29;
	add.f64 	%fd31, %fd30, %fd16;
	mul.f64 	%fd32, %fd31, 0d3FE0000000000000;
	sub.f64 	%fd18, %fd32, %fd16;
	ld.global.u64 	%rd49, [d_deltaBuffer];
	add.s64 	%rd50, %rd49, %rd42;
	ld.f64 	%fd33, [%rd50];
	setp.leu.f64 	%p23, %fd18, %fd33;
	@%p23 bra 	$L__BB9_39;
	neg.f64 	%fd19, %fd18;
	mov.b64 	%rd7, %fd18;
$L__BB9_37:
	ld.global.u64 	%rd51, [d_deltaBuffer];
	add.s64 	%rd8, %rd51, %rd42;
	ld.f64 	%fd20, [%rd8];
	setp.geu.f64 	%p24, %fd20, %fd19;
	@%p24 bra 	$L__BB9_39;
	mov.b64 	%rd53, %fd20;
	atom.relaxed.cas.b64 	%rd54, [%rd8], %rd53, %rd7;
	mov.b64 	%fd34, %rd54;
	setp.neu.f64 	%p25, %fd20, %fd34;
	@%p25 bra 	$L__BB9_37;
$L__BB9_39:
	ret;

}
	// .globl	_Z16initializeKerneld
.visible .entry _Z16initializeKerneld(
	.param .f64 _Z16initializeKerneld_param_0
)
{
	.reg .pred 	%p<6>;
	.reg .b32 	%r<2>;
	.reg .b64 	%rd<11>;

	mov.u32 	%r1, %tid.x;
	setp.ne.s32 	%p1, %r1, 0;
	@%p1 bra 	$L__BB10_6;
	ld.global.u64 	%rd9, [d_stacks];
	setp.eq.s64 	%p2, %rd9, 0;
	@%p2 bra 	$L__BB10_3;
$L__BB10_2:
	ld.u64 	%rd3, [%rd9+8];
	{ // callseq 4, 0
	.param .b64 param0;
	st.param.b64 	[param0], %rd9;
	call.uni 
	free, 
	(
	param0
	);
	} // callseq 4
	setp.ne.s64 	%p3, %rd3, 0;
	mov.u64 	%rd9, %rd3;
	@%p3 bra 	$L__BB10_2;
$L__BB10_3:
	mov.b64 	%rd7, 0;
	st.global.u64 	[d_stacks], %rd7;
	ld.global.u64 	%rd10, [id_stacks];
	setp.eq.s64 	%p4, %rd10, 0;
	@%p4 bra 	$L__BB10_5;
$L__BB10_4:
	ld.u64 	%rd6, [%rd10+8];
	{ // callseq 5, 0
	.param .b64 param0;
	st.param.b64 	[param0], %rd10;
	call.uni 
	free, 
	(
	param0
	);
	} // callseq 5
	setp.ne.s64 	%p5, %rd6, 0;
	mov.u64 	%rd10, %rd6;
	@%p5 bra 	$L__BB10_4;
$L__BB10_5:
	mov.b64 	%rd8, 0;
	st.global.u64 	[id_stacks], %rd8;
$L__BB10_6:
	ret;

}
	// .globl	_Z17initializeKernel1d
.visible .entry _Z17initializeKernel1d(
	.param .f64 _Z17initializeKernel1d_param_0
)
{
	.reg .pred 	%p<2>;
	.reg .b32 	%r<6>;
	.reg .b64 	%rd<6>;

	mov.u32 	%r2, %ctaid.x;
	mov.u32 	%r3, %ntid.x;
	mov.u32 	%r4, %tid.x;
	mad.lo.s32 	%r1, %r2, %r3, %r4;
	ld.global.u32 	%r5, [num];
	setp.ge.s32 	%p1, %r1, %r5;
	@%p1 bra 	$L__BB11_2;
	ld.global.u64 	%rd1, [d_deltaBuffer];
	cvta.to.global.u64 	%rd2, %rd1;
	mul.wide.s32 	%rd3, %r1, 8;
	add.s64 	%rd4, %rd2, %rd3;
	mov.b64 	%rd5, -4566861128386215936;
	st.global.u64 	[%rd4], %rd5;
$L__BB11_2:
	ret;

}
	// .globl	_Z9fixpath11i
.visible .entry _Z9fixpath11i(
	.param .u32 _Z9fixpath11i_param_0
)
{
	.reg .pred 	%p<36>;
	.reg .b32 	%r<134>;
	.reg .b64 	%rd<67>;
	.reg .b64 	%fd<23>;

	ld.param.u32 	%r40, [_Z9fixpath11i_param_0];
	mov.u32 	%r41, %ctaid.x;
	mov.u32 	%r42, %ntid.x;
	mov.u32 	%r43, %tid.x;
	mad.lo.s32 	%r1, %r41, %r42, %r43;
	setp.ne.s32 	%p1, %r40, 0;
	@%p1 bra 	$L__BB12_22;
	ld.global.u32 	%r85, [count_p_max];
	setp.ge.s32 	%p18, %r1, %r85;
	@%p18 bra 	$L__BB12_41;
	ld.global.u64 	%rd38, [lowgradientindices];
	ld.global.u64 	%rd39, [all_p_max];
	mul.wide.s32 	%rd40, %r1, 4;
	add.s64 	%rd41, %rd39, %rd40;
	ld.u32 	%r127, [%rd41];
	mul.wide.s32 	%rd42, %r127, 4;
	add.s64 	%rd43, %rd38, %rd42;
	ld.u32 	%r86, [%rd43];
	setp.ne.s32 	%p19, %r86, 0;
	@%p19 bra 	$L__BB12_41;
	ld.global.u64 	%rd1, [or_maxi];
	ld.global.u64 	%rd2, [de_direction_as];
	ld.global.u32 	%r3, [width];
	ld.global.u32 	%r4, [height];
	mul.lo.s32 	%r5, %r4, %r3;
	ld.global.u32 	%r6, [depth];
	mov.u64 	%rd48, direction_to_index_mapping;
$L__BB12_4:
	mov.u32 	%r7, %r127;
	mul.wide.s32 	%rd44, %r7, 4;
	add.s64 	%rd45, %rd1, %rd44;
	ld.u32 	%r8, [%rd45];
	add.s64 	%rd46, %rd2, %rd44;
	ld.u32 	%r9, [%rd46];
	setp.ne.s32 	%p20, %r8, %r9;
	@%p20 bra 	$L__BB12_10;
	setp.eq.s32 	%p21, %r8, -1;
	mov.u32 	%r127, %r7;
	@%p21 bra 	$L__BB12_8;
	add.s32 	%r10, %r8, -1;
	setp.gt.u32 	%p22, %r10, 11;
	mov.b32 	%r127, -1;
	@%p22 bra 	$L__BB12_8;
	mul.wide.u32 	%rd47, %r10, 12;
	add.s64 	%rd49, %rd48, %rd47;
	ld.global.u32 	%r88, [%rd49];
	ld.global.u32 	%r89, [%rd49+4];
	ld.global.u32 	%r90, [%rd49+8];
	div.s32 	%r91, %r7, %r3;
	rem.s32 	%r92, %r91, %r4;
	add.s32 	%r93, %r89, %r92;
	div.s32 	%r94, %r7, %r5;
	rem.s32 	%r95, %r94, %r6;
	add.s32 	%r96, %r90, %r95;
	mad.lo.s32 	%r97, %r4, %r96, %r93;
	mul.lo.s32 	%r98, %r91, %r3;
	sub.s32 	%r99, %r7, %r98;
	add.s32 	%r100, %r88, %r99;
	mad.lo.s32 	%r127, %r97, %r3, %r100;
$L__BB12_8:
	setp.eq.s32 	%p23, %r8, -1;
	setp.eq.s32 	%p24, %r127, %r7;
	and.pred  	%p25, %p23, %p24;
	@%p25 bra 	$L__BB12_41;
	setp.ne.s32 	%p26, %r127, %r7;
	@%p26 bra 	$L__BB12_4;
$L__BB12_10:
	setp.eq.s32 	%p27, %r7, -1;
	@%p27 bra 	$L__BB12_41;
	setp.eq.s32 	%p28, %r9, -1;
	mov.u32 	%r128, %r7;
	@%p28 bra 	$L__BB12_14;
	add.s32 	%r13, %r9, -1;
	setp.gt.u32 	%p29, %r13, 11;
	mov.b32 	%r128, -1;
	@%p29 bra 	$L__BB12_14;
	mul.wide.u32 	%rd50, %r13, 12;
	add.s64 	%rd52, %rd48, %rd50;
	ld.global.u32 	%r102, [%rd52];
	ld.global.u32 	%r103, [%rd52+4];
	ld.global.u32 	%r104, [%rd52+8];
	div.s32 	%r105, %r7, %r3;
	rem.s32 	%r106, %r105, %r4;
	add.s32 	%r107, %r103, %r106;
	div.s32 	%r108, %r7, %r5;
	rem.s32 	%r109, %r108, %r6;
	add.s32 	%r110, %r104, %r109;
	mad.lo.s32 	%r111, %r4, %r110, %r107;
	mul.lo.s32 	%r112, %r105, %r3;
	sub.s32 	%r113, %r7, %r112;
	add.s32 	%r114, %r102, %r113;
	mad.lo.s32 	%r128, %r111, %r3, %r114;
$L__BB12_14:
	setp.eq.s32 	%p30, %r8, -1;
	mov.u32 	%r129, %r7;
	@%p30 bra 	$L__BB12_17;
	div.s32 	%r16, %r7, %r3;
	div.s32 	%r116, %r7, %r5;
	rem.s32 	%r17, %r116, %r6;
	add.s32 	%r18, %r8, -1;
	setp.gt.u32 	%p31, %r18, 11;
	mov.b32 	%r129, -1;
	@%p31 bra 	$L__BB12_17;
	mul.wide.u32 	%rd53, %r18, 12;
	add.s64 	%rd55, %rd48, %rd53;
	ld.global.u32 	%r117, [%rd55];
	ld.global.u32 	%r118, [%rd55+4];
	ld.global.u32 	%r119, [%rd55+8];
	rem.s32 	%r120, %r16, %r4;
	add.s32 	%r121, %r118, %r120;
	add.s32 	%r122, %r119, %r17;
	mad.lo.s32 	%r123, %r4, %r122, %r121;
	rem.s32 	%r124, %r7, %r3;
	add.s32 	%r125, %r117, %r124;
	mad.lo.s32 	%r129, %r123, %r3, %r125;
$L__BB12_17:
	setp.eq.s32 	%p32, %r128, %r129;
	@%p32 bra 	$L__BB12_41;
	ld.global.u64 	%rd56, [input_data];
	mul.wide.s32 	%rd57, %r128, 8;
	add.s64 	%rd58, %rd56, %rd57;
	ld.f64 	%fd15, [%rd58];
	ld.global.f64 	%fd16, [bound];
	sub.f64 	%fd17, %fd15, %fd16;
	ld.global.u64 	%rd59, [decp_data];
	add.s64 	%rd60, %rd59, %rd57;
	ld.f64 	%fd18, [%rd60];
	add.f64 	%fd19, %fd17, %fd18;
	mul.f64 	%fd20, %fd19, 0d3FE0000000000000;
	sub.f64 	%fd1, %fd20, %fd18;
	ld.global.u64 	%rd61, [d_deltaBuffer];
	add.s64 	%rd62, %rd61, %rd57;
	ld.f64 	%fd21, [%rd62];
	setp.leu.f64 	%p33, %fd1, %fd21;
	@%p33 bra 	$L__BB12_41;
	neg.f64 	%fd2, %fd1;
	mov.b64 	%rd3, %fd1;
$L__BB12_20:
	ld.global.u64 	%rd63, [d_deltaBuffer];
	add.s64 	%rd4, %rd63, %rd57;
	ld.f64 	%fd3, [%rd4];
	setp.geu.f64 	%p34, %fd3, %fd2;
	@%p34 bra 	$L__BB12_41;
	mov.b64 	%rd65, %fd3;
	atom.relaxed.cas.b64 	%rd66, [%rd4], %rd65, %rd3;
	mov.b64 	%fd22, %rd66;
	setp.neu.f64 	%p35, %fd3, %fd22;
	@%p35 bra 	$L__BB12_20;
	bra.uni 	$L__BB12_41;
$L__BB12_22:
	ld.global.u32 	%r44, [count_p_min];
	setp.ge.s32 	%p2, %r1, %r44;
	@%p2 bra 	$L__BB12_41;
	ld.global.u64 	%rd9, [lowgradientindices];
	ld.global.u64 	%rd10, [all_p_min];
	mul.wide.s32 	%rd11, %r1, 4;
	add.s64 	%rd12, %rd10, %rd11;
	ld.u32 	%r130, [%rd12];
	mul.wide.s32 	%rd13, %r130, 4;
	add.s64 	%rd14, %rd9, %rd13;
	ld.u32 	%r45, [%rd14];
	setp.ne.s32 	%p3, %r45, 0;
	@%p3 bra 	$L__BB12_41;
	ld.global.u64 	%rd5, [or_mini];
	ld.global.u64 	%rd6, [de_direction_ds];
	ld.global.u32 	%r22, [width];
	ld.global.u32 	%r23, [height];
	mul.lo.s32 	%r24, %r23, %r22;
	ld.global.u32 	%r25, [depth];
	mov.u64 	%rd19, direction_to_index_mapping;
$L__BB12_25:
	mov.u32 	%r26, %r130;
	mul.wide.s32 	%rd15, %r26, 4;
	add.s64 	%rd16, %rd5, %rd15;
	ld.u32 	%r27, [%rd16];
	add.s64 	%rd17, %rd6, %rd15;
	ld.u32 	%r28, [%rd17];
	setp.ne.s32 	%p4, %r27, %r28;
	setp.eq.s32 	%p5, %r27, -1;
	or.pred  	%p6, %p4, %p5;
	@%p6 bra 	$L__BB12_29;
	add.s32 	%r29, %r27, -1;
	setp.gt.u32 	%p7, %r29, 11;
	mov.b32 	%r130, -1;
	@%p7 bra 	$L__BB12_28;
	mul.wide.u32 	%rd18, %r29, 12;
	add.s64 	%rd20, %rd19, %rd18;
	ld.global.u32 	%r47, [%rd20];
	ld.global.u32 	%r48, [%rd20+4];
	ld.global.u32 	%r49, [%rd20+8];
	div.s32 	%r50, %r26, %r22;
	rem.s32 	%r51, %r50, %r23;
	add.s32 	%r52, %r48, %r51;
	div.s32 	%r53, %r26, %r24;
	rem.s32 	%r54, %r53, %r25;
	add.s32 	%r55, %r49, %r54;
	mad.lo.s32 	%r56, %r23, %r55, %r52;
	mul.lo.s32 	%r57, %r50, %r22;
	sub.s32 	%r58, %r26, %r57;
	add.s32 	%r59, %r47, %r58;
	mad.lo.s32 	%r130, %r56, %r22, %r59;
$L__BB12_28:
	setp.ne.s32 	%p8, %r130, %r26;
	@%p8 bra 	$L__BB12_25;
$L__BB12_29:
	setp.eq.s32 	%p9, %r26, -1;
	@%p9 bra 	$L__BB12_41;
	setp.eq.s32 	%p10, %r28, -1;
	mov.u32 	%r132, %r26;
	@%p10 bra 	$L__BB12_33;
	add.s32 	%r32, %r28, -1;
	setp.gt.u32 	%p11, %r32, 11;
	mov.b32 	%r132, -1;
	@%p11 bra 	$L__BB12_33;
	mul.wide.u32 	%rd21, %r32, 12;
	add.s64 	%rd23, %rd19, %rd21;
	ld.global.u32 	%r61, [%rd23];
	ld.global.u32 	%r62, [%rd23+4];
	ld.global.u32 	%r63, [%rd23+8];
	div.s32 	%r64, %r26, %r22;
	rem.s32 	%r65, %r64, %r23;
	add.s32 	%r66, %r62, %r65;
	div.s32 	%r67, %r26, %r24;
	rem.s32 	%r68, %r67, %r25;
	add.s32 	%r69, %r63, %r68;
	mad.lo.s32 	%r70, %r23, %r69, %r66;
	mul.lo.s32 	%r71, %r64, %r22;
	sub.s32 	%r72, %r26, %r71;
	add.s32 	%r73, %r61, %r72;
	mad.lo.s32 	%r132, %r70, %r22, %r73;
$L__BB12_33:
	setp.eq.s32 	%p12, %r27, -1;
	mov.u32 	%r133, %r26;
	@%p12 bra 	$L__BB12_36;
	div.s32 	%r35, %r26, %r22;
	div.s32 	%r75, %r26, %r24;
	rem.s32 	%r36, %r75, %r25;
	add.s32 	%r37, %r27, -1;
	setp.gt.u32 	%p13, %r37, 11;
	mov.b32 	%r133, -1;
	@%p13 bra 	$L__BB12_36;
	mul.wide.u32 	%rd24, %r37, 12;
	add.s64 	%rd26, %rd19, %rd24;
	ld.global.u32 	%r76, [%rd26];
	ld.global.u32 	%r77, [%rd26+4];
	ld.global.u32 	%r78, [%rd26+8];
	rem.s32 	%r79, %r35, %r23;
	add.s32 	%r80, %r77, %r79;
	add.s32 	%r81, %r78, %r36;
	mad.lo.s32 	%r82, %r23, %r81, %r80;
	rem.s32 	%r83, %r26, %r22;
	add.s32 	%r84, %r76, %r83;
	mad.lo.s32 	%r133, %r82, %r22, %r84;
$L__BB12_36:
	setp.eq.s32 	%p14, %r132, %r133;
	@%p14 bra 	$L__BB12_41;
	ld.global.u64 	%rd27, [input_data];
	mul.wide.s32 	%rd28, %r133, 8;
	add.s64 	%rd29, %rd27, %rd28;
	ld.f64 	%fd7, [%rd29];
	ld.global.f64 	%fd8, [bound];
	sub.f64 	%fd9, %fd7, %fd8;
	ld.global.u64 	%rd30, [decp_data];
	add.s64 	%rd31, %rd30, %rd28;
	ld.f64 	%fd10, [%rd31];
	add.f64 	%fd11, %fd9, %fd10;
	mul.f64 	%fd12, %fd11, 0d3FE0000000000000;
	sub.f64 	%fd4, %fd12, %fd10;
	ld.global.u64 	%rd32, [d_deltaBuffer];
	add.s64 	%rd33, %rd32, %rd28;
	ld.f64 	%fd13, [%rd33];
	setp.leu.f64 	%p15, %fd4, %fd13;
	@%p15 bra 	$L__BB12_41;
	neg.f64 	%fd5, %fd4;
	mov.b64 	%rd7, %fd4;
$L__BB12_39:
	ld.global.u64 	%rd34, [d_deltaBuffer];
	add.s64 	%rd8, %rd34, %rd28;
	ld.f64 	%fd6, [%rd8];
	setp.geu.f64 	%p16, %fd6, %fd5;
	@%p16 bra 	$L__BB12_41;
	mov.b64 	%rd36, %fd6;
	atom.relaxed.cas.b64 	%rd37, [%rd8], %rd36, %rd7;
	mov.b64 	%fd14, %rd37;
	setp.neu.f64 	%p17, %fd6, %fd14;
	@%p17 bra 	$L__BB12_39;
$L__BB12_41:
	ret;

}
	// .globl	_Z17initialize2DArrayPPdPii
.visible .entry _Z17initialize2DArrayPPdPii(
	.param .u64 .ptr .align 1 _Z17initialize2DArrayPPdPii_param_0,
	.param .u64 .ptr .align 1 _Z17initialize2DArrayPPdPii_param_1,
	.param .u32 _Z17initialize2DArrayPPdPii_param_2
)
{
	.reg .pred 	%p<3>;
	.reg .b32 	%r<6>;
	.reg .b64 	%rd<13>;
	.reg .b64 	%fd<2>;

	ld.param.u64 	%rd1, [_Z17initialize2DArrayPPdPii_param_0];
	ld.param.u64 	%rd2, [_Z17initialize2DArrayPPdPii_param_1];
	ld.param.u32 	%r3, [_Z17initialize2DArrayPPdPii_param_2];
	mov.u32 	%r1, %ctaid.x;
	mov.u32 	%r2, %tid.x;
	setp.ge.s32 	%p1, %r1, %r3;
	@%p1 bra 	$L__BB13_3;
	cvta.to.global.u64 	%rd3, %rd2;
	mul.wide.u32 	%rd4, %r1, 4;
	add.s64 	%rd5, %rd3, %rd4;
	ld.global.u32 	%r4, [%rd5];
	setp.ge.s32 	%p2, %r2, %r4;
	@%p2 bra 	$L__BB13_3;
	mad.lo.s32 	%r5, %r1, 10, %r2;
	cvt.rn.f64.u32 	%fd1, %r5;
	cvta.to.global.u64 	%rd6, %rd1;
	mul.wide.u32 	%rd7, %r1, 8;
	add.s64 	%rd8, %rd6, %rd7;
	ld.global.u64 	%rd9, [%rd8];
	cvta.to.global.u64 	%rd10, %rd9;
	mul.wide.u32 	%rd11, %r2, 8;
	add.s64 	%rd12, %rd10, %rd11;
	st.global.f64 	[%rd12], %fd1;
$L__BB13_3:
	ret;

}
	// .globl	_Z17applyDeltaBuffer1v
.visible .entry _Z17applyDeltaBuffer1v()
{
	.reg .pred 	%p<4>;
	.reg .b32 	%r<6>;
	.reg .b64 	%rd<16>;
	.reg .b64 	%fd<8>;

	mov.u32 	%r2, %ctaid.x;
	mov.u32 	%r3, %ntid.x;
	mov.u32 	%r4, %tid.x;
	mad.lo.s32 	%r1, %r2, %r3, %r4;
	ld.global.u32 	%r5, [num];
	setp.ge.s32 	%p1, %r1, %r5;
	@%p1 bra 	$L__BB14_5;
	ld.global.u64 	%rd1, [d_deltaBuffer];
	cvta.to.global.u64 	%rd2, %rd1;
	mul.wide.s32 	%rd3, %r1, 8;
	add.s64 	%rd4, %rd2, %rd3;
	ld.global.f64 	%fd1, [%rd4];
	setp.eq.f64 	%p2, %fd1, 0dC09F400000000000;
	@%p2 bra 	$L__BB14_5;
	abs.f64 	%fd2, %fd1;
	setp.leu.f64 	%p3, %fd2, 0d3CD203AF9EE75616;
	@%p3 bra 	$L__BB14_4;
	ld.global.u64 	%rd12, [decp_data];
	cvta.to.global.u64 	%rd13, %rd12;
	add.s64 	%rd15, %rd13, %rd3;
	ld.global.f64 	%fd6, [%rd15];
	add.f64 	%fd7, %fd1, %fd6;
	st.global.f64 	[%rd15], %fd7;
	bra.uni 	$L__BB14_5;
$L__BB14_4:
	ld.global.u64 	%rd5, [input_data];
	cvta.to.global.u64 	%rd6, %rd5;
	add.s64 	%rd8, %rd6, %rd3;
	ld.global.f64 	%fd3, [%rd8];
	ld.global.f64 	%fd4, [bound];
	sub.f64 	%fd5, %fd3, %fd4;
	ld.global.u64 	%rd9, [decp_data];
	cvta.to.global.u64 	%rd10, %rd9;
	add.s64 	%rd11, %rd10, %rd3;
	st.global.f64 	[%rd11], %fd5;
$L__BB14_5:
	ret;

}
	// .globl	_Z8getlabelPiS_i
.visible .entry _Z8getlabelPiS_i(
	.param .u64 .ptr .align 1 _Z8getlabelPiS_i_param_0,
	.param .u64 .ptr .align 1 _Z8getlabelPiS_i_param_1,
	.param .u32 _Z8getlabelPiS_i_param_2
)
{
	.reg .pred 	%p<16>;
	.reg .b32 	%r<74>;
	.reg .b64 	%rd<46>;

	ld.param.u64 	%rd14, [_Z8getlabelPiS_i_param_0];
	ld.param.u64 	%rd15, [_Z8getlabelPiS_i_param_1];
	ld.param.u32 	%r14, [_Z8getlabelPiS_i_param_2];
	mov.u32 	%r15, %ctaid.x;
	mov.u32 	%r16, %ntid.x;
	mov.u32 	%r17, %tid.x;
	mad.lo.s32 	%r1, %r15, %r16, %r17;
	ld.global.u32 	%r18, [num];
	setp.ge.s32 	%p1, %r1, %r18;
	@%p1 bra 	$L__BB15_23;
	setp.ne.s32 	%p2, %r14, 0;
	@%p2 bra 	$L__BB15_3;
	ld.global.u64 	%rd43, [de_direction_as];
	ld.global.u64 	%rd44, [de_direction_ds];
	ld.global.u64 	%rd45, [dec_label];
	bra.uni 	$L__BB15_4;
$L__BB15_3:
	ld.global.u64 	%rd43, [or_maxi];
	ld.global.u64 	%rd44, [or_mini];
	ld.global.u64 	%rd45, [or_label];
$L__BB15_4:
	cvta.to.global.u64 	%rd10, %rd45;
	cvta.to.global.u64 	%rd11, %rd44;
	cvta.to.global.u64 	%rd12, %rd43;
	shl.b32 	%r19, %r1, 1;
	mul.wide.s32 	%rd16, %r19, 4;
	add.s64 	%rd13, %rd10, %rd16;
	ld.global.u32 	%r2, [%rd13+4];
	setp.eq.s32 	%p3, %r2, -1;
	@%p3 bra 	$L__BB15_10;
	mul.wide.s32 	%rd17, %r2, 4;
	add.s64 	%rd18, %rd12, %rd17;
	ld.global.u32 	%r3, [%rd18];
	setp.eq.s32 	%p4, %r3, -1;
	@%p4 bra 	$L__BB15_10;
	add.s32 	%r4, %r3, -1;
	setp.gt.u32 	%p5, %r4, 11;
	mov.b32 	%r71, -1;
	@%p5 bra 	$L__BB15_8;
	ld.global.u32 	%r21, [width];
	ld.global.u32 	%r22, [height];
	ld.global.u32 	%r23, [depth];
	mul.wide.u32 	%rd19, %r4, 12;
	mov.u64 	%rd20, direction_to_index_mapping;
	add.s64 	%rd21, %rd20, %rd19;
	ld.global.u32 	%r24, [%rd21];
	ld.global.u32 	%r25, [%rd21+4];
	ld.global.u32 	%r26, [%rd21+8];
	div.s32 	%r27, %r2, %r21;
	rem.s32 	%r28, %r27, %r22;
	add.s32 	%r29, %r25, %r28;
	mul.lo.s32 	%r30, %r22, %r21;
	div.s32 	%r31, %r2, %r30;
	rem.s32 	%r32, %r31, %r23;
	add.s32 	%r33, %r26, %r32;
	mad.lo.s32 	%r34, %r22, %r33, %r29;
	mul.lo.s32 	%r35, %r27, %r21;
	sub.s32 	%r36, %r2, %r35;
	add.s32 	%r37, %r24, %r36;
	mad.lo.s32 	%r71, %r34, %r21, %r37;
$L__BB15_8:
	shl.b32 	%r38, %r71, 1;
	mul.wide.s32 	%rd22, %r38, 4;
	add.s64 	%rd23, %rd10, %rd22;
	ld.global.u32 	%r39, [%rd23+4];
	setp.eq.s32 	%p6, %r39, -1;
	selp.b32 	%r40, %r71, %r39, %p6;
	st.global.u32 	[%rd13+4], %r40;
	mul.wide.s32 	%rd24, %r40, 4;
	add.s64 	%rd25, %rd12, %rd24;
	ld.global.u32 	%r41, [%rd25];
	setp.eq.s32 	%p7, %r41, -1;
	@%p7 bra 	$L__BB15_10;
	cvta.to.global.u64 	%rd26, %rd15;
	ld.global.u32 	%r42, [%rd26];
	add.s32 	%r43, %r42, 1;
	st.global.u32 	[%rd26], %r43;
$L__BB15_10:
	ld.global.u32 	%r73, [%rd13];
	setp.eq.s32 	%p8, %r73, -1;
	@%p8 bra 	$L__BB15_23;
	shl.b32 	%r44, %r73, 1;
	mul.wide.s32 	%rd27, %r44, 4;
	add.s64 	%rd28, %rd10, %rd27;
	ld.global.u32 	%r45, [%rd28];
	setp.eq.s32 	%p9, %r45, -1;
	@%p9 bra 	$L__BB15_23;
	mul.wide.s32 	%rd29, %r73, 4;
	add.s64 	%rd30, %rd11, %rd29;
	ld.global.u32 	%r8, [%rd30];
	setp.eq.s32 	%p10, %r8, -1;
	mov.u32 	%r72, %r73;
	@%p10 bra 	$L__BB15_15;
	add.s32 	%r9, %r8, -1;
	setp.gt.u32 	%p11, %r9, 11;
	mov.b32 	%r72, -1;
	@%p11 bra 	$L__BB15_15;
	ld.global.u32 	%r47, [width];
	ld.global.u32 	%r48, [height];
	ld.global.u32 	%r49, [depth];
	mul.wide.u32 	%rd31, %r9, 12;
	mov.u64 	%rd32, direction_to_index_mapping;
	add.s64 	%rd33, %rd32, %rd31;
	ld.global.u32 	%r50, [%rd33];
	ld.global.u32 	%r51, [%rd33+4];
	ld.global.u32 	%r52, [%rd33+8];
	div.s32 	%r53, %r73, %r47;
	rem.s32 	%r54, %r53, %r48;
	add.s32 	%r55, %r51, %r54;
	mul.lo.s32 	%r56, %r48, %r47;
	div.s32 	%r57, %r73, %r56;
	rem.s32 	%r58, %r57, %r49;
	add.s32 	%r59, %r52, %r58;
	mad.lo.s32 	%r60, %r48, %r59, %r55;
	mul.lo.s32 	%r61, %r53, %r47;
	sub.s32 	%r62, %r73, %r61;
	add.s32 	%r63, %r50, %r62;
	mad.lo.s32 	%r72, %r60, %r47, %r63;
$L__BB15_15:
	shl.b32 	%r64, %r72, 1;
	mul.wide.s32 	%rd34, %r64, 4;
	add.s64 	%rd35, %rd10, %rd34;
	ld.global.u32 	%r12, [%rd35];
	setp.ne.s32 	%p12, %r12, -1;
	@%p12 bra 	$L__BB15_17;
	st.global.u32 	[%rd13], %r72;
	mov.u32 	%r73, %r72;
	bra.uni 	$L__BB15_21;
$L__BB15_17:
	shl.b32 	%r65, %r12, 1;
	mul.wide.s32 	%rd36, %r65, 4;
	add.s64 	%rd37, %rd10, %rd36;
	ld.global.u32 	%r66, [%rd37];
	setp.ne.s32 	%p13, %r66, -1;
	@%p13 bra 	$L__BB15_19;
	st.global.u32 	[%rd13], %r12;
	mov.u32 	%r73, %r12;
	bra.uni 	$L__BB15_21;
$L__BB15_19:
	mul.wide.s32 	%rd38, %r1, 4;
	add.s64 	%rd39, %rd11, %rd38;
	ld.global.u32 	%r67, [%rd39];
	setp.eq.s32 	%p14, %r67, -1;
	@%p14 bra 	$L__BB15_21;
	st.global.u32 	[%rd13], %r12;
	mov.u32 	%r73, %r12;
$L__BB15_21:
	mul.wide.s32 	%rd40, %r73, 4;
	add.s64 	%rd41, %rd11, %rd40;
	ld.global.u32 	%r68, [%rd41];
	setp.eq.s32 	%p15, %r68, -1;
	@%p15 bra 	$L__BB15_23;
	cvta.to.global.u64 	%rd42, %rd14;
	ld.global.u32 	%r69, [%rd42];
	add.s32 	%r70, %r69, 1;
	st.global.u32 	[%rd42], %r70;
$L__BB15_23:
	ret;

}
	// .globl	_Z19initializeWithIndexii
.visible .entry _Z19initializeWithIndexii(
	.param .u32 _Z19initializeWithIndexii_param_0,
	.param .u32 _Z19initializeWithIndexii_param_1
)
{
	.reg .pred 	%p<5>;
	.reg .b32 	%r<12>;
	.reg .b64 	%rd<21>;

	ld.param.u32 	%r3, [_Z19initializeWithIndexii_param_0];
	ld.param.u32 	%r2, [_Z19initializeWithIndexii_param_1];
	mov.u32 	%r4, %ctaid.x;
	mov.u32 	%r5, %ntid.x;
	mov.u32 	%r6, %tid.x;
	mad.lo.s32 	%r1, %r4, %r5, %r6;
	setp.ge.s32 	%p1, %r1, %r3;
	@%p1 bra 	$L__BB16_7;
	setp.ne.s32 	%p2, %r2, 0;
	@%p2 bra 	$L__BB16_3;
	ld.global.u64 	%rd19, [de_direction_ds];
	ld.global.u64 	%rd20, [de_direction_as];
	ld.global.u64 	%rd18, [dec_label];
	bra.uni 	$L__BB16_4;
$L__BB16_3:
	ld.global.u64 	%rd19, [or_mini];
	ld.global.u64 	%rd20, [or_maxi];
	ld.global.u64 	%rd18, [or_label];
$L__BB16_4:
	cvta.to.global.u64 	%rd11, %rd20;
	cvta.to.global.u64 	%rd12, %rd19;
	cvta.to.global.u64 	%rd13, %rd18;
	mul.wide.s32 	%rd14, %r1, 4;
	add.s64 	%rd15, %rd12, %rd14;
	ld.global.u32 	%r7, [%rd15];
	setp.eq.s32 	%p3, %r7, -1;
	selp.b32 	%r8, -1, %r1, %p3;
	shl.b32 	%r9, %r1, 1;
	mul.wide.s32 	%rd16, %r9, 4;
	add.s64 	%rd10, %rd13, %rd16;
	st.global.u32 	[%rd10], %r8;
	add.s64 	%rd17, %rd11, %rd14;
	ld.global.u32 	%r10, [%rd17];
	setp.eq.s32 	%p4, %r10, -1;
	@%p4 bra 	$L__BB16_6;
	st.global.u32 	[%rd10+4], %r1;
	bra.uni 	$L__BB16_7;
$L__BB16_6:
	mov.b32 	%r11, -1;
	st.global.u32 	[%rd10+4], %r11;
$L__BB16_7:
	ret;

}
	// .globl	_Z24copyDeviceVarToDeviceMemPiS_
.visible .entry _Z24copyDeviceVarToDeviceMemPiS_(
	.param .u64 .ptr .align 1 _Z24copyDeviceVarToDeviceMemPiS__param_0,
	.param .u64 .ptr .align 1 _Z24copyDeviceVarToDeviceMemPiS__param_1
)
{
	.reg .pred 	%p<2>;
	.reg .b32 	%r<4>;
	.reg .b64 	%rd<9>;

	ld.param.u64 	%rd1, [_Z24copyDeviceVarToDeviceMemPiS__param_0];
	ld.param.u64 	%rd2, [_Z24copyDeviceVarToDeviceMemPiS__param_1];
	mov.u32 	%r1, %tid.x;
	setp.ne.s32 	%p1, %r1, 0;
	@%p1 bra 	$L__BB17_2;
	cvta.to.global.u64 	%rd3, %rd1;
	cvta.to.global.u64 	%rd4, %rd2;
	ld.global.u64 	%rd5, [de_direction_as];
	cvta.to.global.u64 	%rd6, %rd5;
	ld.global.u32 	%r2, [%rd6];
	st.global.u32 	[%rd3], %r2;
	ld.global.u64 	%rd7, [de_direction_ds];
	cvta.to.global.u64 	%rd8, %rd7;
	ld.global.u32 	%r3, [%rd8];
	st.global.u32 	[%rd4], %r3;
$L__BB17_2:
	ret;

}
	// .globl	_Z17copyDeviceToArrayPiS_
.visible .entry _Z17copyDeviceToArrayPiS_(
	.param .u64 .ptr .align 1 _Z17copyDeviceToArrayPiS__param_0,
	.param .u64 .ptr .align 1 _Z17copyDeviceToArrayPiS__param_1
)
{
	.reg .pred 	%p<2>;
	.reg .b32 	%r<8>;
	.reg .b64 	%rd<14>;

	ld.param.u64 	%rd1, [_Z17copyDeviceToArrayPiS__param_0];
	ld.param.u64 	%rd2, [_Z17copyDeviceToArrayPiS__param_1];
	mov.u32 	%r2, %ctaid.x;
	mov.u32 	%r3, %ntid.x;
	mov.u32 	%r4, %tid.x;
	mad.lo.s32 	%r1, %r2, %r3, %r4;
	ld.global.u32 	%r5, [num];
	setp.ge.s32 	%p1, %r1, %r5;
	@%p1 bra 	$L__BB18_2;
	cvta.to.global.u64 	%rd3, %rd1;
	cvta.to.global.u64 	%rd4, %rd2;
	ld.global.u64 	%rd5, [de_direction_as];
	cvta.to.global.u64 	%rd6, %rd5;
	mul.wide.s32 	%rd7, %r1, 4;
	add.s64 	%rd8, %rd6, %rd7;
	ld.global.u32 	%r6, [%rd8];
	add.s64 	%rd9, %rd3, %rd7;
	st.global.u32 	[%rd9], %r6;
	ld.global.u64 	%rd10, [de_direction_ds];
	cvta.to.global.u64 	%rd11, %rd10;
	add.s64 	%rd12, %rd11, %rd7;
	ld.global.u32 	%r7, [%rd12];
	add.s64 	%rd13, %rd4, %rd7;
	st.global.u32 	[%rd13], %r7;
$L__BB18_2:
	ret;

}
	// .globl	_ZN3cub18CUB_300001_SM_10006detail11EmptyKernelIvEEvv
.visible .entry _ZN3cub18CUB_300001_SM_10006detail11EmptyKernelIvEEvv()
{


	ret;

}


// ===== COMPILED SASS (sm_100) =====

	.target	sm_100

	.elftype	@"ET_EXEC"


//--------------------- .note.nv.tkinfo           --------------------------
	.section	.note.nv.tkinfo,"",@"SHT_NOTE"
	.sectionflags	@"SHF_NOTE_NV_TKINFO"
	.tkinfo
        /*0018*/ 	.word	0x00000002
        /*0030*/ 	.string	""
        /*0030*/ 	.string	"ptxas"
        /*0030*/ 	.string	"Cuda compilation tools, release 13.0, V13.0.88"
        /*0030*/ 	.string	"Build cuda_13.0.r13.0/compiler.36424714_0"
        /*0030*/ 	.string	"-arch sm_100 -m 64 "



//--------------------- .note.nv.cuinfo           --------------------------
	.section	.note.nv.cuinfo,"",@"SHT_NOTE"
	.sectionflags	@"SHF_NOTE_NV_CUINFO"
        /*0018*/ 	.short	0x0002
        /*001a*/ 	.short	0x0064
        /*001c*/ 	.short	0x0082
	.zero		2


//--------------------- .nv.info                  --------------------------
	.section	.nv.info,"",@"SHT_CUDA_INFO"
	.align	4


	//----- nvinfo : EIATTR_REGCOUNT
	.align		4
        /*0000*/ 	.byte	0x04, 0x2f
        /*0002*/ 	.short	(.L_83 - .L_82)
	.align		4
.L_82:
        /*0004*/ 	.word	index@(_Z19copy_array_to_stackPiPdi)
        /*0008*/ 	.word	0x00000004


	//----- nvinfo : EIATTR_FRAME_SIZE
	.align		4
.L_83:
        /*000c*/ 	.byte	0x04, 0x11
        /*000e*/ 	.short	(.L_85 - .L_84)
	.align		4
.L_84:
        /*0010*/ 	.word	index@(_Z19copy_array_to_stackPiPdi)
        /*0014*/ 	.word	0x00000000


	//----- nvinfo : EIATTR_REGCOUNT
	.align		4
.L_85:
        /*0018*/ 	.byte	0x04, 0x2f
        /*001a*/ 	.short	(.L_87 - .L_86)
	.align		4
.L_86:
        /*001c*/ 	.word	index@(_Z14find_directioni)
        /*0020*/ 	.word	0x00000020


	//----- nvinfo : EIATTR_FRAME_SIZE
	.align		4
.L_87:
        /*0024*/ 	.byte	0x04, 0x11
        /*0026*/ 	.short	(.L_89 - .L_88)
	.align		4
.L_88:
        /*0028*/ 	.word	index@(_Z14find_directioni)
        /*002c*/ 	.word	0x00000000


	//----- nvinfo : EIATTR_REGCOUNT
	.align		4
.L_89:
        /*0030*/ 	.byte	0x04, 0x2f
        /*0032*/ 	.short	(.L_91 - .L_90)
	.align		4
.L_90:
        /*0034*/ 	.word	index@(_Z18checkElementKernelPiiiPb)
        /*0038*/ 	.word	0x00000008


	//----- nvinfo : EIATTR_FRAME_SIZE
	.align		4
.L_91:
        /*003c*/ 	.byte	0x04, 0x11
        /*003e*/ 	.short	(.L_93 - .L_92)
	.align		4
.L_92:
        /*0040*/ 	.word	index@(_Z18checkElementKernelPiiiPb)
        /*0044*/ 	.word	0x00000000


	//----- nvinfo : EIATTR_REGCOUNT
	.align		4
.L_93:
        /*0048*/ 	.byte	0x04, 0x2f
        /*004a*/ 	.short	(.L_95 - .L_94)
	.align		4
.L_94:
        /*004c*/ 	.word	index@(_Z10iscriticlev)
        /*0050*/ 	.word	0x00000014


	//----- nvinfo : EIATTR_FRAME_SIZE
	.align		4
.L_95:
        /*0054*/ 	.byte	0x04, 0x11
        /*0056*/ 	.short	(.L_97 - .L_96)
	.align		4
.L_96:
        /*0058*/ 	.word	index@(_Z10iscriticlev)
        /*005c*/ 	.word	0x00000000


	//----- nvinfo : EIATTR_REGCOUNT
	.align		4
.L_97:
        /*0060*/ 	.byte	0x04, 0x2f
        /*0062*/ 	.short	(.L_99 - .L_98)
	.align		4
.L_98:
        /*0064*/ 	.word	index@(_Z21get_wrong_index_path1v)
        /*0068*/ 	.word	0x00000016


	//----- nvinfo : EIATTR_FRAME_SIZE
	.align		4
.L_99:
        /*006c*/ 	.byte	0x04, 0x11
        /*006e*/ 	.short	(.L_101 - .L_100)
	.align		4
.L_100:
        /*0070*/ 	.word	index@(_Z21get_wrong_index_path1v)
        /*0074*/ 	.word	0x00000000


	//----- nvinfo : EIATTR_REGCOUNT
	.align		4
.L_101:
        /*0078*/ 	.byte	0x04, 0x2f
        /*007a*/ 	.short	(.L_103 - .L_102)
	.align		4
.L_102:
        /*007c*/ 	.word	index@(_Z16freeDeviceMemoryv)
        /*0080*/ 	.word	0x00000018


	//----- nvinfo : EIATTR_FRAME_SIZE
	.align		4
.L_103:
        /*0084*/ 	.byte	0x04, 0x11
        /*0086*/ 	.short	(.L_105 - .L_104)
	.align		4
.L_104:
        /*0088*/ 	.word	index@(_Z16freeDeviceMemoryv)
        /*008c*/ 	.word	0x00000000


	//----- nvinfo : EIATTR_REGCOUNT
	.align		4
.L_105:
        /*0090*/ 	.byte	0x04, 0x2f
        /*0092*/ 	.short	(.L_107 - .L_106)
	.align		4
.L_106:
        /*0094*/ 	.word	index@(_Z17freeDeviceMemory1v)
        /*0098*/ 	.word	0x00000018


	//----- nvinfo : EIATTR_FRAME_SIZE
	.align		4
.L_107:
        /*009c*/ 	.byte	0x04, 0x11
        /*009e*/ 	.short	(.L_109 - .L_108)
	.align		4
.L_108:
        /*00a0*/ 	.word	index@(_Z17freeDeviceMemory1v)
        /*00a4*/ 	.word	0x00000000


	//----- nvinfo : EIATTR_REGCOUNT
	.align		4
.L_109:
        /*00a8*/ 	.byte	0x04, 0x2f
        /*00aa*/ 	.short	(.L_111 - .L_110)
	.align		4
.L_110:
        /*00ac*/ 	.word	index@(_Z16computeAdjacencyv)
        /*00b0*/ 	.word	0x0000001e


	//----- nvinfo : EIATTR_FRAME_SIZE
	.align		4
.L_111:
        /*00b4*/ 	.byte	0x04, 0x11
        /*00b6*/ 	.short	(.L_113 - .L_112)
	.align		4
.L_112:
        /*00b8*/ 	.word	index@(_Z16computeAdjacencyv)
        /*00bc*/ 	.word	0x00000000


	//----- nvinfo : EIATTR_REGCOUNT
	.align		4
.L_113:
        /*00c0*/ 	.byte	0x04, 0x2f
        /*00c2*/ 	.short	(.L_115 - .L_114)
	.align		4
.L_114:
        /*00c4*/ 	.word	index@(_Z17clearStacksKernel13LockFreeStackIdE)
        /*00c8*/ 	.word	0x00000018


	//----- nvinfo : EIATTR_FRAME_SIZE
	.align		4
.L_115:
        /*00cc*/ 	.byte	0x04, 0x11
        /*00ce*/ 	.short	(.L_117 - .L_116)
	.align		4
.L_116:
        /*00d0*/ 	.word	index@(_Z17clearStacksKernel13LockFreeStackIdE)
        /*00d4*/ 	.word	0x00000000


	//----- nvinfo : EIATTR_REGCOUNT
	.align		4
.L_117:
        /*00d8*/ 	.byte	0x04, 0x2f
        /*00da*/ 	.short	(.L_119 - .L_118)
	.align		4
.L_118:
        /*00dc*/ 	.word	index@(_Z18fix_maxi_critical1ii)
        /*00e0*/ 	.word	0x0000001b


	//----- nvinfo : EIATTR_FRAME_SIZE
	.align		4
.L_119:
        /*00e4*/ 	.byte	0x04, 0x11
        /*00e6*/ 	.short	(.L_121 - .L_120)
	.align		4
.L_120:
        /*00e8*/ 	.word	index@(_Z18fix_maxi_critical1ii)
        /*00ec*/ 	.word	0x00000000


	//----- nvinfo : EIATTR_REGCOUNT
	.align		4
.L_121:
        /*00f0*/ 	.byte	0x04, 0x2f
        /*00f2*/ 	.short	(.L_123 - .L_122)
	.align		4
.L_122:
        /*00f4*/ 	.word	index@(_Z16initializeKerneld)
        /*00f8*/ 	.word	0x00000018


	//----- nvinfo : EIATTR_FRAME_SIZE
	.align		4
.L_123:
        /*00fc*/ 	.byte	0x04, 0x11
        /*00fe*/ 	.short	(.L_125 - .L_124)
	.align		4
.L_124:
        /*0100*/ 	.word	index@(_Z16initializeKerneld)
        /*0104*/ 	.word	0x00000000


	//----- nvinfo : EIATTR_REGCOUNT
	.align		4
.L_125:
        /*0108*/ 	.byte	0x04, 0x2f
        /*010a*/ 	.short	(.L_127 - .L_126)
	.align		4
.L_126:
        /*010c*/ 	.word	index@(_Z17initializeKernel1d)
        /*0110*/ 	.word	0x0000000a


	//----- nvinfo : EIATTR_FRAME_SIZE
	.align		4
.L_127:
        /*0114*/ 	.byte	0x04, 0x11
        /*0116*/ 	.short	(.L_129 - .L_128)
	.align		4
.L_128:
        /*0118*/ 	.word	index@(_Z17initializeKernel1d)
        /*011c*/ 	.word	0x00000000


	//----- nvinfo : EIATTR_REGCOUNT
	.align		4
.L_129:
        /*0120*/ 	.byte	0x04, 0x2f
        /*0122*/ 	.short	(.L_131 - .L_130)
	.align		4
.L_130:
        /*0124*/ 	.word	index@(_Z9fixpath11i)
        /*0128*/ 	.word	0x00000020


	//----- nvinfo : EIATTR_FRAME_SIZE
	.align		4
.L_131:
        /*012c*/ 	.byte	0x04, 0x11
        /*012e*/ 	.short	(.L_133 - .L_132)
	.align		4
.L_132:
        /*0130*/ 	.word	index@(_Z9fixpath11i)
        /*0134*/ 	.word	0x00000000


	//----- nvinfo : EIATTR_REGCOUNT
	.align		4
.L_133:
        /*0138*/ 	.byte	0x04, 0x2f
        /*013a*/ 	.short	(.L_135 - .L_134)
	.align		4
.L_134:
        /*013c*/ 	.word	index@(_Z17initialize2DArrayPPdPii)
        /*0140*/ 	.word	0x0000000c


	//----- nvinfo : EIATTR_FRAME_SIZE
	.align		4
.L_135:
        /*0144*/ 	.byte	0x04, 0x11
        /*0146*/ 	.short	(.L_137 - .L_136)
	.align		4
.L_136:
        /*0148*/ 	.word	index@(_Z17initialize2DArrayPPdPii)
        /*014c*/ 	.word	0x00000000


	//----- nvinfo : EIATTR_REGCOUNT
	.align		4
.L_137:
        /*0150*/ 	.byte	0x04, 0x2f
        /*0152*/ 	.short	(.L_139 - .L_138)
	.align		4
.L_138:
        /*0154*/ 	.word	index@(_Z17applyDeltaBuffer1v)
        /*0158*/ 	.word	0x00000010


	//----- nvinfo : EIATTR_FRAME_SIZE
	.align		4
.L_139:
        /*015c*/ 	.byte	0x04, 0x11
        /*015e*/ 	.short	(.L_141 - .L_140)
	.align		4
.L_140:
        /*0160*/ 	.word	index@(_Z17applyDeltaBuffer1v)
        /*0164*/ 	.word	0x00000000


	//----- nvinfo : EIATTR_REGCOUNT
	.align		4
.L_141:
        /*0168*/ 	.byte	0x04, 0x2f
        /*016a*/ 	.short	(.L_143 - .L_142)
	.align		4
.L_142:
        /*016c*/ 	.word	index@(_Z8getlabelPiS_i)
        /*0170*/ 	.word	0x00000020


	//----- nvinfo : EIATTR_FRAME_SIZE
	.align		4
.L_143:
        /*0174*/ 	.byte	0x04, 0x11
        /*0176*/ 	.short	(.L_145 - .L_144)
	.align		4
.L_144:
        /*0178*/ 	.word	index@(_Z8getlabelPiS_i)
        /*017c*/ 	.word	0x00000000


	//----- nvinfo : EIATTR_REGCOUNT
	.align		4
.L_145:
        /*0180*/ 	.byte	0x04, 0x2f
        /*0182*/ 	.short	(.L_147 - .L_146)
	.align		4
.L_146:
        /*0184*/ 	.word	index@(_Z19initializeWithIndexii)
        /*0188*/ 	.word	0x00000018


	//----- nvinfo : EIATTR_FRAME_SIZE
	.align		4
.L_147:
        /*018c*/ 	.byte	0x04, 0x11
        /*018e*/ 	.short	(.L_149 - .L_148)
	.align		4
.L_148:
        /*0190*/ 	.word	index@(_Z19initializeWithIndexii)
        /*0194*/ 	.word	0x00000000


	//----- nvinfo : EIATTR_REGCOUNT
	.align		4
.L_149:
        /*0198*/ 	.byte	0x04, 0x2f
        /*019a*/ 	.short	(.L_151 - .L_150)
	.align		4
.L_150:
        /*019c*/ 	.word	index@(_Z24copyDeviceVarToDeviceMemPiS_)
        /*01a0*/ 	.word	0x00000010


	//----- nvinfo : EIATTR_FRAME_SIZE
	.align		4
.L_151:
        /*01a4*/ 	.byte	0x04, 0x11
        /*01a6*/ 	.short	(.L_153 - .L_152)
	.align		4
.L_152:
        /*01a8*/ 	.word	index@(_Z24copyDeviceVarToDeviceMemPiS_)
        /*01ac*/ 	.word	0x00000000


	//----- nvinfo : EIATTR_REGCOUNT
	.align		4
.L_153:
        /*01b0*/ 	.byte	0x04, 0x2f
        /*01b2*/ 	.short	(.L_155 - .L_154)
	.align		4
.L_154:
        /*01b4*/ 	.word	index@(_Z17copyDeviceToArrayPiS_)
        /*01b8*/ 	.word	0x00000012


	//----- nvinfo : EIATTR_FRAME_SIZE
	.align		4
.L_155:
        /*01bc*/ 	.byte	0x04, 0x11
        /*01be*/ 	.short	(.L_157 - .L_156)
	.align		4
.L_156:
        /*01c0*/ 	.word	index@(_Z17copyDeviceToArrayPiS_)
        /*01c4*/ 	.word	0x00000000


	//----- nvinfo : EIATTR_REGCOUNT
	.align		4
.L_157:
        /*01c8*/ 	.byte	0x04, 0x2f
        /*01ca*/ 	.short	(.L_159 - .L_158)
	.align		4
.L_158:
        /*01cc*/ 	.word	index@(_ZN3cub18CUB_300001_SM_10006detail11EmptyKernelIvEEvv)
        /*01d0*/ 	.word	0x00000004


	//----- nvinfo : EIATTR_FRAME_SIZE
	.align		4
.L_159:
        /*01d4*/ 	.byte	0x04, 0x11
        /*01d6*/ 	.short	(.L_161 - .L_160)
	.align		4
.L_160:
        /*01d8*/ 	.word	index@(_ZN3cub18CUB_300001_SM_10006detail11EmptyKernelIvEEvv)
        /*01dc*/ 	.word	0x00000000


	//----- nvinfo : EIATTR_MIN_STACK_SIZE
	.align		4
.L_161:
        /*01e0*/ 	.byte	0x04, 0x12
        /*01e2*/ 	.short	(.L_163 - .L_162)
	.align		4
.L_162:
        /*01e4*/ 	.word	index@(_ZN3cub18CUB_300001_SM_10006detail11EmptyKernelIvEEvv)
        /*01e8*/ 	.word	0x00000000


	//----- nvinfo : EIATTR_MIN_STACK_SIZE
	.align		4
.L_163:
        /*01ec*/ 	.byte	0x04, 0x12
        /*01ee*/ 	.short	(.L_165 - .L_164)
	.align		4
.L_164:
        /*01f0*/ 	.word	index@(_Z17copyDeviceToArrayPiS_)
        /*01f4*/ 	.word	0x00000000


	//----- nvinfo : EIATTR_MIN_STACK_SIZE
	.align		4
.L_165:
        /*01f8*/ 	.byte	0x04, 0x12
        /*01fa*/ 	.short	(.L_167 - .L_166)
	.align		4
.L_166:
        /*01fc*/ 	.word	index@(_Z24copyDeviceVarToDeviceMemPiS_)
        /*0200*/ 	.word	0x00000000


	//----- nvinfo : EIATTR_MIN_STACK_SIZE
	.align		4
.L_167:
        /*0204*/ 	.byte	0x04, 0x12
        /*0206*/ 	.short	(.L_169 - .L_168)
	.align		4
.L_168:
        /*0208*/ 	.word	index@(_Z19initializeWithIndexii)
        /*020c*/ 	.word	0x00000000


	//----- nvinfo : EIATTR_MIN_STACK_SIZE
	.align		4
.L_169:
        /*0210*/ 	.byte	0x04, 0x12
        /*0212*/ 	.short	(.L_171 - .L_170)
	.align		4
.L_170:
        /*0214*/ 	.word	index@(_Z8getlabelPiS_i)
        /*0218*/ 	.word	0x00000000


	//----- nvinfo : EIATTR_MIN_STACK_SIZE
	.align		4
.L_171:
        /*021c*/ 	.byte	0x04, 0x12
        /*021e*/ 	.short	(.L_173 - .L_172)
	.align		4
.L_172:
        /*0220*/ 	.word	index@(_Z17applyDeltaBuffer1v)
        /*0224*/ 	.word	0x00000000


	//----- nvinfo : EIATTR_MIN_STACK_SIZE
	.align		4
.L_173:
        /*0228*/ 	.byte	0x04, 0x12
        /*022a*/ 	.short	(.L_175 - .L_174)
	.align		4
.L_174:
        /*022c*/ 	.word	index@(_Z17initialize2DArrayPPdPii)
        /*0230*/ 	.word	0x00000000


	//----- nvinfo : EIATTR_MIN_STACK_SIZE
	.align		4
.L_175:
        /*0234*/ 	.byte	0x04, 0x12
        /*0236*/ 	.short	(.L_177 - .L_176)
	.align		4
.L_176:
        /*0238*/ 	.word	index@(_Z9fixpath11i)
        /*023c*/ 	.word	0x00000000


	//----- nvinfo : EIATTR_MIN_STACK_SIZE
	.align		4
.L_177:
        /*0240*/ 	.byte	0x04, 0x12
        /*0242*/ 	.short	(.L_179 - .L_178)
	.align		4
.L_178:
        /*0244*/ 	.word	index@(_Z17initializeKernel1d)
        /*0248*/ 	.word	0x00000000


	//----- nvinfo : EIATTR_MIN_STACK_SIZE
	.align		4
.L_179:
        /*024c*/ 	.byte	0x04, 0x12
        /*024e*/ 	.short	(.L_181 - .L_180)
	.align		4
.L_180:
        /*0250*/ 	.word	index@(_Z16initializeKerneld)
        /*0254*/ 	.word	0x00000000


	//----- nvinfo : EIATTR_MIN_STACK_SIZE
	.align		4
.L_181:
        /*0258*/ 	.byte	0x04, 0x12
        /*025a*/ 	.short	(.L_183 - .L_182)
	.align		4
.L_182:
        /*025c*/ 	.word	index@(_Z18fix_maxi_critical1ii)
        /*0260*/ 	.word	0x00000000


	//----- nvinfo : EIATTR_MIN_STACK_SIZE
	.align		4
.L_183:
        /*0264*/ 	.byte	0x04, 0x12
        /*0266*/ 	.short	(.L_185 - .L_184)
	.align		4
.L_184:
        /*0268*/ 	.word	index@(_Z17clearStacksKernel13LockFreeStackIdE)
        /*026c*/ 	.word	0x00000000


	//----- nvinfo : EIATTR_MIN_STACK_SIZE
	.align		4
.L_185:
        /*0270*/ 	.byte	0x04, 0x12
        /*0272*/ 	.short	(.L_187 - .L_186)
	.align		4
.L_186:
        /*0274*/ 	.word	index@(_Z16computeAdjacencyv)
        /*0278*/ 	.word	0x00000000


	//----- nvinfo : EIATTR_MIN_STACK_SIZE
	.align		4
.L_187:
        /*027c*/ 	.byte	0x04, 0x12
        /*027e*/ 	.short	(.L_189 - .L_188)
	.align		4
.L_188:
        /*0280*/ 	.word	index@(_Z17freeDeviceMemory1v)
        /*0284*/ 	.word	0x00000000


	//----- nvinfo : EIATTR_MIN_STACK_SIZE
	.align		4
.L_189:
        /*0288*/ 	.byte	0x04, 0x12
        /*028a*/ 	.short	(.L_191 - .L_190)
	.align		4
.L_190:
        /*028c*/ 	.word	index@(_Z16freeDeviceMemoryv)
        /*0290*/ 	.word	0x00000000


	//----- nvinfo : EIATTR_MIN_STACK_SIZE
	.align		4
.L_191:
        /*0294*/ 	.byte	0x04, 0x12
        /*0296*/ 	.short	(.L_193 - .L_192)
	.align		4
.L_192:
        /*0298*/ 	.word	index@(_Z21get_wrong_index_path1v)
        /*029c*/ 	.word	0x00000000


	//----- nvinfo : EIATTR_MIN_STACK_SIZE
	.align		4
.L_193:
        /*02a0*/ 	.byte	0x04, 0x12
        /*02a2*/ 	.short	(.L_195 - .L_194)
	.align		4
.L_194:
        /*02a4*/ 	.word	index@(_Z10iscriticlev)
        /*02a8*/ 	.word	0x00000000


	//----- nvinfo : EIATTR_MIN_STACK_SIZE
	.align		4
.L_195:
        /*02ac*/ 	.byte	0x04, 0x12
        /*02ae*/ 	.short	(.L_197 - .L_196)
	.align		4
.L_196:
        /*02b0*/ 	.word	index@(_Z18checkElementKernelPiiiPb)
        /*02b4*/ 	.word	0x00000000


	//----- nvinfo : EIATTR_MIN_STACK_SIZE
	.align		4
.L_197:
        /*02b8*/ 	.byte	0x04, 0x12
        /*02ba*/ 	.short	(.L_199 - .L_198)
	.align		4
.L_198:
        /*02bc*/ 	.word	index@(_Z14find_directioni)
        /*02c0*/ 	.word	0x00000000


	//----- nvinfo : EIATTR_MIN_STACK_SIZE
	.align		4
.L_199:
        /*02c4*/ 	.byte	0x04, 0x12
        /*02c6*/ 	.short	(.L_201 - .L_200)
	.align		4
.L_200:
        /*02c8*/ 	.word	index@(_Z19copy_array_to_stackPiPdi)
        /*02cc*/ 	.word	0x00000000
.L_201:


//--------------------- .nv.compat                --------------------------
	.section	.nv.compat,"",@"SHT_CUDA_COMPAT_INFO"
	.align	4
        /*0000*/ 	.byte	0x02, 0x09, 0x00, 0x00, 0x02, 0x02, 0x01, 0x00, 0x02, 0x05, 0x05, 0x00, 0x03, 0x07, 0x01, 0x01
        /*0010*/ 	.byte	0x02, 0x03, 0x00, 0x00, 0x02, 0x06, 0x01, 0x00, 0x04, 0x0b, 0x08, 0x00, 0x01, 0x00, 0x00, 0x00
        /*0020*/ 	.byte	0x00, 0x00, 0x00, 0x00


//--------------------- .nv.info._ZN3cub18CUB_300001_SM_10006detail11EmptyKernelIvEEvv --------------------------
	.section	.nv.info._ZN3cub18CUB_300001_SM_10006detail11EmptyKernelIvEEvv,"",@"SHT_CUDA_INFO"
	.sectionflags	@""
	.align	4


	//----- nvinfo : EIATTR_CUDA_API_VERSION
	.align		4
        /*0000*/ 	.byte	0x04, 0x37
        /*0002*/ 	.short	(.L_203 - .L_202)
.L_202:
        /*0004*/ 	.word	0x00000082


	//----- nvinfo : EIATTR_SPARSE_MMA_MASK
	.align		4
.L_203:
        /*0008*/ 	.byte	0x03, 0x50
        /*000a*/ 	.short	0x0000


	//----- nvinfo : EIATTR_MAXREG_COUNT
	.align		4
        /*000c*/ 	.byte	0x03, 0x1b
        /*000e*/ 	.short	0x00ff


	//----- nvinfo : EIATTR_MERCURY_ISA_VERSION
	.align		4
        /*0010*/ 	.byte	0x03, 0x5f
        /*0012*/ 	.short	0x0101


	//----- nvinfo : EIATTR_VRC_CTA_INIT_COUNT
	.align		4
        /*0014*/ 	.byte	0x02, 0x4a
	.zero		1
	.zero		1


	//----- nvinfo : EIATTR_EXIT_INSTR_OFFSETS
	.align		4
        /*0018*/ 	.byte	0x04, 0x1c
        /*001a*/ 	.short	(.L_205 - .L_204)


	//   ....[0]....
.L_204:
        /*001c*/ 	.word	0x00000010


	//----- nvinfo : EIATTR_SW_WAR
	.align		4
.L_205:
        /*0020*/ 	.byte	0x04, 0x36
        /*0022*/ 	.short	(.L_207 - .L_206)
.L_206:
        /*0024*/ 	.word	0x00000008
.L_207:


//--------------------- .nv.info._Z17copyDeviceToArrayPiS_ --------------------------
	.section	.nv.info._Z17copyDeviceToArrayPiS_,"",@"SHT_CUDA_INFO"
	.sectionflags	@""
	.align	4


	//----- nvinfo : EIATTR_CUDA_API_VERSION
	.align		4
        /*0000*/ 	.byte	0x04, 0x37
        /*0002*/ 	.short	(.L_209 - .L_208)
.L_208:
        /*0004*/ 	.word	0x00000082


	//----- nvinfo : EIATTR_KPARAM_INFO
	.align		4
.L_209:
        /*0008*/ 	.byte	0x04, 0x17
        /*000a*/ 	.short	(.L_211 - .L_210)
.L_210:
        /*000c*/ 	.word	0x00000000
        /*0010*/ 	.short	0x0001
        /*0012*/ 	.short	0x0008
        /*0014*/ 	.byte	0x00, 0xf5, 0x21, 0x00


	//----- nvinfo : EIATTR_KPARAM_INFO
	.align		4
.L_211:
        /*0018*/ 	.byte	0x04, 0x17
        /*001a*/ 	.short	(.L_213 - .L_212)
.L_212:
        /*001c*/ 	.word	0x00000000
        /*0020*/ 	.short	0x0000
        /*0022*/ 	.short	0x0000
        /*0024*/ 	.byte	0x00, 0xf5, 0x21, 0x00


	//----- nvinfo : EIATTR_SPARSE_MMA_MASK
	.align		4
.L_213:
        /*0028*/ 	.byte	0x03, 0x50
        /*002a*/ 	.short	0x0000


	//----- nvinfo : EIATTR_MAXREG_COUNT
	.align		4
        /*002c*/ 	.byte	0x03, 0x1b
        /*002e*/ 	.short	0x00ff


	//----- nvinfo : EIATTR_MERCURY_ISA_VERSION
	.align		4
        /*0030*/ 	.byte	0x03, 0x5f
        /*0032*/ 	.short	0x0101


	//----- nvinfo : EIATTR_VRC_CTA_INIT_COUNT
	.align		4
        /*0034*/ 	.byte	0x02, 0x4a
	.zero		1
	.zero		1


	//----- nvinfo : EIATTR_EXIT_INSTR_OFFSETS
	.align		4
        /*0038*/ 	.byte	0x04, 0x1c
        /*003a*/ 	.short	(.L_215 - .L_214)


	//   ....[0]....
.L_214:
        /*003c*/ 	.word	0x00000090


	//   ....[1]....
        /*0040*/ 	.word	0x00000180


	//----- nvinfo : EIATTR_CBANK_PARAM_SIZE
	.align		4
.L_215:
        /*0044*/ 	.byte	0x03, 0x19
        /*0046*/ 	.short	0x0010


	//----- nvinfo : EIATTR_PARAM_CBANK
	.align		4
        /*0048*/ 	.byte	0x04, 0x0a
        /*004a*/ 	.short	(.L_217 - .L_216)
	.align		4
.L_216:
        /*004c*/ 	.word	index@(.nv.constant0._Z17copyDeviceToArrayPiS_)
        /*0050*/ 	.short	0x0380
        /*0052*/ 	.short	0x0010


	//----- nvinfo : EIATTR_SW_WAR
	.align		4
.L_217:
        /*0054*/ 	.byte	0x04, 0x36
        /*0056*/ 	.short	(.L_219 - .L_218)
.L_218:
        /*0058*/ 	.word	0x00000008
.L_219:


//--------------------- .nv.info._Z24copyDeviceVarToDeviceMemPiS_ --------------------------
	.section	.nv.info._Z24copyDeviceVarToDeviceMemPiS_,"",@"SHT_CUDA_INFO"
	.sectionflags	@""
	.align	4


	//----- nvinfo : EIATTR_CUDA_API_VERSION
	.align		4
        /*0000*/ 	.byte	0x04, 0x37
        /*0002*/ 	.short	(.L_221 - .L_220)
.L_220:
        /*0004*/ 	.word	0x00000082


	//----- nvinfo : EIATTR_KPARAM_INFO
	.align		4
.L_221:
        /*0008*/ 	.byte	0x04, 0x17
        /*000a*/ 	.short	(.L_223 - .L_222)
.L_222:
        /*000c*/ 	.word	0x00000000
        /*0010*/ 	.short	0x0001
        /*0012*/ 	.short	0x0008
        /*0014*/ 	.byte	0x00, 0xf5, 0x21, 0x00


	//----- nvinfo : EIATTR_KPARAM_INFO
	.align		4
.L_223:
        /*0018*/ 	.byte	0x04, 0x17
        /*001a*/ 	.short	(.L_225 - .L_224)
.L_224:
        /*001c*/ 	.word	0x00000000
        /*0020*/ 	.short	0x0000
        /*0022*/ 	.short	0x0000
        /*0024*/ 	.byte	0x00, 0xf5, 0x21, 0x00


	//----- nvinfo : EIATTR_SPARSE_MMA_MASK
	.align		4
.L_225:
        /*0028*/ 	.byte	0x03, 0x50
        /*002a*/ 	.short	0x0000


	//----- nvinfo : EIATTR_MAXREG_COUNT
	.align		4
        /*002c*/ 	.byte	0x03, 0x1b
        /*002e*/ 	.short	0x00ff


	//----- nvinfo : EIATTR_MERCURY_ISA_VERSION
	.align		4
        /*0030*/ 	.byte	0x03, 0x5f
        /*0032*/ 	.short	0x0101


	//----- nvinfo : EIATTR_VRC_CTA_INIT_COUNT
	.align		4
        /*0034*/ 	.byte	0x02, 0x4a
	.zero		1
	.zero		1


	//----- nvinfo : EIATTR_EXIT_INSTR_OFFSETS
	.align		4
        /*0038*/ 	.byte	0x04, 0x1c
        /*003a*/ 	.short	(.L_227 - .L_226)


	//   ....[0]....
.L_226:
        /*003c*/ 	.word	0x00000030


	//   ....[1]....
        /*0040*/ 	.word	0x000000f0


	//----- nvinfo : EIATTR_CBANK_PARAM_SIZE
	.align		4
.L_227:
        /*0044*/ 	.byte	0x03, 0x19
        /*0046*/ 	.short	0x0010


	//----- nvinfo : EIATTR_PARAM_CBANK
	.align		4
        /*0048*/ 	.byte	0x04, 0x0a
        /*004a*/ 	.short	(.L_229 - .L_228)
	.align		4
.L_228:
        /*004c*/ 	.word	index@(.nv.constant0._Z24copyDeviceVarToDeviceMemPiS_)
        /*0050*/ 	.short	0x0380
        /*0052*/ 	.short	0x0010


	//----- nvinfo : EIATTR_SW_WAR
	.align		4
.L_229:
        /*0054*/ 	.byte	0x04, 0x36
        /*0056*/ 	.short	(.L_231 - .L_230)
.L_230:
        /*0058*/ 	.word	0x00000008
.L_231:


//--------------------- .nv.info._Z19initializeWithIndexii --------------------------
	.section	.nv.info._Z19initializeWithIndexii,"",@"SHT_CUDA_INFO"
	.sectionflags	@""
	.align	4


	//----- nvinfo : EIATTR_CUDA_API_VERSION
	.align		4
        /*0000*/ 	.byte	0x04, 0x37
        /*0002*/ 	.short	(.L_233 - .L_232)
.L_232:
        /*0004*/ 	.word	0x00000082


	//----- nvinfo : EIATTR_KPARAM_INFO
	.align		4
.L_233:
        /*0008*/ 	.byte	0x04, 0x17
        /*000a*/ 	.short	(.L_235 - .L_234)
.L_234:
        /*000c*/ 	.word	0x00000000
        /*0010*/ 	.short	0x0001
        /*0012*/ 	.short	0x0004
        /*0014*/ 	.byte	0x00, 0xf0, 0x11, 0x00


	//----- nvinfo : EIATTR_KPARAM_INFO
	.align		4
.L_235:
        /*0018*/ 	.byte	0x04, 0x17
        /*001a*/ 	.short	(.L_237 - .L_236)
.L_236:
        /*001c*/ 	.word	0x00000000
        /*0020*/ 	.short	0x0000
        /*0022*/ 	.short	0x0000
        /*0024*/ 	.byte	0x00, 0xf0, 0x11, 0x00


	//----- nvinfo : EIATTR_SPARSE_MMA_MASK
	.align		4
.L_237:
        /*0028*/ 	.byte	0x03, 0x50
        /*002a*/ 	.short	0x0000


	//----- nvinfo : EIATTR_MAXREG_COUNT
	.align		4
        /*002c*/ 	.byte	0x03, 0x1b
        /*002e*/ 	.short	0x00ff


	//----- nvinfo : EIATTR_MERCURY_ISA_VERSION
	.align		4
        /*0030*/ 	.byte	0x03, 0x5f
        /*0032*/ 	.short	0x0101


	//----- nvinfo : EIATTR_VRC_CTA_INIT_COUNT
	.align		4
        /*0034*/ 	.byte	0x02, 0x4a
	.zero		1
	.zero		1


	//----- nvinfo : EIATTR_EXIT_INSTR_OFFSETS
	.align		4
        /*0038*/ 	.byte	0x04, 0x1c
        /*003a*/ 	.short	(.L_239 - .L_238)


	//   ....[0]....
.L_238:
        /*003c*/ 	.word	0x00000070


	//   ....[1]....
        /*0040*/ 	.word	0x00000220


	//   ....[2]....
        /*0044*/ 	.word	0x00000250


	//----- nvinfo : EIATTR_CBANK_PARAM_SIZE
	.align		4
.L_239:
        /*0048*/ 	.byte	0x03, 0x19
        /*004a*/ 	.short	0x0008


	//----- nvinfo : EIATTR_PARAM_CBANK
	.align		4
        /*004c*/ 	.byte	0x04, 0x0a
        /*004e*/ 	.short	(.L_241 - .L_240)
	.align		4
.L_240:
        /*0050*/ 	.word	index@(.nv.constant0._Z19initializeWithIndexii)
        /*0054*/ 	.short	0x0380
        /*0056*/ 	.short	0x0008


	//----- nvinfo : EIATTR_SW_WAR
	.align		4
.L_241:
        /*0058*/ 	.byte	0x04, 0x36
        /*005a*/ 	.short	(.L_243 - .L_242)
.L_242:
        /*005c*/ 	.word	0x00000008
.L_243:


//--------------------- .nv.info._Z8getlabelPiS_i --------------------------
	.section	.nv.info._Z8getlabelPiS_i,"",@"SHT_CUDA_INFO"
	.sectionflags	@""
	.align	4


	//----- nvinfo : EIATTR_CUDA_API_VERSION
	.align		4
        /*0000*/ 	.byte	0x04, 0x37
        /*0002*/ 	.short	(.L_245 - .L_244)
.L_244:
        /*0004*/ 	.word	0x00000082


	//----- nvinfo : EIATTR_KPARAM_INFO
	.align		4
.L_245:
        /*0008*/ 	.byte	0x04, 0x17
        /*000a*/ 	.short	(.L_247 - .L_246)
.L_246:
        /*000c*/ 	.word	0x00000000
        /*0010*/ 	.short	0x0002
        /*0012*/ 	.short	0x0010
        /*0014*/ 	.byte	0x00, 0xf0, 0x11, 0x00


	//----- nvinfo : EIATTR_KPARAM_INFO
	.align		4
.L_247:
        /*0018*/ 	.byte	0x04, 0x17
        /*001a*/ 	.short	(.L_249 - .L_248)
.L_248:
        /*001c*/ 	.word	0x00000000
        /*0020*/ 	.short	0x0001
        /*0022*/ 	.short	0x0008
        /*0024*/ 	.byte	0x00, 0xf5, 0x21, 0x00


	//----- nvinfo : EIATTR_KPARAM_INFO
	.align		4
.L_249:
        /*0028*/ 	.byte	0x04, 0x17
        /*002a*/ 	.short	(.L_251 - .L_250)
.L_250:
        /*002c*/ 	.word	0x00000000
        /*0030*/ 	.short	0x0000
        /*0032*/ 	.short	0x0000
        /*0034*/ 	.byte	0x00, 0xf5, 0x21, 0x00


	//----- nvinfo : EIATTR_SPARSE_MMA_MASK
	.align		4
.L_251:
        /*0038*/ 	.byte	0x03, 0x50
        /*003a*/ 	.short	0x0000


	//----- nvinfo : EIATTR_MAXREG_COUNT
	.align		4
        /*003c*/ 	.byte	0x03, 0x1b
        /*003e*/ 	.short	0x00ff


	//----- nvinfo : EIATTR_MERCURY_ISA_VERSION
	.align		4
        /*0040*/ 	.byte	0x03, 0x5f
        /*0042*/ 	.short	0x0101


	//----- nvinfo : EIATTR_VRC_CTA_INIT_COUNT
	.align		4
        /*0044*/ 	.byte	0x02, 0x4a
	.zero		1
	.zero		1


	//----- nvinfo : EIATTR_EXIT_INSTR_OFFSETS
	.align		4
        /*0048*/ 	.byte	0x04, 0x1c
        /*004a*/ 	.short	(.L_253 - .L_252)


	//   ....[0]....
.L_252:
        /*004c*/ 	.word	0x00000090


	//   ....[1]....
        /*0050*/ 	.word	0x00000a60


	//   ....[2]....
        /*0054*/ 	.word	0x00000ab0


	//   ....[3]....
        /*0058*/ 	.word	0x000013f0


	//   ....[4]....
        /*005c*/ 	.word	0x00001440


	//----- nvinfo : EIATTR_CRS_STACK_SIZE
	.align		4
.L_253:
        /*0060*/ 	.byte	0x04, 0x1e
        /*0062*/ 	.short	(.L_255 - .L_254)
.L_254:
        /*0064*/ 	.word	0x00000000


	//----- nvinfo : EIATTR_CBANK_PARAM_SIZE
	.align		4
.L_255:
        /*0068*/ 	.byte	0x03, 0x19
        /*006a*/ 	.short	0x0014


	//----- nvinfo : EIATTR_PARAM_CBANK
	.align		4
        /*006c*/ 	.byte	0x04, 0x0a
        /*006e*/ 	.short	(.L_257 - .L_256)
	.align		4
.L_256:
        /*0070*/ 	.word	index@(.nv.constant0._Z8getlabelPiS_i)
        /*0074*/ 	.short	0x0380
        /*0076*/ 	.short	0x0014


	//----- nvinfo : EIATTR_SW_WAR
	.align		4
.L_257:
        /*0078*/ 	.byte	0x04, 0x36
        /*007a*/ 	.short	(.L_259 - .L_258)
.L_258:
        /*007c*/ 	.word	0x00000008
.L_259:


//--------------------- .nv.info._Z17applyDeltaBuffer1v --------------------------
	.section	.nv.info._Z17applyDeltaBuffer1v,"",@"SHT_CUDA_INFO"
	.sectionflags	@""
	.align	4


	//----- nvinfo : EIATTR_CUDA_API_VERSION
	.align		4
        /*0000*/ 	.byte	0x04, 0x37
        /*0002*/ 	.short	(.L_261 - .L_260)
.L_260:
        /*0004*/ 	.word	0x00000082


	//----- nvinfo : EIATTR_SPARSE_MMA_MASK
	.align		4
.L_261:
        /*0008*/ 	.byte	0x03, 0x50
        /*000a*/ 	.short	0x0000


	//----- nvinfo : EIATTR_MAXREG_COUNT
	.align		4
        /*000c*/ 	.byte	0x03, 0x1b
        /*000e*/ 	.short	0x00ff


	//----- nvinfo : EIATTR_MERCURY_ISA_VERSION
	.align		4
        /*0010*/ 	.byte	0x03, 0x5f
        /*0012*/ 	.short	0x0101


	//----- nvinfo : EIATTR_VRC_CTA_INIT_COUNT
	.align		4
        /*0014*/ 	.byte	0x02, 0x4a
	.zero		1
	.zero		1


	//----- nvinfo : EIATTR_EXIT_INSTR_OFFSETS
	.align		4
        /*0018*/ 	.byte	0x04, 0x1c
        /*001a*/ 	.short	(.L_263 - .L_262)


	//   ....[0]....
.L_262:
        /*001c*/ 	.word	0x00000090


	//   ....[1]....
        /*0020*/ 	.word	0x000000f0


	//   ....[2]....
        /*0024*/ 	.word	0x000001a0


	//   ....[3]....
        /*0028*/ 	.word	0x00000260


	//----- nvinfo : EIATTR_CRS_STACK_SIZE
	.align		4
.L_263:
        /*002c*/ 	.byte	0x04, 0x1e
        /*002e*/ 	.short	(.L_265 - .L_264)
.L_264:
        /*0030*/ 	.word	0x00000000


	//----- nvinfo : EIATTR_SW_WAR
	.align		4
.L_265:
        /*0034*/ 	.byte	0x04, 0x36
        /*0036*/ 	.short	(.L_267 - .L_266)
.L_266:
        /*0038*/ 	.word	0x00000008
.L_267:


//--------------------- .nv.info._Z17initialize2DArrayPPdPii --------------------------
	.section	.nv.info._Z17initialize2DArrayPPdPii,"",@"SHT_CUDA_INFO"
	.sectionflags	@""
	.align	4


	//----- nvinfo : EIATTR_CUDA_API_VERSION
	.align		4
        /*0000*/ 	.byte	0x04, 0x37
        /*0002*/ 	.short	(.L_269 - .L_268)
.L_268:
        /*0004*/ 	.word	0x00000082


	//----- nvinfo : EIATTR_KPARAM_INFO
	.align		4
.L_269:
        /*0008*/ 	.byte	0x04, 0x17
        /*000a*/ 	.short	(.L_271 - .L_270)
.L_270:
        /*000c*/ 	.word	0x00000000
        /*0010*/ 	.short	0x0002
        /*0012*/ 	.short	0x0010
        /*0014*/ 	.byte	0x00, 0xf0, 0x11, 0x00


	//----- nvinfo : EIATTR_KPARAM_INFO
	.align		4
.L_271:
        /*0018*/ 	.byte	0x04, 0x17
        /*001a*/ 	.short	(.L_273 - .L_272)
.L_272:
        /*001c*/ 	.word	0x00000000
        /*0020*/ 	.short	0x0001
        /*0022*/ 	.short	0x0008
        /*0024*/ 	.byte	0x00, 0xf5, 0x21, 0x00


	//----- nvinfo : EIATTR_KPARAM_INFO
	.align		4
.L_273:
        /*0028*/ 	.byte	0x04, 0x17
        /*002a*/ 	.short	(.L_275 - .L_274)
.L_274:
        /*002c*/ 	.word	0x00000000
        /*0030*/ 	.short	0x0000
        /*0032*/ 	.short	0x0000
        /*0034*/ 	.byte	0x00, 0xf5, 0x21, 0x00


	//----- nvinfo : EIATTR_SPARSE_MMA_MASK
	.align		4
.L_275:
        /*0038*/ 	.byte	0x03, 0x50
        /*003a*/ 	.short	0x0000


	//----- nvinfo : EIATTR_MAXREG_COUNT
	.align		4
        /*003c*/ 	.byte	0x03, 0x1b
        /*003e*/ 	.short	0x00ff


	//----- nvinfo : EIATTR_MERCURY_ISA_VERSION
	.align		4
        /*0040*/ 	.byte	0x03, 0x5f
        /*0042*/ 	.short	0x0101


	//----- nvinfo : EIATTR_VRC_CTA_INIT_COUNT
	.align		4
        /*0044*/ 	.byte	0x02, 0x4a
	.zero		1
	.zero		1


	//----- nvinfo : EIATTR_EXIT_INSTR_OFFSETS
	.align		4
        /*0048*/ 	.byte	0x04, 0x1c
        /*004a*/ 	.short	(.L_277 - .L_276)


	//   ....[0]....
.L_276:
        /*004c*/ 	.word	0x00000040


	//   ....[1]....
        /*0050*/ 	.word	0x000000b0


	//   ....[2]....
        /*0054*/ 	.word	0x00000130


	//----- nvinfo : EIATTR_CBANK_PARAM_SIZE
	.align		4
.L_277:
        /*0058*/ 	.byte	0x03, 0x19
        /*005a*/ 	.short	0x0014


	//----- nvinfo : EIATTR_PARAM_CBANK
	.align		4
        /*005c*/ 	.byte	0x04, 0x0a
        /*005e*/ 	.short	(.L_279 - .L_278)
	.align		4
.L_278:
        /*0060*/ 	.word	index@(.nv.constant0._Z17initialize2DArrayPPdPii)
        /*0064*/ 	.short	0x0380
        /*0066*/ 	.short	0x0014


	//----- nvinfo : EIATTR_SW_WAR
	.align		4
.L_279:
        /*0068*/ 	.byte	0x04, 0x36
        /*006a*/ 	.short	(.L_281 - .L_280)
.L_280:
        /*006c*/ 	.word	0x00000008
.L_281:


//--------------------- .nv.info._Z9fixpath11i    --------------------------
	.section	.nv.info._Z9fixpath11i,"",@"SHT_CUDA_INFO"
	.sectionflags	@""
	.align	4


	//----- nvinfo : EIATTR_CUDA_API_VERSION
	.align		4
        /*0000*/ 	.byte	0x04, 0x37
        /*0002*/ 	.short	(.L_283 - .L_282)
.L_282:
        /*0004*/ 	.word	0x00000082


	//----- nvinfo : EIATTR_KPARAM_INFO
	.align		4
.L_283:
        /*0008*/ 	.byte	0x04, 0x17
        /*000a*/ 	.short	(.L_285 - .L_284)
.L_284:
        /*000c*/ 	.word	0x00000000
        /*0010*/ 	.short	0x0000
        /*0012*/ 	.short	0x0000
        /*0014*/ 	.byte	0x00, 0xf0, 0x11, 0x00


	//----- nvinfo : EIATTR_SPARSE_MMA_MASK
	.align		4
.L_285:
        /*0018*/ 	.byte	0x03, 0x50
        /*001a*/ 	.short	0x0000


	//----- nvinfo : EIATTR_MAXREG_COUNT
	.align		4
        /*001c*/ 	.byte	0x03, 0x1b
        /*001e*/ 	.short	0x00ff


	//----- nvinfo : EIATTR_MERCURY_ISA_VERSION
	.align		4
        /*0020*/ 	.byte	0x03, 0x5f
        /*0022*/ 	.short	0x0101


	//----- nvinfo : EIATTR_VRC_CTA_INIT_COUNT
	.align		4
        /*0024*/ 	.byte	0x02, 0x4a
	.zero		1
	.zero		1


	//----- nvinfo : EIATTR_EXIT_INSTR_OFFSETS
	.align		4
        /*0028*/ 	.byte	0x04, 0x1c
        /*002a*/ 	.short	(.L_287 - .L_286)


	//   ....[0]....
.L_286:
        /*002c*/ 	.word	0x000000c0


	//   ....[1]....
        /*0030*/ 	.word	0x00000160


	//   ....[2]....
        /*0034*/ 	.word	0x000009f0


	//   ....[3]....
        /*0038*/ 	.word	0x00000a40


	//   ....[4]....
        /*003c*/ 	.word	0x00001960


	//   ....[5]....
        /*0040*/ 	.word	0x00001a90


	//   ....[6]....
        /*0044*/ 	.word	0x00001af0


	//   ....[7]....
        /*0048*/ 	.word	0x00001bc0


	//   ....[8]....
        /*004c*/ 	.word	0x00001c00


	//   ....[9]....
        /*0050*/ 	.word	0x00001ca0


	//   ....[10]....
        /*0054*/ 	.word	0x00002540


	//   ....[11]....
        /*0058*/ 	.word	0x00003480


	//   ....[12]....
        /*005c*/ 	.word	0x000035b0


	//   ....[13]....
        /*0060*/ 	.word	0x00003610


	//   ....[14]....
        /*0064*/ 	.word	0x000036e0


	//----- nvinfo : EIATTR_CRS_STACK_SIZE
	.align		4
.L_287:
        /*0068*/ 	.byte	0x04, 0x1e
        /*006a*/ 	.short	(.L_289 - .L_288)
.L_288:
        /*006c*/ 	.word	0x00000000


	//----- nvinfo : EIATTR_CBANK_PARAM_SIZE
	.align		4
.L_289:
        /*0070*/ 	.byte	0x03, 0x19
        /*0072*/ 	.short	0x0004


	//----- nvinfo : EIATTR_PARAM_CBANK
	.align		4
        /*0074*/ 	.byte	0x04, 0x0a
        /*0076*/ 	.short	(.L_291 - .L_290)
	.align		4
.L_290:
        /*0078*/ 	.word	index@(.nv.constant0._Z9fixpath11i)
        /*007c*/ 	.short	0x0380
        /*007e*/ 	.short	0x0004


	//----- nvinfo : EIATTR_SW_WAR
	.align		4
.L_291:
        /*0080*/ 	.byte	0x04, 0x36
        /*0082*/ 	.short	(.L_293 - .L_292)
.L_292:
        /*0084*/ 	.word	0x00000008
.L_293:


//--------------------- .nv.info._Z17initializeKernel1d --------------------------
	.section	.nv.info._Z17initializeKernel1d,"",@"SHT_CUDA_INFO"
	.sectionflags	@""
	.align	4


	//----- nvinfo : EIATTR_CUDA_API_VERSION
	.align		4
        /*0000*/ 	.byte	0x04, 0x37
        /*0002*/ 	.short	(.L_295 - .L_294)
.L_294:
        /*0004*/ 	.word	0x00000082


	//----- nvinfo : EIATTR_KPARAM_INFO
	.align		4
.L_295:
        /*0008*/ 	.byte	0x04, 0x17
        /*000a*/ 	.short	(.L_297 - .L_296)
.L_296:
        /*000c*/ 	.word	0x00000000
        /*0010*/ 	.short	0x0000
        /*0012*/ 	.short	0x0000
        /*0014*/ 	.byte	0x00, 0xf0, 0x21, 0x00


	//----- nvinfo : EIATTR_SPARSE_MMA_MASK
	.align		4
.L_297:
        /*0018*/ 	.byte	0x03, 0x50
        /*001a*/ 	.short	0x0000


	//----- nvinfo : EIATTR_MAXREG_COUNT
	.align		4
        /*001c*/ 	.byte	0x03, 0x1b
        /*001e*/ 	.short	0x00ff


	//----- nvinfo : EIATTR_MERCURY_ISA_VERSION
	.align		4
        /*0020*/ 	.byte	0x03, 0x5f
        /*0022*/ 	.short	0x0101


	//----- nvinfo : EIATTR_VRC_CTA_INIT_COUNT
	.align		4
        /*0024*/ 	.byte	0x02, 0x4a
	.zero		1
	.zero		1


	//----- nvinfo : EIATTR_EXIT_INSTR_OFFSETS
	.align		4
        /*0028*/ 	.byte	0x04, 0x1c
        /*002a*/ 	.short	(.L_299 - .L_298)


	//   ....[0]....
.L_298:
        /*002c*/ 	.word	0x00000090


	//   ....[1]....
        /*0030*/ 	.word	0x00000100


	//----- nvinfo : EIATTR_CBANK_PARAM_SIZE
	.align		4
.L_299:
        /*0034*/ 	.byte	0x03, 0x19
        /*0036*/ 	.short	0x0008


	//----- nvinfo : EIATTR_PARAM_CBANK
	.align		4
        /*0038*/ 	.byte	0x04, 0x0a
        /*003a*/ 	.short	(.L_301 - .L_300)
	.align		4
.L_300:
        /*003c*/ 	.word	index@(.nv.constant0._Z17initializeKernel1d)
        /*0040*/ 	.short	0x0380
        /*0042*/ 	.short	0x0008


	//----- nvinfo : EIATTR_SW_WAR
	.align		4
.L_301:
        /*0044*/ 	.byte	0x04, 0x36
        /*0046*/ 	.short	(.L_303 - .L_302)
.L_302:
        /*0048*/ 	.word	0x00000008
.L_303:


//--------------------- .nv.info._Z16initializeKerneld --------------------------
	.section	.nv.info._Z16initializeKerneld,"",@"SHT_CUDA_INFO"
	.sectionflags	@""
	.align	4


	//----- nvinfo : EIATTR_CUDA_API_VERSION
	.align		4
        /*0000*/ 	.byte	0x04, 0x37
        /*0002*/ 	.short	(.L_305 - .L_304)
.L_304:
        /*0004*/ 	.word	0x00000082


	//----- nvinfo : EIATTR_KPARAM_INFO
	.align		4
.L_305:
        /*0008*/ 	.byte	0x04, 0x17
        /*000a*/ 	.short	(.L_307 - .L_306)
.L_306:
        /*000c*/ 	.word	0x00000000
        /*0010*/ 	.short	0x0000
        /*0012*/ 	.short	0x0000
        /*0014*/ 	.byte	0x00, 0xf0, 0x21, 0x00


	//----- nvinfo : EIATTR_SPARSE_MMA_MASK
	.align		4
.L_307:
        /*0018*/ 	.byte	0x03, 0x50
        /*001a*/ 	.short	0x0000


	//----- nvinfo : EIATTR_MAXREG_COUNT
	.align		4
        /*001c*/ 	.byte	0x03, 0x1b
        /*001e*/ 	.short	0x00ff


	//----- nvinfo : EIATTR_EXTERNS
	.align		4
        /*0020*/ 	.byte	0x04, 0x0f
        /*0022*/ 	.short	(.L_309 - .L_308)


	//   ....[0]....
	.align		4
.L_308:
        /*0024*/ 	.word	index@(free)


	//----- nvinfo : EIATTR_MERCURY_ISA_VERSION
	.align		4
.L_309:
        /*0028*/ 	.byte	0x03, 0x5f
        /*002a*/ 	.short	0x0101


	//----- nvinfo : EIATTR_VRC_CTA_INIT_COUNT
	.align		4
        /*002c*/ 	.byte	0x02, 0x4a
	.zero		1
	.zero		1


	//----- nvinfo : EIATTR_SYSCALL_OFFSETS
	.align		4
        /*0030*/ 	.byte	0x04, 0x46
        /*0032*/ 	.short	(.L_311 - .L_310)


	//   ....[0]....
.L_310:
        /*0034*/ 	.word	0x000000f0


	//   ....[1]....
        /*0038*/ 	.word	0x00000260


	//----- nvinfo : EIATTR_EXIT_INSTR_OFFSETS
	.align		4
.L_311:
        /*003c*/ 	.byte	0x04, 0x1c
        /*003e*/ 	.short	(.L_313 - .L_312)


	//   ....[0]....
.L_312:
        /*0040*/ 	.word	0x00000030


	//   ....[1]....
        /*0044*/ 	.word	0x000002f0


	//----- nvinfo : EIATTR_CRS_STACK_SIZE
	.align		4
.L_313:
        /*0048*/ 	.byte	0x04, 0x1e
        /*004a*/ 	.short	(.L_315 - .L_314)
.L_314:
        /*004c*/ 	.word	0x00000000


	//----- nvinfo : EIATTR_CBANK_PARAM_SIZE
	.align		4
.L_315:
        /*0050*/ 	.byte	0x03, 0x19
        /*0052*/ 	.short	0x0008


	//----- nvinfo : EIATTR_PARAM_CBANK
	.align		4
        /*0054*/ 	.byte	0x04, 0x0a
        /*0056*/ 	.short	(.L_317 - .L_316)
	.align		4
.L_316:
        /*0058*/ 	.word	index@(.nv.constant0._Z16initializeKerneld)
        /*005c*/ 	.short	0x0380
        /*005e*/ 	.short	0x0008


	//----- nvinfo : EIATTR_SW_WAR
	.align		4
.L_317:
        /*0060*/ 	.byte	0x04, 0x36
        /*0062*/ 	.short	(.L_319 - .L_318)
.L_318:
        /*0064*/ 	.word	0x00000008
.L_319:


//--------------------- .nv.info._Z18fix_maxi_critical1ii --------------------------
	.section	.nv.info._Z18fix_maxi_critical1ii,"",@"SHT_CUDA_INFO"
	.sectionflags	@""
	.align	4


	//----- nvinfo : EIATTR_CUDA_API_VERSION
	.align		4
        /*0000*/ 	.byte	0x04, 0x37
        /*0002*/ 	.short	(.L_321 - .L_320)
.L_320:
        /*0004*/ 	.word	0x00000082


	//----- nvinfo : EIATTR_KPARAM_INFO
	.align		4
.L_321:
        /*0008*/ 	.byte	0x04, 0x17
        /*000a*/ 	.short	(.L_323 - .L_322)
.L_322:
        /*000c*/ 	.word	0x00000000
        /*0010*/ 	.short	0x0001
        /*0012*/ 	.short	0x0004
        /*0014*/ 	.byte	0x00, 0xf0, 0x11, 0x00


	//----- nvinfo : EIATTR_KPARAM_INFO
	.align		4
.L_323:
        /*0018*/ 	.byte	0x04, 0x17
        /*001a*/ 	.short	(.L_325 - .L_324)
.L_324:
        /*001c*/ 	.word	0x00000000
        /*0020*/ 	.short	0x0000
        /*0022*/ 	.short	0x0000
        /*0024*/ 	.byte	0x00, 0xf0, 0x11, 0x00


	//----- nvinfo : EIATTR_SPARSE_MMA_MASK
	.align		4
.L_325:
        /*0028*/ 	.byte	0x03, 0x50
        /*002a*/ 	.short	0x0000


	//----- nvinfo : EIATTR_MAXREG_COUNT
	.align		4
        /*002c*/ 	.byte	0x03, 0x1b
        /*002e*/ 	.short	0x00ff


	//----- nvinfo : EIATTR_MERCURY_ISA_VERSION
	.align		4
        /*0030*/ 	.byte	0x03, 0x5f
        /*0032*/ 	.short	0x0101


	//----- nvinfo : EIATTR_VRC_CTA_INIT_COUNT
	.align		4
        /*0034*/ 	.byte	0x02, 0x4a
	.zero		1
	.zero		1


	//----- nvinfo : EIATTR_EXIT_INSTR_OFFSETS
	.align		4
        /*0038*/ 	.byte	0x04, 0x1c
        /*003a*/ 	.short	(.L_327 - .L_326)


	//   ....[0]....
.L_326:
        /*003c*/ 	.word	0x00000990


	//   ....[1]....
        /*0040*/ 	.word	0x000009c0


	//   ....[2]....
        /*0044*/ 	.word	0x00000a50


	//   ....[3]....
        /*0048*/ 	.word	0x00000ab0


	//   ....[4]....
        /*004c*/ 	.word	0x00000b80


	//   ....[5]....
        /*0050*/ 	.word	0x000013d0


	//   ....[6]....
        /*0054*/ 	.word	0x00001400


	//   ....[7]....
        /*0058*/ 	.word	0x000014f0


	//   ....[8]....
        /*005c*/ 	.word	0x00001550


	//   ....[9]....
        /*0060*/ 	.word	0x00001620


	//   ....[10]....
        /*0064*/ 	.word	0x00001670


	//   ....[11]....
        /*0068*/ 	.word	0x00001710


	//   ....[12]....
        /*006c*/ 	.word	0x00001fb0


	//   ....[13]....
        /*0070*/ 	.word	0x00001fe0


	//   ....[14]....
        /*0074*/ 	.word	0x00002070


	//   ....[15]....
        /*0078*/ 	.word	0x000020d0


	//   ....[16]....
        /*007c*/ 	.word	0x000021a0


	//   ....[17]....
        /*0080*/ 	.word	0x000029f0


	//   ....[18]....
        /*0084*/ 	.word	0x00002a20


	//   ....[19]....
        /*0088*/ 	.word	0x00002b10


	//   ....[20]....
        /*008c*/ 	.word	0x00002b70


	//   ....[21]....
        /*0090*/ 	.word	0x00002c40


	//----- nvinfo : EIATTR_CRS_STACK_SIZE
	.align		4
.L_327:
        /*0094*/ 	.byte	0x04, 0x1e
        /*0096*/ 	.short	(.L_329 - .L_328)
.L_328:
        /*0098*/ 	.word	0x00000000


	//----- nvinfo : EIATTR_CBANK_PARAM_SIZE
	.align		4
.L_329:
        /*009c*/ 	.byte	0x03, 0x19
        /*009e*/ 	.short	0x0008


	//----- nvinfo : EIATTR_PARAM_CBANK
	.align		4
        /*00a0*/ 	.byte	0x04, 0x0a
        /*00a2*/ 	.short	(.L_331 - .L_330)
	.align		4
.L_330:
        /*00a4*/ 	.word	index@(.nv.constant0._Z18fix_maxi_critical1ii)
        /*00a8*/ 	.short	0x0380
        /*00aa*/ 	.short	0x0008


	//----- nvinfo : EIATTR_SW_WAR
	.align		4
.L_331:
        /*00ac*/ 	.byte	0x04, 0x36
        /*00ae*/ 	.short	(.L_333 - .L_332)
.L_332:
        /*00b0*/ 	.word	0x00000008
.L_333:


//--------------------- .nv.info._Z17clearStacksKernel13LockFreeStackIdE --------------------------
	.section	.nv.info._Z17clearStacksKernel13LockFreeStackIdE,"",@"SHT_CUDA_INFO"
	.sectionflags	@""
	.align	4


	//----- nvinfo : EIATTR_CUDA_API_VERSION
	.align		4
        /*0000*/ 	.byte	0x04, 0x37
        /*0002*/ 	.short	(.L_335 - .L_334)
.L_334:
        /*0004*/ 	.word	0x00000082


	//----- nvinfo : EIATTR_KPARAM_INFO
	.align		4
.L_335:
        /*0008*/ 	.byte	0x04, 0x17
        /*000a*/ 	.short	(.L_337 - .L_336)
.L_336:
        /*000c*/ 	.word	0x00000000
        /*0010*/ 	.short	0x0000
        /*0012*/ 	.short	0x0000
        /*0014*/ 	.byte	0x00, 0xf0, 0x21, 0x00


	//----- nvinfo : EIATTR_SPARSE_MMA_MASK
	.align		4
.L_337:
        /*0018*/ 	.byte	0x03, 0x50
        /*001a*/ 	.short	0x0000


	//----- nvinfo : EIATTR_MAXREG_COUNT
	.align		4
        /*001c*/ 	.byte	0x03, 0x1b
        /*001e*/ 	.short	0x00ff


	//----- nvinfo : EIATTR_EXTERNS
	.align		4
        /*0020*/ 	.byte	0x04, 0x0f
        /*0022*/ 	.short	(.L_339 - .L_338)


	//   ....[0]....
	.align		4
.L_338:
        /*0024*/ 	.word	index@(free)


	//----- nvinfo : EIATTR_MERCURY_ISA_VERSION
	.align		4
.L_339:
        /*0028*/ 	.byte	0x03, 0x5f
        /*002a*/ 	.short	0x0101


	//----- nvinfo : EIATTR_VRC_CTA_INIT_COUNT
	.align		4
        /*002c*/ 	.byte	0x02, 0x4a
	.zero		1
	.zero		1


	//----- nvinfo : EIATTR_SYSCALL_OFFSETS
	.align		4
        /*0030*/ 	.byte	0x04, 0x46
        /*0032*/ 	.short	(.L_341 - .L_340)


	//   ....[0]....
.L_340:
        /*0034*/ 	.word	0x00000140


	//----- nvinfo : EIATTR_EXIT_INSTR_OFFSETS
	.align		4
.L_341:
        /*0038*/ 	.byte	0x04, 0x1c
        /*003a*/ 	.short	(.L_343 - .L_342)


	//   ....[0]....
.L_342:
        /*003c*/ 	.word	0x000000c0


	//   ....[1]....
        /*0040*/ 	.word	0x000001a0


	//----- nvinfo : EIATTR_CRS_STACK_SIZE
	.align		4
.L_343:
        /*0044*/ 	.byte	0x04, 0x1e
        /*0046*/ 	.short	(.L_345 - .L_344)
.L_344:
        /*0048*/ 	.word	0x00000000


	//----- nvinfo : EIATTR_CBANK_PARAM_SIZE
	.align		4
.L_345:
        /*004c*/ 	.byte	0x03, 0x19
        /*004e*/ 	.short	0x0008


	//----- nvinfo : EIATTR_PARAM_CBANK
	.align		4
        /*0050*/ 	.byte	0x04, 0x0a
        /*0052*/ 	.short	(.L_347 - .L_346)
	.align		4
.L_346:
        /*0054*/ 	.word	index@(.nv.constant0._Z17clearStacksKernel13LockFreeStackIdE)
        /*0058*/ 	.short	0x0380
        /*005a*/ 	.short	0x0008


	//----- nvinfo : EIATTR_SW_WAR
	.align		4
.L_347:
        /*005c*/ 	.byte	0x04, 0x36
        /*005e*/ 	.short	(.L_349 - .L_348)
.L_348:
        /*0060*/ 	.word	0x00000008
.L_349:


//--------------------- .nv.info._Z16computeAdjacencyv --------------------------
	.section	.nv.info._Z16computeAdjacencyv,"",@"SHT_CUDA_INFO"
	.sectionflags	@""
	.align	4


	//----- nvinfo : EIATTR_CUDA_API_VERSION
	.align		4
        /*0000*/ 	.byte	0x04, 0x37
        /*0002*/ 	.short	(.L_351 - .L_350)
.L_350:
        /*0004*/ 	.word	0x00000082


	//----- nvinfo : EIATTR_SPARSE_MMA_MASK
	.align		4
.L_351:
        /*0008*/ 	.byte	0x03, 0x50
        /*000a*/ 	.short	0x0000


	//----- nvinfo : EIATTR_MAXREG_COUNT
	.align		4
        /*000c*/ 	.byte	0x03, 0x1b
        /*000e*/ 	.short	0x00ff


	//----- nvinfo : EIATTR_MERCURY_ISA_VERSION
	.align		4
        /*0010*/ 	.byte	0x03, 0x5f
        /*0012*/ 	.short	0x0101


	//----- nvinfo : EIATTR_VRC_CTA_INIT_COUNT
	.align		4
        /*0014*/ 	.byte	0x02, 0x4a
	.zero		1
	.zero		1


	//----- nvinfo : EIATTR_EXIT_INSTR_OFFSETS
	.align		4
        /*0018*/ 	.byte	0x04, 0x1c
        /*001a*/ 	.short	(.L_353 - .L_352)


	//   ....[0]....
.L_352:
        /*001c*/ 	.word	0x00000090


	//   ....[1]....
        /*0020*/ 	.word	0x000000f0


	//   ....[2]....
        /*0024*/ 	.word	0x00001220


	//   ....[3]....
        /*0028*/ 	.word	0x000012e0


	//----- nvinfo : EIATTR_CRS_STACK_SIZE
	.align		4
.L_353:
        /*002c*/ 	.byte	0x04, 0x1e
        /*002e*/ 	.short	(.L_355 - .L_354)
.L_354:
        /*0030*/ 	.word	0x00000000


	//----- nvinfo : EIATTR_SW_WAR
	.align		4
.L_355:
        /*0034*/ 	.byte	0x04, 0x36
        /*0036*/ 	.short	(.L_357 - .L_356)
.L_356:
        /*0038*/ 	.word	0x00000008
.L_357:


//--------------------- .nv.info._Z17freeDeviceMemory1v --------------------------
	.section	.nv.info._Z17freeDeviceMemory1v,"",@"SHT_CUDA_INFO"
	.sectionflags	@""
	.align	4


	//----- nvinfo : EIATTR_CUDA_API_VERSION
	.align		4
        /*0000*/ 	.byte	0x04, 0x37
        /*0002*/ 	.short	(.L_359 - .L_358)
.L_358:
        /*0004*/ 	.word	0x00000082


	//----- nvinfo : EIATTR_SPARSE_MMA_MASK
	.align		4
.L_359:
        /*0008*/ 	.byte	0x03, 0x50
        /*000a*/ 	.short	0x0000


	//----- nvinfo : EIATTR_MAXREG_COUNT
	.align		4
        /*000c*/ 	.byte	0x03, 0x1b
        /*000e*/ 	.short	0x00ff


	//----- nvinfo : EIATTR_EXTERNS
	.align		4
        /*0010*/ 	.byte	0x04, 0x0f
        /*0012*/ 	.short	(.L_361 - .L_360)


	//   ....[0]....
	.align		4
.L_360:
        /*0014*/ 	.word	index@(free)


	//----- nvinfo : EIATTR_MERCURY_ISA_VERSION
	.align		4
.L_361:
        /*0018*/ 	.byte	0x03, 0x5f
        /*001a*/ 	.short	0x0101


	//----- nvinfo : EIATTR_VRC_CTA_INIT_COUNT
	.align		4
        /*001c*/ 	.byte	0x02, 0x4a
	.zero		1
	.zero		1


	//----- nvinfo : EIATTR_SYSCALL_OFFSETS
	.align		4
        /*0020*/ 	.byte	0x04, 0x46
        /*0022*/ 	.short	(.L_363 - .L_362)


	//   ....[0]....
.L_362:
        /*0024*/ 	.word	0x000000a0


	//   ....[1]....
        /*0028*/ 	.word	0x00000150


	//----- nvinfo : EIATTR_EXIT_INSTR_OFFSETS
	.align		4
.L_363:
        /*002c*/ 	.byte	0x04, 0x1c
        /*002e*/ 	.short	(.L_365 - .L_364)


	//   ....[0]....
.L_364:
        /*0030*/ 	.word	0x00000110


	//   ....[1]....
        /*0034*/ 	.word	0x00000180


	//----- nvinfo : EIATTR_SW_WAR
	.align		4
.L_365:
        /*0038*/ 	.byte	0x04, 0x36
        /*003a*/ 	.short	(.L_367 - .L_366)
.L_366:
        /*003c*/ 	.word	0x00000008
.L_367:


//--------------------- .nv.info._Z16freeDeviceMemoryv --------------------------
	.section	.nv.info._Z16freeDeviceMemoryv,"",@"SHT_CUDA_INFO"
	.sectionflags	@""
	.align	4


	//----- nvinfo : EIATTR_CUDA_API_VERSION
	.align		4
        /*0000*/ 	.byte	0x04, 0x37
        /*0002*/ 	.short	(.L_369 - .L_368)
.L_368:
        /*0004*/ 	.word	0x00000082


	//----- nvinfo : EIATTR_SPARSE_MMA_MASK
	.align		4
.L_369:
        /*0008*/ 	.byte	0x03, 0x50
        /*000a*/ 	.short	0x0000


	//----- nvinfo : EIATTR_MAXREG_COUNT
	.align		4
        /*000c*/ 	.byte	0x03, 0x1b
        /*000e*/ 	.short	0x00ff


	//----- nvinfo : EIATTR_EXTERNS
	.align		4
        /*0010*/ 	.byte	0x04, 0x0f
        /*0012*/ 	.short	(.L_371 - .L_370)


	//   ....[0]....
	.align		4
.L_370:
        /*0014*/ 	.word	index@(free)


	//----- nvinfo : EIATTR_MERCURY_ISA_VERSION
	.align		4
.L_371:
        /*0018*/ 	.byte	0x03, 0x5f
        /*001a*/ 	.short	0x0101


	//----- nvinfo : EIATTR_VRC_CTA_INIT_COUNT
	.align		4
        /*001c*/ 	.byte	0x02, 0x4a
	.zero		1
	.zero		1


	//----- nvinfo : EIATTR_SYSCALL_OFFSETS
	.align		4
        /*0020*/ 	.byte	0x04, 0x46
        /*0022*/ 	.short	(.L_373 - .L_372)


	//   ....[0]....
.L_372:
        /*0024*/ 	.word	0x000000a0


	//----- nvinfo : EIATTR_EXIT_INSTR_OFFSETS
	.align		4
.L_373:
        /*0028*/ 	.byte	0x04, 0x1c
        /*002a*/ 	.short	(.L_375 - .L_374)


	//   ....[0]....
.L_374:
        /*002c*/ 	.word	0x00000060


	//   ....[1]....
        /*0030*/ 	.word	0x000000d0


	//----- nvinfo : EIATTR_SW_WAR
	.align		4
.L_375:
        /*0034*/ 	.byte	0x04, 0x36
        /*0036*/ 	.short	(.L_377 - .L_376)
.L_376:
        /*0038*/ 	.word	0x00000008
.L_377:


//--------------------- .nv.info._Z21get_wrong_index_path1v --------------------------
	.section	.nv.info._Z21get_wrong_index_path1v,"",@"SHT_CUDA_INFO"
	.sectionflags	@""
	.align	4


	//----- nvinfo : EIATTR_CUDA_API_VERSION
	.align		4
        /*0000*/ 	.byte	0x04, 0x37
        /*0002*/ 	.short	(.L_379 - .L_378)
.L_378:
        /*0004*/ 	.word	0x00000082


	//----- nvinfo : EIATTR_SPARSE_MMA_MASK
	.align		4
.L_379:
        /*0008*/ 	.byte	0x03, 0x50
        /*000a*/ 	.short	0x0000


	//----- nvinfo : EIATTR_MAXREG_COUNT
	.align		4
        /*000c*/ 	.byte	0x03, 0x1b
        /*000e*/ 	.short	0x00ff


	//----- nvinfo : EIATTR_MERCURY_ISA_VERSION
	.align		4
        /*0010*/ 	.byte	0x03, 0x5f
        /*0012*/ 	.short	0x0101


	//----- nvinfo : EIATTR_INT_WARP_WIDE_INSTR_OFFSETS
	.align		4
        /*0014*/ 	.byte	0x04, 0x31
        /*0016*/ 	.short	(.L_381 - .L_380)


	//   ....[0]....
.L_380:
        /*0018*/ 	.word	0x000001d0


	//   ....[1]....
        /*001c*/ 	.word	0x00000280


	//   ....[2]....
        /*0020*/ 	.word	0x00000360


	//   ....[3]....
        /*0024*/ 	.word	0x00000410


	//----- nvinfo : EIATTR_VRC_CTA_INIT_COUNT
	.align		4
.L_381:
        /*0028*/ 	.byte	0x02, 0x4a
	.zero		1
	.zero		1


	//----- nvinfo : EIATTR_EXIT_INSTR_OFFSETS
	.align		4
        /*002c*/ 	.byte	0x04, 0x1c
        /*002e*/ 	.short	(.L_383 - .L_382)


	//   ....[0]....
.L_382:
        /*0030*/ 	.word	0x00000090


	//   ....[1]....
        /*0034*/ 	.word	0x000000f0


	//   ....[2]....
        /*0038*/ 	.word	0x00000340


	//   ....[3]....
        /*003c*/ 	.word	0x00000450


	//----- nvinfo : EIATTR_CRS_STACK_SIZE
	.align		4
.L_383:
        /*0040*/ 	.byte	0x04, 0x1e
        /*0042*/ 	.short	(.L_385 - .L_384)
.L_384:
        /*0044*/ 	.word	0x00000000


	//----- nvinfo : EIATTR_SW_WAR
	.align		4
.L_385:
        /*0048*/ 	.byte	0x04, 0x36
        /*004a*/ 	.short	(.L_387 - .L_386)
.L_386:
        /*004c*/ 	.word	0x00000008
.L_387:


//--------------------- .nv.info._Z10iscriticlev  --------------------------
	.section	.nv.info._Z10iscriticlev,"",@"SHT_CUDA_INFO"
	.sectionflags	@""
	.align	4


	//----- nvinfo : EIATTR_CUDA_API_VERSION
	.align		4
        /*0000*/ 	.byte	0x04, 0x37
        /*0002*/ 	.short	(.L_389 - .L_388)
.L_388:
        /*0004*/ 	.word	0x00000082


	//----- nvinfo : EIATTR_SPARSE_MMA_MASK
	.align		4
.L_389:
        /*0008*/ 	.byte	0x03, 0x50
        /*000a*/ 	.short	0x0000


	//----- nvinfo : EIATTR_MAXREG_COUNT
	.align		4
        /*000c*/ 	.byte	0x03, 0x1b
        /*000e*/ 	.short	0x00ff


	//----- nvinfo : EIATTR_MERCURY_ISA_VERSION
	.align		4
        /*0010*/ 	.byte	0x03, 0x5f
        /*0012*/ 	.short	0x0101


	//----- nvinfo : EIATTR_INT_WARP_WIDE_INSTR_OFFSETS
	.align		4
        /*0014*/ 	.byte	0x04, 0x31
        /*0016*/ 	.short	(.L_391 - .L_390)


	//   ....[0]....
.L_390:
        /*0018*/ 	.word	0x00001eb0


	//   ....[1]....
        /*001c*/ 	.word	0x00001f60


	//   ....[2]....
        /*0020*/ 	.word	0x000020d0


	//   ....[3]....
        /*0024*/ 	.word	0x00002180


	//----- nvinfo : EIATTR_VRC_CTA_INIT_COUNT
	.align		4
.L_391:
        /*0028*/ 	.byte	0x02, 0x4a
	.zero		1
	.zero		1


	//----- nvinfo : EIATTR_EXIT_INSTR_OFFSETS
	.align		4
        /*002c*/ 	.byte	0x04, 0x1c
        /*002e*/ 	.short	(.L_393 - .L_392)


	//   ....[0]....
.L_392:
        /*0030*/ 	.word	0x00000090


	//   ....[1]....
        /*0034*/ 	.word	0x00001fa0


	//   ....[2]....
        /*0038*/ 	.word	0x00002030


	//   ....[3]....
        /*003c*/ 	.word	0x000020a0


	//   ....[4]....
        /*0040*/ 	.word	0x000021c0


	//----- nvinfo : EIATTR_CRS_STACK_SIZE
	.align		4
.L_393:
        /*0044*/ 	.byte	0x04, 0x1e
        /*0046*/ 	.short	(.L_395 - .L_394)
.L_394:
        /*0048*/ 	.word	0x00000000


	//----- nvinfo : EIATTR_SW_WAR
	.align		4
.L_395:
        /*004c*/ 	.byte	0x04, 0x36
        /*004e*/ 	.short	(.L_397 - .L_396)
.L_396:
        /*0050*/ 	.word	0x00000008
.L_397:


//--------------------- .nv.info._Z18checkElementKernelPiiiPb --------------------------
	.section	.nv.info._Z18checkElementKernelPiiiPb,"",@"SHT_CUDA_INFO"
	.sectionflags	@""
	.align	4


	//----- nvinfo : EIATTR_CUDA_API_VERSION
	.align		4
        /*0000*/ 	.byte	0x04, 0x37
        /*0002*/ 	.short	(.L_399 - .L_398)
.L_398:
        /*0004*/ 	.word	0x00000082


	//----- nvinfo : EIATTR_KPARAM_INFO
	.align		4
.L_399:
        /*0008*/ 	.byte	0x04, 0x17
        /*000a*/ 	.short	(.L_401 - .L_400)
.L_400:
        /*000c*/ 	.word	0x00000000
        /*0010*/ 	.short	0x0003
        /*0012*/ 	.short	0x0010
        /*0014*/ 	.byte	0x00, 0xf5, 0x21, 0x00


	//----- nvinfo : EIATTR_KPARAM_INFO
	.align		4
.L_401:
        /*0018*/ 	.byte	0x04, 0x17
        /*001a*/ 	.short	(.L_403 - .L_402)
.L_402:
        /*001c*/ 	.word	0x00000000
        /*0020*/ 	.short	0x0002
        /*0022*/ 	.short	0x000c
        /*0024*/ 	.byte	0x00, 0xf0, 0x11, 0x00


	//----- nvinfo : EIATTR_KPARAM_INFO
	.align		4
.L_403:
        /*0028*/ 	.byte	0x04, 0x17
        /*002a*/ 	.short	(.L_405 - .L_404)
.L_404:
        /*002c*/ 	.word	0x00000000
        /*0030*/ 	.short	0x0001
        /*0032*/ 	.short	0x0008
        /*0034*/ 	.byte	0x00, 0xf0, 0x11, 0x00


	//----- nvinfo : EIATTR_KPARAM_INFO
	.align		4
.L_405:
        /*0038*/ 	.byte	0x04, 0x17
        /*003a*/ 	.short	(.L_407 - .L_406)
.L_406:
        /*003c*/ 	.word	0x00000000
        /*0040*/ 	.short	0x0000
        /*0042*/ 	.short	0x0000
        /*0044*/ 	.byte	0x00, 0xf5, 0x21, 0x00


	//----- nvinfo : EIATTR_SPARSE_MMA_MASK
	.align		4
.L_407:
        /*0048*/ 	.byte	0x03, 0x50
        /*004a*/ 	.short	0x0000


	//----- nvinfo : EIATTR_MAXREG_COUNT
	.align		4
        /*004c*/ 	.byte	0x03, 0x1b
        /*004e*/ 	.short	0x00ff


	//----- nvinfo : EIATTR_MERCURY_ISA_VERSION
	.align		4
        /*0050*/ 	.byte	0x03, 0x5f
        /*0052*/ 	.short	0x0101


	//----- nvinfo : EIATTR_VRC_CTA_INIT_COUNT
	.align		4
        /*0054*/ 	.byte	0x02, 0x4a
	.zero		1
	.zero		1


	//----- nvinfo : EIATTR_EXIT_INSTR_OFFSETS
	.align		4
        /*0058*/ 	.byte	0x04, 0x1c
        /*005a*/ 	.short	(.L_409 - .L_408)


	//   ....[0]....
.L_408:
        /*005c*/ 	.word	0x00000070


	//   ....[1]....
        /*0060*/ 	.word	0x000000e0


	//   ....[2]....
        /*0064*/ 	.word	0x00000120


	//----- nvinfo : EIATTR_CBANK_PARAM_SIZE
	.align		4
.L_409:
        /*0068*/ 	.byte	0x03, 0x19
        /*006a*/ 	.short	0x0018


	//----- nvinfo : EIATTR_PARAM_CBANK
	.align		4
        /*006c*/ 	.byte	0x04, 0x0a
        /*006e*/ 	.short	(.L_411 - .L_410)
	.align		4
.L_410:
        /*0070*/ 	.word	index@(.nv.constant0._Z18checkElementKernelPiiiPb)
        /*0074*/ 	.short	0x0380
        /*0076*/ 	.short	0x0018


	//----- nvinfo : EIATTR_SW_WAR
	.align		4
.L_411:
        /*0078*/ 	.byte	0x04, 0x36
        /*007a*/ 	.short	(.L_413 - .L_412)
.L_412:
        /*007c*/ 	.word	0x00000008
.L_413:


//--------------------- .nv.info._Z14find_directioni --------------------------
	.section	.nv.info._Z14find_directioni,"",@"SHT_CUDA_INFO"
	.sectionflags	@""
	.align	4


	//----- nvinfo : EIATTR_CUDA_API_VERSION
	.align		4
        /*0000*/ 	.byte	0x04, 0x37
        /*0002*/ 	.short	(.L_415 - .L_414)
.L_414:
        /*0004*/ 	.word	0x00000082


	//----- nvinfo : EIATTR_KPARAM_INFO
	.align		4
.L_415:
        /*0008*/ 	.byte	0x04, 0x17
        /*000a*/ 	.short	(.L_417 - .L_416)
.L_416:
        /*000c*/ 	.word	0x00000000
        /*0010*/ 	.short	0x0000
        /*0012*/ 	.short	0x0000
        /*0014*/ 	.byte	0x00, 0xf0, 0x11, 0x00


	//----- nvinfo : EIATTR_SPARSE_MMA_MASK
	.align		4
.L_417:
        /*0018*/ 	.byte	0x03, 0x50
        /*001a*/ 	.short	0x0000


	//----- nvinfo : EIATTR_MAXREG_COUNT
	.align		4
        /*001c*/ 	.byte	0x03, 0x1b
        /*001e*/ 	.short	0x00ff


	//----- nvinfo : EIATTR_MERCURY_ISA_VERSION
	.align		4
        /*0020*/ 	.byte	0x03, 0x5f
        /*0022*/ 	.short	0x0101


	//----- nvinfo : EIATTR_VRC_CTA_INIT_COUNT
	.align		4
        /*0024*/ 	.byte	0x02, 0x4a
	.zero		1
	.zero		1


	//----- nvinfo : EIATTR_EXIT_INSTR_OFFSETS
	.align		4
        /*0028*/ 	.byte	0x04, 0x1c
        /*002a*/ 	.short	(.L_419 - .L_418)


	//   ....[0]....
.L_418:
        /*002c*/ 	.word	0x00000090


	//   ....[1]....
        /*0030*/ 	.word	0x000000f0


	//   ....[2]....
        /*0034*/ 	.word	0x00004180


	//----- nvinfo : EIATTR_CRS_STACK_SIZE
	.align		4
.L_419:
        /*0038*/ 	.byte	0x04, 0x1e
        /*003a*/ 	.short	(.L_421 - .L_420)
.L_420:
        /*003c*/ 	.word	0x00000000


	//----- nvinfo : EIATTR_CBANK_PARAM_SIZE
	.align		4
.L_421:
        /*0040*/ 	.byte	0x03, 0x19
        /*0042*/ 	.short	0x0004


	//----- nvinfo : EIATTR_PARAM_CBANK
	.align		4
        /*0044*/ 	.byte	0x04, 0x0a
        /*0046*/ 	.short	(.L_423 - .L_422)
	.align		4
.L_422:
        /*0048*/ 	.word	index@(.nv.constant0._Z14find_directioni)
        /*004c*/ 	.short	0x0380
        /*004e*/ 	.short	0x0004


	//----- nvinfo : EIATTR_SW_WAR
	.align		4
.L_423:
        /*0050*/ 	.byte	0x04, 0x36
        /*0052*/ 	.short	(.L_425 - .L_424)
.L_424:
        /*0054*/ 	.word	0x00000008
.L_425:


//--------------------- .nv.info._Z19copy_array_to_stackPiPdi --------------------------
	.section	.nv.info._Z19copy_array_to_stackPiPdi,"",@"SHT_CUDA_INFO"
	.sectionflags	@""
	.align	4


	//----- nvinfo : EIATTR_CUDA_API_VERSION
	.align		4
        /*0000*/ 	.byte	0x04, 0x37
        /*0002*/ 	.short	(.L_427 - .L_426)
.L_426:
        /*0004*/ 	.word	0x00000082


	//----- nvinfo : EIATTR_KPARAM_INFO
	.align		4
.L_427:
        /*0008*/ 	.byte	0x04, 0x17
        /*000a*/ 	.short	(.L_429 - .L_428)
.L_428:
        /*000c*/ 	.word	0x00000000
        /*0010*/ 	.short	0x0002
        /*0012*/ 	.short	0x0010
        /*0014*/ 	.byte	0x00, 0xf0, 0x11, 0x00


	//----- nvinfo : EIATTR_KPARAM_INFO
	.align		4
.L_429:
        /*0018*/ 	.byte	0x04, 0x17
        /*001a*/ 	.short	(.L_431 - .L_430)
.L_430:
        /*001c*/ 	.word	0x00000000
        /*0020*/ 	.short	0x0001
        /*0022*/ 	.short	0x0008
        /*0024*/ 	.byte	0x00, 0xf5, 0x21, 0x00


	//----- nvinfo : EIATTR_KPARAM_INFO
	.align		4
.L_431:
        /*0028*/ 	.byte	0x04, 0x17
        /*002a*/ 	.short	(.L_433 - .L_432)
.L_432:
        /*002c*/ 	.word	0x00000000
        /*0030*/ 	.short	0x0000
        /*0032*/ 	.short	0x0000
        /*0034*/ 	.byte	0x00, 0xf5, 0x21, 0x00


	//----- nvinfo : EIATTR_SPARSE_MMA_MASK
	.align		4
.L_433:
        /*0038*/ 	.byte	0x03, 0x50
        /*003a*/ 	.short	0x0000


	//----- nvinfo : EIATTR_MAXREG_COUNT
	.align		4
        /*003c*/ 	.byte	0x03, 0x1b
        /*003e*/ 	.short	0x00ff


	//----- nvinfo : EIATTR_MERCURY_ISA_VERSION
	.align		4
        /*0040*/ 	.byte	0x03, 0x5f
        /*0042*/ 	.short	0x0101


	//----- nvinfo : EIATTR_VRC_CTA_INIT_COUNT
	.align		4
        /*0044*/ 	.byte	0x02, 0x4a
	.zero		1
	.zero		1


	//----- nvinfo : EIATTR_EXIT_INSTR_OFFSETS
	.align		4
        /*0048*/ 	.byte	0x04, 0x1c
        /*004a*/ 	.short	(.L_435 - .L_434)


	//   ....[0]....
.L_434:
        /*004c*/ 	.word	0x00000010


	//----- nvinfo : EIATTR_CBANK_PARAM_SIZE
	.align		4
.L_435:
        /*0050*/ 	.byte	0x03, 0x19
        /*0052*/ 	.short	0x0014


	//----- nvinfo : EIATTR_PARAM_CBANK
	.align		4
        /*0054*/ 	.byte	0x04, 0x0a
        /*0056*/ 	.short	(.L_437 - .L_436)
	.align		4
.L_436:
        /*0058*/ 	.word	index@(.nv.constant0._Z19copy_array_to_stackPiPdi)
        /*005c*/ 	.short	0x0380
        /*005e*/ 	.short	0x0014


	//----- nvinfo : EIATTR_SW_WAR
	.align		4
.L_437:
        /*0060*/ 	.byte	0x04, 0x36
        /*0062*/ 	.short	(.L_439 - .L_438)
.L_438:
        /*0064*/ 	.word	0x00000008
.L_439:


//--------------------- .nv.callgraph             --------------------------
	.section	.nv.callgraph,"",@"SHT_CUDA_CALLGRAPH"
	.align	4
	.sectionentsize	8
	.align		4
        /*0000*/ 	.word	0x00000000
	.align		4
        /*0004*/ 	.word	0xffffffff
	.align		4
        /*0008*/ 	.word	index@(_Z16initializeKerneld)
	.align		4
        /*000c*/ 	.word	index@(free)
	.align		4
        /*0010*/ 	.word	index@(_Z17clearStacksKernel13LockFreeStackIdE)
	.align		4
        /*0014*/ 	.word	index@(free)
	.align		4
        /*0018*/ 	.word	index@(_Z17freeDeviceMemory1v)
	.align		4
        /*001c*/ 	.word	index@(free)
	.align		4
        /*0020*/ 	.word	index@(_Z16freeDeviceMemoryv)
	.align		4
        /*0024*/ 	.word	index@(free)
	.align		4
        /*0028*/ 	.word	0x00000000
	.align		4
        /*002c*/ 	.word	0xfffffffe
	.align		4
        /*0030*/ 	.word	0x00000000
	.align		4
        /*0034*/ 	.word	0xfffffffd
	.align		4
        /*0038*/ 	.word	0x00000000
	.align		4
        /*003c*/ 	.word	0xfffffffc


//--------------------- .nv.constant4             --------------------------
	.section	.nv.constant4,"a",@progbits
	.align	8
	.align		8
.nv.constant4:
        /*0000*/ 	.dword	decp_data
	.align		8
        /*0008*/ 	.dword	decp_data_copy
	.align		8
        /*0010*/ 	.dword	directions1
	.align		8
        /*0018*/ 	.dword	width
	.align		8
        /*0020*/ 	.dword	height
	.align		8
        /*0028*/ 	.dword	depth
	.align		8
        /*0030*/ 	.dword	num
	.align		8
        /*0038*/ 	.dword	adjacency
	.align		8
        /*0040*/ 	.dword	d_deltaBuffer1
	.align		8
        /*0048*/ 	.dword	number_array
	.align		8
        /*0050*/ 	.dword	all_max
	.align		8
        /*0058*/ 	.dword	all_min
	.align		8
        /*0060*/ 	.dword	all_p_max
	.align		8
        /*0068*/ 	.dword	all_p_min
	.align		8
        /*0070*/ 	.dword	unsigned_n
	.align		8
        /*0078*/ 	.dword	count_max
	.align		8
        /*0080*/ 	.dword	count_min
	.align		8
        /*0088*/ 	.dword	count_f_max
	.align		8
        /*0090*/ 	.dword	count_f_min
	.align		8
        /*0098*/ 	.dword	count_p_max
	.align		8
        /*00a0*/ 	.dword	count_p_min
	.align		8
        /*00a8*/ 	.dword	maxi
	.align		8
        /*00b0*/ 	.dword	mini
	.align		8
        /*00b8*/ 	.dword	bound
	.align		8
        /*00c0*/ 	.dword	edit_count
	.align		8
        /*00c8*/ 	.dword	or_maxi
	.align		8
        /*00d0*/ 	.dword	or_mini
	.align		8
        /*00d8*/ 	.dword	d_deltaBuffer
	.align		8
        /*00e0*/ 	.dword	id_array
	.align		8
        /*00e8*/ 	.dword	or_label
	.align		8
        /*00f0*/ 	.dword	dec_label
	.align		8
        /*00f8*/ 	.dword	lowgradientindices
	.align		8
        /*0100*/ 	.dword	input_data
	.align		8
        /*0108*/ 	.dword	de_direction_as
	.align		8
        /*0110*/ 	.dword	de_direction_ds
	.align		8
        /*0118*/ 	.dword	maxNeighbors
	.align		8
        /*0120*/ 	.dword	direction_to_index_mapping
	.align		8
        /*0128*/ 	.dword	d_stacks
	.align		8
        /*0130*/ 	.dword	id_stacks
	.align		8
        /*0138*/ 	.dword	_ZN34_INTERNAL_c51f7a0b_4_k_cu_2a2919834cuda3std3__45__cpo5beginE
	.align		8
        /*0140*/ 	.dword	_ZN34_INTERNAL_c51f7a0b_4_k_cu_2a2919834cuda3std3__45__cpo3endE
	.align		8
        /*0148*/ 	.dword	_ZN34_INTERNAL_c51f7a0b_4_k_cu_2a2919834cuda3std3__45__cpo6cbeginE
	.align		8
        /*0150*/ 	.dword	_ZN34_INTERNAL_c51f7a0b_4_k_cu_2a2919834cuda3std3__45__cpo4cendE
	.align		8
        /*0158*/ 	.dword	_ZN34_INTERNAL_c51f7a0b_4_k_cu_2a2919834cuda3std3__45__cpo6rbeginE
	.align		8
        /*0160*/ 	.dword	_ZN34_INTERNAL_c51f7a0b_4_k_cu_2a2919834cuda3std3__45__cpo4rendE
	.align		8
        /*0168*/ 	.dword	_ZN34_INTERNAL_c51f7a0b_4_k_cu_2a2919834cuda3std3__45__cpo7crbeginE
	.align		8
        /*0170*/ 	.dword	_ZN34_INTERNAL_c51f7a0b_4_k_cu_2a2919834cuda3std3__45__cpo5crendE
	.align		8
        /*0178*/ 	.dword	_ZN34_INTERNAL_c51f7a0b_4_k_cu_2a2919834cuda3std3__436_GLOBAL__N__c51f7a0b_4_k_cu_2a2919836ignoreE
	.align		8
        /*0180*/ 	.dword	_ZN34_INTERNAL_c51f7a0b_4_k_cu_2a2919834cuda3std3__419piecewise_constructE
	.align		8
        /*0188*/ 	.dword	_ZN34_INTERNAL_c51f7a0b_4_k_cu_2a2919834cuda3std3__48in_placeE
	.align		8
        /*0190*/ 	.dword	_ZN34_INTERNAL_c51f7a0b_4_k_cu_2a2919834cuda3std3__420unreachable_sentinelE
	.align		8
        /*0198*/ 	.dword	_ZN34_INTERNAL_c51f7a0b_4_k_cu_2a2919834cuda3std3__47nulloptE
	.align		8
        /*01a0*/ 	.dword	_ZN34_INTERNAL_c51f7a0b_4_k_cu_2a2919834cuda3std3__48unexpectE
	.align		8
        /*01a8*/ 	.dword	_ZN34_INTERNAL_c51f7a0b_4_k_cu_2a2919834cuda3std6ranges3__45__cpo4swapE
	.align		8
        /*01b0*/ 	.dword	_ZN34_INTERNAL_c51f7a0b_4_k_cu_2a2919834cuda3std6ranges3__45__cpo9iter_moveE
	.align		8
        /*01b8*/ 	.dword	_ZN34_INTERNAL_c51f7a0b_4_k_cu_2a2919834cuda3std6ranges3__45__cpo5beginE
	.align		8
        /*01c0*/ 	.dword	_ZN34_INTERNAL_c51f7a0b_4_k_cu_2a2919834cuda3std6ranges3__45__cpo3endE
	.align		8
        /*01c8*/ 	.dword	_ZN34_INTERNAL_c51f7a0b_4_k_cu_2a2919834cuda3std6ranges3__45__cpo6cbeginE
	.align		8
        /*01d0*/ 	.dword	_ZN34_INTERNAL_c51f7a0b_4_k_cu_2a2919834cuda3std6ranges3__45__cpo4cendE
	.align		8
        /*01d8*/ 	.dword	_ZN34_INTERNAL_c51f7a0b_4_k_cu_2a2919834cuda3std6ranges3__45__cpo7advanceE
	.align		8
        /*01e0*/ 	.dword	_ZN34_INTERNAL_c51f7a0b_4_k_cu_2a2919834cuda3std6ranges3__45__cpo9iter_swapE
	.align		8
        /*01e8*/ 	.dword	_ZN34_INTERNAL_c51f7a0b_4_k_cu_2a2919834cuda3std6ranges3__45__cpo4nextE
	.align		8
        /*01f0*/ 	.dword	_ZN34_INTERNAL_c51f7a0b_4_k_cu_2a2919834cuda3std6ranges3__45__cpo4prevE
	.align		8
        /*01f8*/ 	.dword	_ZN34_INTERNAL_c51f7a0b_4_k_cu_2a2919834cuda3std6ranges3__45__cpo4dataE
	.align		8
        /*0200*/ 	.dword	_ZN34_INTERNAL_c51f7a0b_4_k_cu_2a2919834cuda3std6ranges3__45__cpo5cdataE
	.align		8
        /*0208*/ 	.dword	_ZN34_INTERNAL_c51f7a0b_4_k_cu_2a2919834cuda3std6ranges3__45__cpo4sizeE
	.align		8
        /*0210*/ 	.dword	_ZN34_INTERNAL_c51f7a0b_4_k_cu_2a2919834cuda3std6ranges3__45__cpo5ssizeE
	.align		8
        /*0218*/ 	.dword	_ZN34_INTERNAL_c51f7a0b_4_k_cu_2a2919834cuda3std6ranges3__45__cpo8distanceE
	.align		8
        /*0220*/ 	.dword	_ZN34_INTERNAL_c51f7a0b_4_k_cu_2a2919836thrust24THRUST_300001_SM_1000_NS8cuda_cub3parE
	.align		8
        /*0228*/ 	.dword	_ZN34_INTERNAL_c51f7a0b_4_k_cu_2a2919836thrust24THRUST_300001_SM_1000_NS8cuda_cub10par_nosyncE
	.align		8
        /*0230*/ 	.dword	_ZN34_INTERNAL_c51f7a0b_4_k_cu_2a2919836thrust24THRUST_300001_SM_1000_NS6system6detail10sequential3seqE
	.align		8
        /*0238*/ 	.dword	_ZN34_INTERNAL_c51f7a0b_4_k_cu_2a2919836thrust24THRUST_300001_SM_1000_NS12placeholders2_1E
	.align		8
        /*0240*/ 	.dword	_ZN34_INTERNAL_c51f7a0b_4_k_cu_2a2919836thrust24THRUST_300001_SM_1000_NS12placeholders2_2E
	.align		8
        /*0248*/ 	.dword	_ZN34_INTERNAL_c51f7a0b_4_k_cu_2a2919836thrust24THRUST_300001_SM_1000_NS12placeholders2_3E
	.align		8
        /*0250*/ 	.dword	_ZN34_INTERNAL_c51f7a0b_4_k_cu_2a2919836thrust24THRUST_300001_SM_1000_NS12placeholders2_4E
	.align		8
        /*0258*/ 	.dword	_ZN34_INTERNAL_c51f7a0b_4_k_cu_2a2919836thrust24THRUST_300001_SM_1000_NS12placeholders2_5E
	.align		8
        /*0260*/ 	.dword	_ZN34_INTERNAL_c51f7a0b_4_k_cu_2a2919836thrust24THRUST_300001_SM_1000_NS12placeholders2_6E
	.align		8
        /*0268*/ 	.dword	_ZN34_INTERNAL_c51f7a0b_4_k_cu_2a2919836thrust24THRUST_300001_SM_1000_NS12placeholders2_7E
	.align		8
        /*0270*/ 	.dword	_ZN34_INTERNAL_c51f7a0b_4_k_cu_2a2919836thrust24THRUST_300001_SM_1000_NS12placeholders2_8E
	.align		8
        /*0278*/ 	.dword	_ZN34_INTERNAL_c51f7a0b_4_k_cu_2a2919836thrust24THRUST_300001_SM_1000_NS12placeholders2_9E
	.align		8
        /*0280*/ 	.dword	_ZN34_INTERNAL_c51f7a0b_4_k_cu_2a2919836thrust24THRUST_300001_SM_1000_NS12placeholders3_10E
	.align		8
        /*0288*/ 	.dword	_ZN34_INTERNAL_c51f7a0b_4_k_cu_2a2919836thrust24THRUST_300001_SM_1000_NS3seqE
	.align		8
        /*0290*/ 	.dword	free


//--------------------- .text._ZN3cub18CUB_300001_SM_10006detail11EmptyKernelIvEEvv --------------------------
	.section	.text._ZN3cub18CUB_300001_SM_10006detail11EmptyKernelIvEEvv,"ax",@progbits
	.align	128
        .global         _ZN3cub18CUB_300001_SM_10006detail11EmptyKernelIvEEvv
        .type           _ZN3cub18CUB_300001_SM_10006detail11EmptyKernelIvEEvv,@function
        .size           _ZN3cub18CUB_300001_SM_10006detail11EmptyKernelIvEEvv,(.L_x_210 - _ZN3cub18CUB_300001_SM_10006detail11EmptyKernelIvEEvv)
        .other          _ZN3cub18CUB_300001_SM_10006detail11EmptyKernelIvEEvv,@"STO_CUDA_ENTRY STV_DEFAULT"
_ZN3cub18CUB_300001_SM_10006detail11EmptyKernelIvEEvv:
.text._ZN3cub18CUB_300001_SM_10006detail11EmptyKernelIvEEvv:
[----:B------:R-:W-:Y:S01]  /*0000*/  LDC R1, c[0x0][0x37c] ;  /* 0x0000df00ff017b82 */ /* 0x000fe20000000800 */
[----:B------:R-:W-:Y:S05]  /*0010*/  EXIT ;  /* 0x000000000000794d */ /* 0x000fea0003800000 */
.L_x_0:
[----:B------:R-:W-:-:S00]  /*0020*/  BRA `(.L_x_0) ;  /* 0xfffffffc00fc7947 */ /* 0x000fc0000383ffff */
[----:B------:R-:W-:-:S00]  /*0030*/  NOP ;  /* 0x0000000000007918 */ /* 0x000fc00000000000 */
        /* <DEDUP_REMOVED lines=12> */
.L_x_210:


//--------------------- .text._Z17copyDeviceToArrayPiS_ --------------------------
	.section	.text._Z17copyDeviceToArrayPiS_,"ax",@progbits
	.align	128
        .global         _Z17copyDeviceToArrayPiS_
        .type           _Z17copyDeviceToArrayPiS_,@function
        .size           _Z17copyDeviceToArrayPiS_,(.L_x_211 - _Z17copyDeviceToArrayPiS_)
        .other          _Z17copyDeviceToArrayPiS_,@"STO_CUDA_ENTRY STV_DEFAULT"
_Z17copyDeviceToArrayPiS_:
.text._Z17copyDeviceToArrayPiS_:
[----:B------:R-:W-:Y:S08]  /*0000*/  LDC R1, c[0x0][0x37c] ;  /* 0x0000df00ff017b82 */ /* 0x000ff00000000800 */
[----:B------:R-:W0:Y:S01]  /*0010*/  LDC.64 R2, c[0x4][0x30] ;  /* 0x01000c00ff027b82 */ /* 0x000e220000000a00 */
[----:B------:R-:W0:Y:S02]  /*0020*/  LDCU.64 UR4, c[0x0][0x358] ;  /* 0x00006b00ff0477ac */ /* 0x000e240008000a00 */
[----:B0-----:R-:W2:Y:S05]  /*0030*/  LDG.E R2, desc[UR4][R2.64] ;  /* 0x0000000402027981 */ /* 0x001eaa000c1e1900 */
[----:B------:R-:W0:Y:S01]  /*0040*/  S2UR UR6, SR_CTAID.X ;  /* 0x00000000000679c3 */ /* 0x000e220000002500 */
[----:B------:R-:W0:Y:S07]  /*0050*/  S2R R0, SR_TID.X ;  /* 0x0000000000007919 */ /* 0x000e2e0000002100 */
[----:B------:R-:W0:Y:S02]  /*0060*/  LDC R15, c[0x0][0x360] ;  /* 0x0000d800ff0f7b82 */ /* 0x000e240000000800 */
[----:B0-----:R-:W-:-:S05]  /*0070*/  IMAD R15, R15, UR6, R0 ;  /* 0x000000060f0f7c24 */ /* 0x001fca000f8e0200 */
[----:B--2---:R-:W-:-:S13]  /*0080*/  ISETP.GE.AND P0, PT, R15, R2, PT ;  /* 0x000000020f00720c */ /* 0x004fda0003f06270 */
[----:B------:R-:W-:Y:S05]  /*0090*/  @P0 EXIT ;  /* 0x000000000000094d */ /* 0x000fea0003800000 */
[----:B------:R-:W0:Y:S08]  /*00a0*/  LDC.64 R2, c[0x4][0x108] ;  /* 0x01004200ff027b82 */ /* 0x000e300000000a00 */
[----:B------:R-:W1:Y:S08]  /*00b0*/  LDC.64 R6, c[0x0][0x380] ;  /* 0x0000e000ff067b82 */ /* 0x000e700000000a00 */
[----:B------:R-:W2:Y:S01]  /*00c0*/  LDC.64 R8, c[0x4][0x110] ;  /* 0x01004400ff087b82 */ /* 0x000ea20000000a00 */
[----:B0-----:R-:W3:Y:S07]  /*00d0*/  LDG.E.64 R2, desc[UR4][R2.64] ;  /* 0x0000000402027981 */ /* 0x001eee000c1e1b00 */
[----:B------:R-:W0:Y:S01]  /*00e0*/  LDC.64 R12, c[0x0][0x388] ;  /* 0x0000e200ff0c7b82 */ /* 0x000e220000000a00 */
[----:B---3--:R-:W-:-:S06]  /*00f0*/  IMAD.WIDE R4, R15, 0x4, R2 ;  /* 0x000000040f047825 */ /* 0x008fcc00078e0202 */
[----:B------:R-:W3:Y:S01]  /*0100*/  LDG.E R5, desc[UR4][R4.64] ;  /* 0x0000000404057981 */ /* 0x000ee2000c1e1900 */
[----:B-1----:R-:W-:-:S05]  /*0110*/  IMAD.WIDE R6, R15, 0x4, R6 ;  /* 0x000000040f067825 */ /* 0x002fca00078e0206 */
[----:B---3--:R-:W-:Y:S04]  /*0120*/  STG.E desc[UR4][R6.64], R5 ;  /* 0x0000000506007986 */ /* 0x008fe8000c101904 */
[----:B--2---:R-:W2:Y:S02]  /*0130*/  LDG.E.64 R8, desc[UR4][R8.64] ;  /* 0x0000000408087981 */ /* 0x004ea4000c1e1b00 */
[----:B--2---:R-:W-:-:S06]  /*0140*/  IMAD.WIDE R10, R15, 0x4, R8 ;  /* 0x000000040f0a7825 */ /* 0x004fcc00078e0208 */
[----:B------:R-:W2:Y:S01]  /*0150*/  LDG.E R11, desc[UR4][R10.64] ;  /* 0x000000040a0b7981 */ /* 0x000ea2000c1e1900 */
[----:B0-----:R-:W-:-:S05]  /*0160*/  IMAD.WIDE R2, R15, 0x4, R12 ;  /* 0x000000040f027825 */ /* 0x001fca00078e020c */
[----:B--2---:R-:W-:Y:S01]  /*0170*/  STG.E desc[UR4][R2.64], R11 ;  /* 0x0000000b02007986 */ /* 0x004fe2000c101904 */
[----:B------:R-:W-:Y:S05]  /*0180*/  EXIT ;  /* 0x000000000000794d */ /* 0x000fea0003800000 */
.L_x_1:
        /* <DEDUP_REMOVED lines=15> */
.L_x_211:


//--------------------- .text._Z24copyDeviceVarToDeviceMemPiS_ --------------------------
	.section	.text._Z24copyDeviceVarToDeviceMemPiS_,"ax",@progbits
	.align	128
        .global         _Z24copyDeviceVarToDeviceMemPiS_
        .type           _Z24copyDeviceVarToDeviceMemPiS_,@function
        .size           _Z24copyDeviceVarToDeviceMemPiS_,(.L_x_212 - _Z24copyDeviceVarToDeviceMemPiS_)
        .other          _Z24copyDeviceVarToDeviceMemPiS_,@"STO_CUDA_ENTRY STV_DEFAULT"
_Z24copyDeviceVarToDeviceMemPiS_:
.text._Z24copyDeviceVarToDeviceMemPiS_:
[----:B------:R-:W-:Y:S01]  /*0000*/  LDC R1, c[0x0][0x37c] ;  /* 0x0000df00ff017b82 */ /* 0x000fe20000000800 */
[----:B------:R-:W0:Y:S02]  /*0010*/  S2R R0, SR_TID.X ;  /* 0x0000000000007919 */ /* 0x000e240000002100 */
[----:B0-----:R-:W-:-:S13]  /*0020*/  ISETP.NE.AND P0, PT, R0, RZ, PT ;  /* 0x000000ff0000720c */ /* 0x001fda0003f05270 */
[----:B------:R-:W-:Y:S05]  /*0030*/  @P0 EXIT ;  /* 0x000000000000094d */ /* 0x000fea0003800000 */
[----:B------:R-:W0:Y:S01]  /*0040*/  LDC.64 R2, c[0x4][0x108] ;  /* 0x01004200ff027b82 */ /* 0x000e220000000a00 */
[----:B------:R-:W0:Y:S02]  /*0050*/  LDCU.64 UR4, c[0x0][0x358] ;  /* 0x00006b00ff0477ac */ /* 0x000e240008000a00 */
[----:B0-----:R-:W2:Y:S05]  /*0060*/  LDG.E.64 R2, desc[UR4][R2.64] ;  /* 0x0000000402027981 */ /* 0x001eaa000c1e1b00 */
[----:B------:R-:W0:Y:S08]  /*0070*/  LDC.64 R4, c[0x0][0x380] ;  /* 0x0000e000ff047b82 */ /* 0x000e300000000a00 */
[----:B------:R-:W1:Y:S01]  /*0080*/  LDC.64 R6, c[0x4][0x110] ;  /* 0x01004400ff067b82 */ /* 0x000e620000000a00 */
[----:B--2---:R-:W0:Y:S04]  /*0090*/  LDG.E R11, desc[UR4][R2.64] ;  /* 0x00000004020b7981 */ /* 0x004e28000c1e1900 */
[----:B0-----:R-:W-:Y:S04]  /*00a0*/  STG.E desc[UR4][R4.64], R11 ;  /* 0x0000000b04007986 */ /* 0x001fe8000c101904 */
[----:B-1----:R-:W2:Y:S01]  /*00b0*/  LDG.E.64 R6, desc[UR4][R6.64] ;  /* 0x0000000406067981 */ /* 0x002ea2000c1e1b00 */
[----:B------:R-:W0:Y:S03]  /*00c0*/  LDC.64 R8, c[0x0][0x388] ;  /* 0x0000e200ff087b82 */ /* 0x000e260000000a00 */
[----:B--2---:R-:W0:Y:S04]  /*00d0*/  LDG.E R13, desc[UR4][R6.64] ;  /* 0x00000004060d7981 */ /* 0x004e28000c1e1900 */
[----:B0-----:R-:W-:Y:S01]  /*00e0*/  STG.E desc[UR4][R8.64], R13 ;  /* 0x0000000d08007986 */ /* 0x001fe2000c101904 */
[----:B------:R-:W-:Y:S05]  /*00f0*/  EXIT ;  /* 0x000000000000794d */ /* 0x000fea0003800000 */
.L_x_2:
        /* <DEDUP_REMOVED lines=16> */
.L_x_212:


//--------------------- .text._Z19initializeWithIndexii --------------------------
	.section	.text._Z19initializeWithIndexii,"ax",@progbits
	.align	128
        .global         _Z19initializeWithIndexii
        .type           _Z19initializeWithIndexii,@function
        .size           _Z19initializeWithIndexii,(.L_x_213 - _Z19initializeWithIndexii)
        .other          _Z19initializeWithIndexii,@"STO_CUDA_ENTRY STV_DEFAULT"
_Z19initializeWithIndexii:
.text._Z19initializeWithIndexii:
[----:B------:R-:W-:Y:S01]  /*0000*/  LDC R1, c[0x0][0x37c] ;  /* 0x0000df00ff017b82 */ /* 0x000fe20000000800 */
[----:B------:R-:W0:Y:S07]  /*0010*/  S2R R0, SR_TID.X ;  /* 0x0000000000007919 */ /* 0x000e2e0000002100 */
[----:B------:R-:W0:Y:S01]  /*0020*/  S2UR UR4, SR_CTAID.X ;  /* 0x00000000000479c3 */ /* 0x000e220000002500 */
[----:B------:R-:W1:Y:S07]  /*0030*/  LDCU UR5, c[0x0][0x380] ;  /* 0x00007000ff0577ac */ /* 0x000e6e0008000800 */
[----:B------:R-:W0:Y:S02]  /*0040*/  LDC R21, c[0x0][0x360] ;  /* 0x0000d800ff157b82 */ /* 0x000e240000000800 */
[----:B0-----:R-:W-:-:S05]  /*0050*/  IMAD R21, R21, UR4, R0 ;  /* 0x0000000415157c24 */ /* 0x001fca000f8e0200 */
[----:B-1----:R-:W-:-:S13]  /*0060*/  ISETP.GE.AND P0, PT, R21, UR5, PT ;  /* 0x0000000515007c0c */ /* 0x002fda000bf06270 */
[----:B------:R-:W-:Y:S05]  /*0070*/  @P0 EXIT ;  /* 0x000000000000094d */ /* 0x000fea0003800000 */
[----:B------:R-:W0:Y:S02]  /*0080*/  LDCU UR4, c[0x0][0x384] ;  /* 0x00007080ff0477ac */ /* 0x000e240008000800 */
[----:B0-----:R-:W-:Y:S01]  /*0090*/  ISETP.NE.AND P0, PT, RZ, UR4, PT ;  /* 0x00000004ff007c0c */ /* 0x001fe2000bf05270 */
[----:B------:R-:W0:-:S12]  /*00a0*/  LDCU.64 UR4, c[0x0][0x358] ;  /* 0x00006b00ff0477ac */ /* 0x000e180008000a00 */
[----:B------:R-:W0:Y:S02]  /*00b0*/  @!P0 LDC.64 R2, c[0x4][0x110] ;  /* 0x01004400ff028b82 */ /* 0x000e240000000a00 */
[----:B0-----:R-:W2:Y:S06]  /*00c0*/  @!P0 LDG.E.64 R8, desc[UR4][R2.64] ;  /* 0x0000000402088981 */ /* 0x001eac000c1e1b00 */
[----:B------:R-:W0:Y:S08]  /*00d0*/  @P0 LDC.64 R14, c[0x4][0xd0] ;  /* 0x01003400ff0e0b82 */ /* 0x000e300000000a00 */
[----:B------:R-:W1:Y:S08]  /*00e0*/  @!P0 LDC.64 R6, c[0x4][0xf0] ;  /* 0x01003c00ff068b82 */ /* 0x000e700000000a00 */
[----:B------:R-:W3:Y:S01]  /*00f0*/  @!P0 LDC.64 R4, c[0x4][0x108] ;  /* 0x01004200ff048b82 */ /* 0x000ee20000000a00 */
[----:B-1----:R-:W4:Y:S04]  /*0100*/  @!P0 LDG.E.64 R12, desc[UR4][R6.64] ;  /* 0x00000004060c8981 */ /* 0x002f28000c1e1b00 */
[----:B---3--:R-:W3:Y:S04]  /*0110*/  @!P0 LDG.E.64 R10, desc[UR4][R4.64] ;  /* 0x00000004040a8981 */ /* 0x008ee8000c1e1b00 */
[----:B0-----:R-:W2:Y:S01]  /*0120*/  @P0 LDG.E.64 R8, desc[UR4][R14.64] ;  /* 0x000000040e080981 */ /* 0x001ea2000c1e1b00 */
[----:B------:R-:W0:Y:S08]  /*0130*/  @P0 LDC.64 R18, c[0x4][0xe8] ;  /* 0x01003a00ff120b82 */ /* 0x000e300000000a00 */
[----:B------:R-:W1:Y:S01]  /*0140*/  @P0 LDC.64 R16, c[0x4][0xc8] ;  /* 0x01003200ff100b82 */ /* 0x000e620000000a00 */
[----:B0-----:R-:W4:Y:S04]  /*0150*/  @P0 LDG.E.64 R12, desc[UR4][R18.64] ;  /* 0x00000004120c0981 */ /* 0x001f28000c1e1b00 */
[----:B-1----:R-:W3:Y:S01]  /*0160*/  @P0 LDG.E.64 R10, desc[UR4][R16.64] ;  /* 0x00000004100a0981 */ /* 0x002ee2000c1e1b00 */
[----:B--2---:R-:W-:-:S06]  /*0170*/  IMAD.WIDE R8, R21, 0x4, R8 ;  /* 0x0000000415087825 */ /* 0x004fcc00078e0208 */
[----:B------:R-:W2:Y:S01]  /*0180*/  LDG.E R8, desc[UR4][R8.64] ;  /* 0x0000000408087981 */ /* 0x000ea2000c1e1900 */
[----:B------:R-:W-:-:S04]  /*0190*/  IMAD.SHL.U32 R3, R21, 0x2, RZ ;  /* 0x0000000215037824 */ /* 0x000fc800078e00ff */
[----:B----4-:R-:W-:-:S04]  /*01a0*/  IMAD.WIDE R12, R3, 0x4, R12 ;  /* 0x00000004030c7825 */ /* 0x010fc800078e020c */
[----:B---3--:R-:W-:Y:S01]  /*01b0*/  IMAD.WIDE R10, R21, 0x4, R10 ;  /* 0x00000004150a7825 */ /* 0x008fe200078e020a */
[----:B--2---:R-:W-:-:S04]  /*01c0*/  ISETP.NE.AND P0, PT, R8, -0x1, PT ;  /* 0xffffffff0800780c */ /* 0x004fc80003f05270 */
[----:B------:R-:W-:-:S05]  /*01d0*/  SEL R3, R21, 0xffffffff, P0 ;  /* 0xffffffff15037807 */ /* 0x000fca0000000000 */
[----:B------:R0:W-:Y:S04]  /*01e0*/  STG.E desc[UR4][R12.64], R3 ;  /* 0x000000030c007986 */ /* 0x0001e8000c101904 */
[----:B------:R-:W2:Y:S02]  /*01f0*/  LDG.E R10, desc[UR4][R10.64] ;  /* 0x000000040a0a7981 */ /* 0x000ea4000c1e1900 */
[----:B--2---:R-:W-:-:S13]  /*0200*/  ISETP.NE.AND P0, PT, R10, -0x1, PT ;  /* 0xffffffff0a00780c */ /* 0x004fda0003f05270 */
[----:B------:R0:W-:Y:S01]  /*0210*/  @P0 STG.E desc[UR4][R12.64+0x4], R21 ;  /* 0x000004150c000986 */ /* 0x0001e2000c101904 */
[----:B------:R-:W-:Y:S05]  /*0220*/  @P0 EXIT ;  /* 0x000000000000094d */ /* 0x000fea0003800000 */
[----:B0-----:R-:W-:-:S05]  /*0230*/  MOV R3, 0xffffffff ;  /* 0xffffffff00037802 */ /* 0x001fca0000000f00 */
[----:B------:R-:W-:Y:S01]  /*0240*/  STG.E desc[UR4][R12.64+0x4], R3 ;  /* 0x000004030c007986 */ /* 0x000fe2000c101904 */
[----:B------:R-:W-:Y:S05]  /*0250*/  EXIT ;  /* 0x000000000000794d */ /* 0x000fea0003800000 */
.L_x_3:
        /* <DEDUP_REMOVED lines=10> */
.L_x_213:


//--------------------- .text._Z8getlabelPiS_i    --------------------------
	.section	.text._Z8getlabelPiS_i,"ax",@progbits
	.align	128
        .global         _Z8getlabelPiS_i
        .type           _Z8getlabelPiS_i,@function
        .size           _Z8getlabelPiS_i,(.L_x_214 - _Z8getlabelPiS_i)
        .other          _Z8getlabelPiS_i,@"STO_CUDA_ENTRY STV_DEFAULT"
_Z8getlabelPiS_i:
.text._Z8getlabelPiS_i:
        /* <DEDUP_REMOVED lines=10> */
[----:B------:R-:W0:Y:S02]  /*00a0*/  LDCU UR6, c[0x0][0x390] ;  /* 0x00007200ff0677ac */ /* 0x000e240008000800 */
[----:B0-----:R-:W-:-:S13]  /*00b0*/  ISETP.NE.AND P0, PT, RZ, UR6, PT ;  /* 0x00000006ff007c0c */ /* 0x001fda000bf05270 */
[----:B------:R-:W0:Y:S02]  /*00c0*/  @!P0 LDC.64 R14, c[0x4][0xf0] ;  /* 0x01003c00ff0e8b82 */ /* 0x000e240000000a00 */
[----:B0-----:R-:W2:Y:S06]  /*00d0*/  @!P0 LDG.E.64 R2, desc[UR4][R14.64] ;  /* 0x000000040e028981 */ /* 0x001eac000c1e1b00 */
[----:B------:R-:W0:Y:S08]  /*00e0*/  @P0 LDC.64 R24, c[0x4][0xe8] ;  /* 0x01003a00ff180b82 */ /* 0x000e300000000a00 */
[----:B------:R-:W1:Y:S08]  /*00f0*/  @!P0 LDC.64 R10, c[0x4][0x108] ;  /* 0x01004200ff0a8b82 */ /* 0x000e700000000a00 */
[----:B------:R-:W3:Y:S01]  /*0100*/  @!P0 LDC.64 R12, c[0x4][0x110] ;  /* 0x01004400ff0c8b82 */ /* 0x000ee20000000a00 */
[----:B------:R-:W-:Y:S01]  /*0110*/  IMAD.SHL.U32 R9, R17, 0x2, RZ ;  /* 0x0000000211097824 */ /* 0x000fe200078e00ff */
[----:B-1----:R1:W5:Y:S04]  /*0120*/  @!P0 LDG.E.64 R4, desc[UR4][R10.64] ;  /* 0x000000040a048981 */ /* 0x002368000c1e1b00 */
[----:B---3--:R1:W5:Y:S04]  /*0130*/  @!P0 LDG.E.64 R6, desc[UR4][R12.64] ;  /* 0x000000040c068981 */ /* 0x008368000c1e1b00 */
[----:B0-----:R-:W2:Y:S01]  /*0140*/  @P0 LDG.E.64 R2, desc[UR4][R24.64] ;  /* 0x0000000418020981 */ /* 0x001ea2000c1e1b00 */
[----:B------:R-:W0:Y:S08]  /*0150*/  @P0 LDC.64 R18, c[0x4][0xc8] ;  /* 0x01003200ff120b82 */ /* 0x000e300000000a00 */
[----:B------:R-:W3:Y:S01]  /*0160*/  @P0 LDC.64 R22, c[0x4][0xd0] ;  /* 0x01003400ff160b82 */ /* 0x000ee20000000a00 */
[----:B------:R-:W-:Y:S01]  /*0170*/  BSSY.RECONVERGENT B0, `(.L_x_4) ;  /* 0x000008c000007945 */ /* 0x000fe20003800200 */
[----:B0-----:R1:W5:Y:S04]  /*0180*/  @P0 LDG.E.64 R4, desc[UR4][R18.64] ;  /* 0x0000000412040981 */ /* 0x001368000c1e1b00 */
[----:B---3--:R1:W5:Y:S01]  /*0190*/  @P0 LDG.E.64 R6, desc[UR4][R22.64] ;  /* 0x0000000416060981 */ /* 0x008362000c1e1b00 */
[----:B--2---:R-:W-:-:S05]  /*01a0*/  IMAD.WIDE R8, R9, 0x4, R2 ;  /* 0x0000000409087825 */ /* 0x004fca00078e0202 */
[----:B------:R-:W2:Y:S02]  /*01b0*/  LDG.E R21, desc[UR4][R8.64+0x4] ;  /* 0x0000040408157981 */ /* 0x000ea4000c1e1900 */
[----:B--2---:R-:W-:-:S13]  /*01c0*/  ISETP.NE.AND P0, PT, R21, -0x1, PT ;  /* 0xffffffff1500780c */ /* 0x004fda0003f05270 */
[----:B-1----:R-:W-:Y:S05]  /*01d0*/  @!P0 BRA `(.L_x_5) ;  /* 0x0000000800148947 */ /* 0x002fea0003800000 */
[----:B-----5:R-:W-:-:S06]  /*01e0*/  IMAD.WIDE R10, R21, 0x4, R4 ;  /* 0x00000004150a7825 */ /* 0x020fcc00078e0204 */
[----:B------:R-:W2:Y:S02]  /*01f0*/  LDG.E R10, desc[UR4][R10.64] ;  /* 0x000000040a0a7981 */ /* 0x000ea4000c1e1900 */
[----:B--2---:R-:W-:-:S13]  /*0200*/  ISETP.NE.AND P0, PT, R10, -0x1, PT ;  /* 0xffffffff0a00780c */ /* 0x004fda0003f05270 */
[----:B------:R-:W-:Y:S05]  /*0210*/  @!P0 BRA `(.L_x_5) ;  /* 0x0000000800048947 */ /* 0x000fea0003800000 */
[----:B------:R-:W-:Y:S01]  /*0220*/  VIADD R23, R10, 0xffffffff ;  /* 0xffffffff0a177836 */ /* 0x000fe20000000000 */
[----:B------:R-:W-:Y:S01]  /*0230*/  BSSY.RECONVERGENT B1, `(.L_x_6) ;  /* 0x0000072000017945 */ /* 0x000fe20003800200 */
[----:B------:R-:W-:-:S03]  /*0240*/  MOV R0, 0xffffffff ;  /* 0xffffffff00007802 */ /* 0x000fc60000000f00 */
[----:B------:R-:W-:-:S13]  /*0250*/  ISETP.GT.U32.AND P0, PT, R23, 0xb, PT ;  /* 0x0000000b1700780c */ /* 0x000fda0003f04070 */
[----:B------:R-:W-:Y:S05]  /*0260*/  @P0 BRA `(.L_x_7) ;  /* 0x0000000400b80947 */ /* 0x000fea0003800000 */
[----:B------:R-:W0:Y:S08]  /*0270*/  LDC.64 R12, c[0x4][0x20] ;  /* 0x01000800ff0c7b82 */ /* 0x000e300000000a00 */
[----:B------:R-:W1:Y:S01]  /*0280*/  LDC.64 R10, c[0x4][0x18] ;  /* 0x01000600ff0a7b82 */ /* 0x000e620000000a00 */
[----:B0-----:R-:W2:Y:S04]  /*0290*/  LDG.E R19, desc[UR4][R12.64] ;  /* 0x000000040c137981 */ /* 0x001ea8000c1e1900 */
[----:B-1----:R-:W3:Y:S03]  /*02a0*/  LDG.E R0, desc[UR4][R10.64] ;  /* 0x000000040a007981 */ /* 0x002ee6000c1e1900 */
[----:B------:R-:W0:Y:S02]  /*02b0*/  LDC.64 R14, c[0x4][0x28] ;  /* 0x01000a00ff0e7b82 */ /* 0x000e240000000a00 */
[----:B0-----:R0:W4:Y:S01]  /*02c0*/  LDG.E R18, desc[UR4][R14.64] ;  /* 0x000000040e127981 */ /* 0x001122000c1e1900 */
[----:B--2---:R-:W-:-:S04]  /*02d0*/  IABS R22, R19 ;  /* 0x0000001300167213 */ /* 0x004fc80000000000 */
[----:B------:R-:W1:Y:S01]  /*02e0*/  I2F.RP R26, R22 ;  /* 0x00000016001a7306 */ /* 0x000e620000209400 */
[----:B---3--:R-:W-:Y:S01]  /*02f0*/  IABS R24, R0 ;  /* 0x0000000000187213 */ /* 0x008fe20000000000 */
[----:B------:R-:W-:-:S06]  /*0300*/  IMAD R20, R0, R19, RZ ;  /* 0x0000001300147224 */ /* 0x000fcc00078e02ff */
[----:B------:R-:W2:Y:S01]  /*0310*/  I2F.RP R25, R24 ;  /* 0x0000001800197306 */ /* 0x000ea20000209400 */
[----:B------:R-:W-:-:S07]  /*0320*/  IABS R16, R20 ;  /* 0x0000001400107213 */ /* 0x000fce0000000000 */
[----:B------:R-:W3:Y:S08]  /*0330*/  I2F.RP R27, R16 ;  /* 0x00000010001b7306 */ /* 0x000ef00000209400 */
[----:B-1----:R-:W1:Y:S08]  /*0340*/  MUFU.RCP R26, R26 ;  /* 0x0000001a001a7308 */ /* 0x002e700000001000 */
[----:B--2---:R-:W2:Y:S08]  /*0350*/  MUFU.RCP R25, R25 ;  /* 0x0000001900197308 */ /* 0x004eb00000001000 */
[----:B---3--:R-:W0:Y:S01]  /*0360*/  MUFU.RCP R27, R27 ;  /* 0x0000001b001b7308 */ /* 0x008e220000001000 */
[----:B-1----:R-:W-:-:S02]  /*0370*/  VIADD R12, R26, 0xffffffe ;  /* 0x0ffffffe1a0c7836 */ /* 0x002fc40000000000 */
[----:B--2---:R-:W-:-:S05]  /*0380*/  VIADD R10, R25, 0xffffffe ;  /* 0x0ffffffe190a7836 */ /* 0x004fca0000000000 */
[----:B------:R-:W1:Y:S08]  /*0390*/  F2I.FTZ.U32.TRUNC.NTZ R13, R12 ;  /* 0x0000000c000d7305 */ /* 0x000e70000021f000 */
[----:B------:R2:W3:Y:S01]  /*03a0*/  F2I.FTZ.U32.TRUNC.NTZ R11, R10 ;  /* 0x0000000a000b7305 */ /* 0x0004e2000021f000 */
[----:B0-----:R-:W-:-:S07]  /*03b0*/  IADD3 R14, PT, PT, R27, 0xffffffe, RZ ;  /* 0x0ffffffe1b0e7810 */ /* 0x001fce0007ffe0ff */
[----:B------:R0:W5:Y:S01]  /*03c0*/  F2I.FTZ.U32.TRUNC.NTZ R15, R14 ;  /* 0x0000000e000f7305 */ /* 0x000162000021f000 */
[----:B-1----:R-:W-:Y:S02]  /*03d0*/  IMAD.MOV R29, RZ, RZ, -R13 ;  /* 0x000000ffff1d7224 */ /* 0x002fe400078e0a0d */
[----:B--2---:R-:W-:Y:S02]  /*03e0*/  HFMA2 R10, -RZ, RZ, 0, 0 ;  /* 0x00000000ff0a7431 */ /* 0x004fe400000001ff */
[----:B------:R-:W-:Y:S02]  /*03f0*/  IMAD.MOV.U32 R12, RZ, RZ, RZ ;  /* 0x000000ffff0c7224 */ /* 0x000fe400078e00ff */
[----:B------:R-:W-:Y:S02]  /*0400*/  IMAD R27, R29, R22, RZ ;  /* 0x000000161d1b7224 */ /* 0x000fe400078e02ff */
[----:B---3--:R-:W-:Y:S02]  /*0410*/  IMAD.MOV R25, RZ, RZ, -R11 ;  /* 0x000000ffff197224 */ /* 0x008fe400078e0a0b */
[----:B------:R-:W-:Y:S01]  /*0420*/  IMAD.HI.U32 R12, R13, R27, R12 ;  /* 0x0000001b0d0c7227 */ /* 0x000fe200078e000c */
[----:B----4-:R-:W-:-:S03]  /*0430*/  IABS R13, R18 ;  /* 0x00000012000d7213 */ /* 0x010fc60000000000 */
[----:B------:R-:W-:Y:S01]  /*0440*/  IMAD R25, R25, R24, RZ ;  /* 0x0000001819197224 */ /* 0x000fe200078e02ff */
[----:B------:R-:W1:Y:S03]  /*0450*/  I2F.RP R27, R13 ;  /* 0x0000000d001b7306 */ /* 0x000e660000209400 */
[----:B------:R-:W-:Y:S01]  /*0460*/  IMAD.HI.U32 R26, R11, R25, R10 ;  /* 0x000000190b1a7227 */ /* 0x000fe200078e000a */
[----:B0-----:R-:W-:-:S03]  /*0470*/  MOV R14, RZ ;  /* 0x000000ff000e7202 */ /* 0x001fc60000000f00 */
[----:B-----5:R-:W-:-:S04]  /*0480*/  IMAD.MOV R11, RZ, RZ, -R15 ;  /* 0x000000ffff0b7224 */ /* 0x020fc800078e0a0f */
[----:B------:R-:W-:Y:S01]  /*0490*/  IMAD R11, R11, R16, RZ ;  /* 0x000000100b0b7224 */ /* 0x000fe200078e02ff */
[----:B------:R-:W-:-:S03]  /*04a0*/  IABS R25, R21 ;  /* 0x0000001500197213 */ /* 0x000fc60000000000 */
[----:B------:R-:W-:Y:S01]  /*04b0*/  IMAD.HI.U32 R10, R15, R11, R14 ;  /* 0x0000000b0f0a7227 */ /* 0x000fe200078e000e */
[----:B------:R-:W-:-:S03]  /*04c0*/  IABS R11, R0 ;  /* 0x00000000000b7213 */ /* 0x000fc60000000000 */
[----:B------:R-:W-:Y:S01]  /*04d0*/  IMAD.HI.U32 R14, R26, R25, RZ ;  /* 0x000000191a0e7227 */ /* 0x000fe200078e00ff */
[----:B-1----:R-:W0:Y:S03]  /*04e0*/  MUFU.RCP R27, R27 ;  /* 0x0000001b001b7308 */ /* 0x002e260000001000 */
[----:B------:R-:W-:-:S04]  /*04f0*/  IMAD.MOV R15, RZ, RZ, -R11 ;  /* 0x000000ffff0f7224 */ /* 0x000fc800078e0a0b */
[----:B------:R-:W-:-:S05]  /*0500*/  IMAD R15, R14, R15, R25 ;  /* 0x0000000f0e0f7224 */ /* 0x000fca00078e0219 */
[----:B------:R-:W-:Y:S01]  /*0510*/  ISETP.GT.U32.AND P2, PT, R24, R15, PT ;  /* 0x0000000f1800720c */ /* 0x000fe20003f44070 */
[----:B0-----:R-:W-:-:S12]  /*0520*/  VIADD R11, R27, 0xffffffe ;  /* 0x0ffffffe1b0b7836 */ /* 0x001fd80000000000 */
[-C--:B------:R-:W-:Y:S01]  /*0530*/  @!P2 IADD3 R15, PT, PT, R15, -R24.reuse, RZ ;  /* 0x800000180f0fa210 */ /* 0x080fe20007ffe0ff */
[----:B------:R-:W0:Y:S03]  /*0540*/  F2I.FTZ.U32.TRUNC.NTZ R11, R11 ;  /* 0x0000000b000b7305 */ /* 0x000e26000021f000 */
[----:B------:R-:W-:Y:S02]  /*0550*/  ISETP.GE.U32.AND P1, PT, R15, R24, PT ;  /* 0x000000180f00720c */ /* 0x000fe40003f26070 */
[----:B------:R-:W-:-:S05]  /*0560*/  IABS R15, R20 ;  /* 0x00000014000f7213 */ /* 0x000fca0000000000 */
[----:B------:R-:W-:Y:S02]  /*0570*/  IMAD.MOV R24, RZ, RZ, -R15 ;  /* 0x000000ffff187224 */ /* 0x000fe400078e0a0f */
[----:B------:R-:W-:Y:S01]  /*0580*/  IMAD.HI.U32 R15, R10, R25, RZ ;  /* 0x000000190a0f7227 */ /* 0x000fe200078e00ff */
[----:B------:R-:W-:-:S04]  /*0590*/  LOP3.LUT R10, R21, R0, RZ, 0x3c, !PT ;  /* 0x00000000150a7212 */ /* 0x000fc800078e3cff */
[----:B------:R-:W-:Y:S01]  /*05a0*/  ISETP.GE.AND P3, PT, R10, RZ, PT ;  /* 0x000000ff0a00720c */ /* 0x000fe20003f66270 */
[----:B------:R-:W-:Y:S02]  /*05b0*/  HFMA2 R10, -RZ, RZ, 0, 0 ;  /* 0x00000000ff0a7431 */ /* 0x000fe400000001ff */
[----:B0-----:R-:W-:-:S04]  /*05c0*/  IMAD.MOV R26, RZ, RZ, -R11 ;  /* 0x000000ffff1a7224 */ /* 0x001fc800078e0a0b */
[----:B------:R-:W-:Y:S02]  /*05d0*/  IMAD R27, R26, R13, RZ ;  /* 0x0000000d1a1b7224 */ /* 0x000fe400078e02ff */
[----:B------:R-:W-:Y:S02]  /*05e0*/  IMAD R25, R15, R24, R25 ;  /* 0x000000180f197224 */ /* 0x000fe400078e0219 */
[----:B------:R-:W-:Y:S02]  /*05f0*/  IMAD.HI.U32 R24, R11, R27, R10 ;  /* 0x0000001b0b187227 */ /* 0x000fe400078e000a */
[----:B------:R-:W0:Y:S02]  /*0600*/  LDC.64 R10, c[0x4][0x120] ;  /* 0x01004800ff0a7b82 */ /* 0x000e240000000a00 */
[----:B0-----:R-:W-:-:S05]  /*0610*/  IMAD.WIDE.U32 R10, R23, 0xc, R10 ;  /* 0x0000000c170a7825 */ /* 0x001fca00078e000a */
[----:B------:R-:W2:Y:S04]  /*0620*/  LDG.E R23, desc[UR4][R10.64+0x8] ;  /* 0x000008040a177981 */ /* 0x000ea8000c1e1900 */
[----:B------:R-:W3:Y:S04]  /*0630*/  LDG.E R26, desc[UR4][R10.64+0x4] ;  /* 0x000004040a1a7981 */ /* 0x000ee8000c1e1900 */
[----:B------:R0:W4:Y:S01]  /*0640*/  LDG.E R27, desc[UR4][R10.64] ;  /* 0x000000040a1b7981 */ /* 0x000122000c1e1900 */
[----:B------:R-:W-:Y:S01]  /*0650*/  ISETP.GT.U32.AND P0, PT, R16, R25, PT ;  /* 0x000000191000720c */ /* 0x000fe20003f04070 */
[----:B------:R-:W-:Y:S01]  /*0660*/  @!P2 VIADD R14, R14, 0x1 ;  /* 0x000000010e0ea836 */ /* 0x000fe20000000000 */
[----:B------:R-:W-:-:S04]  /*0670*/  ISETP.NE.AND P2, PT, R0, RZ, PT ;  /* 0x000000ff0000720c */ /* 0x000fc80003f45270 */
[----:B------:R-:W-:-:S07]  /*0680*/  @P1 IADD3 R14, PT, PT, R14, 0x1, RZ ;  /* 0x000000010e0e1810 */ /* 0x000fce0007ffe0ff */
[----:B------:R-:W-:-:S05]  /*0690*/  @!P0 IMAD.IADD R25, R25, 0x1, -R16 ;  /* 0x0000000119198824 */ /* 0x000fca00078e0a10 */
[----:B------:R-:W-:Y:S02]  /*06a0*/  ISETP.GE.U32.AND P1, PT, R25, R16, PT ;  /* 0x000000101900720c */ /* 0x000fe40003f26070 */
[----:B------:R-:W-:Y:S01]  /*06b0*/  LOP3.LUT R16, R21, R20, RZ, 0x3c, !PT ;  /* 0x0000001415107212 */ /* 0x000fe200078e3cff */
[----:B------:R-:W-:Y:S02]  /*06c0*/  @!P3 IMAD.MOV R14, RZ, RZ, -R14 ;  /* 0x000000ffff0eb224 */ /* 0x000fe400078e0a0e */
[----:B------:R-:W-:Y:S01]  /*06d0*/  @!P0 VIADD R15, R15, 0x1 ;  /* 0x000000010f0f8836 */ /* 0x000fe20000000000 */
[----:B------:R-:W-:Y:S02]  /*06e0*/  ISETP.GE.AND P3, PT, R16, RZ, PT ;  /* 0x000000ff1000720c */ /* 0x000fe40003f66270 */
[----:B------:R-:W-:Y:S02]  /*06f0*/  ISETP.NE.AND P0, PT, R20, RZ, PT ;  /* 0x000000ff1400720c */ /* 0x000fe40003f05270 */
[----:B------:R-:W-:-:S02]  /*0700*/  @!P2 LOP3.LUT R14, RZ, R0, RZ, 0x33, !PT ;  /* 0x00000000ff0ea212 */ /* 0x000fc400078e33ff */
[----:B0-----:R-:W-:Y:S02]  /*0710*/  IABS R10, R19 ;  /* 0x00000013000a7213 */ /* 0x001fe40000000000 */
[----:B------:R-:W-:Y:S02]  /*0720*/  @P1 IADD3 R15, PT, PT, R15, 0x1, RZ ;  /* 0x000000010f0f1810 */ /* 0x000fe40007ffe0ff */
[----:B------:R-:W-:Y:S01]  /*0730*/  IABS R11, R14 ;  /* 0x0000000e000b7213 */ /* 0x000fe20000000000 */
[----:B------:R-:W-:Y:S02]  /*0740*/  IMAD.MOV R10, RZ, RZ, -R10 ;  /* 0x000000ffff0a7224 */ /* 0x000fe400078e0a0a */
[----:B------:R-:W-:Y:S02]  /*0750*/  @!P3 IMAD.MOV R15, RZ, RZ, -R15 ;  /* 0x000000ffff0fb224 */ /* 0x000fe400078e0a0f */
[----:B------:R-:W-:Y:S01]  /*0760*/  IMAD.HI.U32 R12, R12, R11, RZ ;  /* 0x0000000b0c0c7227 */ /* 0x000fe200078e00ff */
[----:B------:R-:W-:-:S03]  /*0770*/  @!P0 LOP3.LUT R15, RZ, R20, RZ, 0x33, !PT ;  /* 0x00000014ff0f8212 */ /* 0x000fc600078e33ff */
[----:B------:R-:W-:Y:S01]  /*0780*/  IMAD R11, R12, R10, R11 ;  /* 0x0000000a0c0b7224 */ /* 0x000fe200078e020b */
[----:B------:R-:W-:Y:S02]  /*0790*/  IABS R10, R18 ;  /* 0x00000012000a7213 */ /* 0x000fe40000000000 */
[----:B------:R-:W-:Y:S02]  /*07a0*/  IABS R25, R15 ;  /* 0x0000000f00197213 */ /* 0x000fe40000000000 */
[----:B------:R-:W-:Y:S02]  /*07b0*/  IADD3 R10, PT, PT, RZ, -R10, RZ ;  /* 0x8000000aff0a7210 */ /* 0x000fe40007ffe0ff */
[----:B------:R-:W-:Y:S01]  /*07c0*/  ISETP.GT.U32.AND P0, PT, R22, R11, PT ;  /* 0x0000000b1600720c */ /* 0x000fe20003f04070 */
[----:B------:R-:W-:-:S04]  /*07d0*/  IMAD.HI.U32 R24, R24, R25, RZ ;  /* 0x0000001918187227 */ /* 0x000fc800078e00ff */
[----:B------:R-:W-:-:S05]  /*07e0*/  IMAD R24, R24, R10, R25 ;  /* 0x0000000a18187224 */ /* 0x000fca00078e0219 */
[----:B------:R-:W-:-:S03]  /*07f0*/  ISETP.GT.U32.AND P1, PT, R13, R24, PT ;  /* 0x000000180d00720c */ /* 0x000fc60003f24070 */
[----:B------:R-:W-:-:S05]  /*0800*/  @!P0 IMAD.IADD R11, R11, 0x1, -R22 ;  /* 0x000000010b0b8824 */ /* 0x000fca00078e0a16 */
[----:B------:R-:W-:-:S05]  /*0810*/  ISETP.GT.U32.AND P0, PT, R22, R11, PT ;  /* 0x0000000b1600720c */ /* 0x000fca0003f04070 */
[----:B------:R-:W-:-:S05]  /*0820*/  @!P1 IMAD.IADD R24, R24, 0x1, -R13 ;  /* 0x0000000118189824 */ /* 0x000fca00078e0a0d */
[----:B------:R-:W-:Y:S02]  /*0830*/  ISETP.GT.U32.AND P3, PT, R13, R24, PT ;  /* 0x000000180d00720c */ /* 0x000fe40003f64070 */
[----:B------:R-:W-:Y:S02]  /*0840*/  ISETP.GE.AND P2, PT, R14, RZ, PT ;  /* 0x000000ff0e00720c */ /* 0x000fe40003f46270 */
[----:B------:R-:W-:Y:S02]  /*0850*/  ISETP.GE.AND P4, PT, R15, RZ, PT ;  /* 0x000000ff0f00720c */ /* 0x000fe40003f86270 */
[----:B------:R-:W-:Y:S02]  /*0860*/  @!P0 IADD3 R11, PT, PT, R11, -R22, RZ ;  /* 0x800000160b0b8210 */ /* 0x000fe40007ffe0ff */
[----:B------:R-:W-:Y:S02]  /*0870*/  ISETP.NE.AND P0, PT, R19, RZ, PT ;  /* 0x000000ff1300720c */ /* 0x000fe40003f05270 */
[----:B------:R-:W-:-:S03]  /*0880*/  ISETP.NE.AND P1, PT, R18, RZ, PT ;  /* 0x000000ff1200720c */ /* 0x000fc60003f25270 */
[----:B------:R-:W-:Y:S02]  /*0890*/  @!P3 IMAD.IADD R24, R24, 0x1, -R13 ;  /* 0x000000011818b824 */ /* 0x000fe400078e0a0d */
[----:B------:R-:W-:-:S03]  /*08a0*/  @!P2 IMAD.MOV R11, RZ, RZ, -R11 ;  /* 0x000000ffff0ba224 */ /* 0x000fc600078e0a0b */
[----:B------:R-:W-:Y:S01]  /*08b0*/  @!P4 IADD3 R24, PT, PT, -R24, RZ, RZ ;  /* 0x000000ff1818c210 */ /* 0x000fe20007ffe1ff */
[----:B------:R-:W-:Y:S02]  /*08c0*/  IMAD.MOV R10, RZ, RZ, -R14 ;  /* 0x000000ffff0a7224 */ /* 0x000fe400078e0a0e */
[----:B------:R-:W-:Y:S02]  /*08d0*/  @!P0 LOP3.LUT R11, RZ, R19, RZ, 0x33, !PT ;  /* 0x00000013ff0b8212 */ /* 0x000fe400078e33ff */
[----:B------:R-:W-:Y:S01]  /*08e0*/  @!P1 LOP3.LUT R24, RZ, R18, RZ, 0x33, !PT ;  /* 0x00000012ff189212 */ /* 0x000fe200078e33ff */
[----:B------:R-:W-:-:S03]  /*08f0*/  IMAD R10, R0, R10, R21 ;  /* 0x0000000a000a7224 */ /* 0x000fc600078e0215 */
[----:B--2---:R-:W-:Y:S01]  /*0900*/  IADD3 R24, PT, PT, R23, R24, RZ ;  /* 0x0000001817187210 */ /* 0x004fe20007ffe0ff */
[----:B---3--:R-:W-:Y:S02]  /*0910*/  IMAD.IADD R26, R26, 0x1, R11 ;  /* 0x000000011a1a7824 */ /* 0x008fe400078e020b */
[----:B----4-:R-:W-:Y:S02]  /*0920*/  IMAD.IADD R10, R27, 0x1, R10 ;  /* 0x000000011b0a7824 */ /* 0x010fe400078e020a */
[----:B------:R-:W-:-:S04]  /*0930*/  IMAD R19, R19, R24, R26 ;  /* 0x0000001813137224 */ /* 0x000fc800078e021a */
[----:B------:R-:W-:-:S07]  /*0940*/  IMAD R0, R0, R19, R10 ;  /* 0x0000001300007224 */ /* 0x000fce00078e020a */
.L_x_7:
[----:B------:R-:W-:Y:S05]  /*0950*/  BSYNC.RECONVERGENT B1 ;  /* 0x0000000000017941 */ /* 0x000fea0003800200 */
.L_x_6:
[----:B------:R-:W-:-:S04]  /*0960*/  IMAD.SHL.U32 R11, R0, 0x2, RZ ;  /* 0x00000002000b7824 */ /* 0x000fc800078e00ff */
[----:B------:R-:W-:-:S06]  /*0970*/  IMAD.WIDE R10, R11, 0x4, R2 ;  /* 0x000000040b0a7825 */ /* 0x000fcc00078e0202 */
[----:B------:R-:W2:Y:S02]  /*0980*/  LDG.E R11, desc[UR4][R10.64+0x4] ;  /* 0x000004040a0b7981 */ /* 0x000ea4000c1e1900 */
[----:B--2---:R-:W-:-:S04]  /*0990*/  ISETP.NE.AND P0, PT, R11, -0x1, PT ;  /* 0xffffffff0b00780c */ /* 0x004fc80003f05270 */
[----:B------:R-:W-:-:S05]  /*09a0*/  SEL R15, R0, R11, !P0 ;  /* 0x0000000b000f7207 */ /* 0x000fca0004000000 */
[----:B------:R-:W-:Y:S01]  /*09b0*/  IMAD.WIDE R4, R15, 0x4, R4 ;  /* 0x000000040f047825 */ /* 0x000fe200078e0204 */
[----:B------:R0:W-:Y:S05]  /*09c0*/  STG.E desc[UR4][R8.64+0x4], R15 ;  /* 0x0000040f08007986 */ /* 0x0001ea000c101904 */
[----:B------:R-:W2:Y:S02]  /*09d0*/  LDG.E R4, desc[UR4][R4.64] ;  /* 0x0000000404047981 */ /* 0x000ea4000c1e1900 */
[----:B--2---:R-:W-:-:S13]  /*09e0*/  ISETP.NE.AND P0, PT, R4, -0x1, PT ;  /* 0xffffffff0400780c */ /* 0x004fda0003f05270 */
[----:B------:R-:W1:Y:S02]  /*09f0*/  @P0 LDC.64 R12, c[0x0][0x388] ;  /* 0x0000e200ff0c0b82 */ /* 0x000e640000000a00 */
[----:B-1----:R-:W2:Y:S02]  /*0a00*/  @P0 LDG.E R0, desc[UR4][R12.64] ;  /* 0x000000040c000981 */ /* 0x002ea4000c1e1900 */
[----:B--2---:R-:W-:-:S05]  /*0a10*/  @P0 IADD3 R19, PT, PT, R0, 0x1, RZ ;  /* 0x0000000100130810 */ /* 0x004fca0007ffe0ff */
[----:B------:R0:W-:Y:S02]  /*0a20*/  @P0 STG.E desc[UR4][R12.64], R19 ;  /* 0x000000130c000986 */ /* 0x0001e4000c101904 */
.L_x_5:
[----:B------:R-:W-:Y:S05]  /*0a30*/  BSYNC.RECONVERGENT B0 ;  /* 0x0000000000007941 */ /* 0x000fea0003800200 */
.L_x_4:
[----:B0-----:R-:W2:Y:S02]  /*0a40*/  LDG.E R13, desc[UR4][R8.64] ;  /* 0x00000004080d7981 */ /* 0x001ea4000c1e1900 */
[----:B--2---:R-:W-:-:S13]  /*0a50*/  ISETP.NE.AND P0, PT, R13, -0x1, PT ;  /* 0xffffffff0d00780c */ /* 0x004fda0003f05270 */
[----:B------:R-:W-:Y:S05]  /*0a60*/  @!P0 EXIT ;  /* 0x000000000000894d */ /* 0x000fea0003800000 */
[----:B-----5:R-:W-:-:S04]  /*0a70*/  IMAD.SHL.U32 R5, R13, 0x2, RZ ;  /* 0x000000020d057824 */ /* 0x020fc800078e00ff */
[----:B------:R-:W-:-:S06]  /*0a80*/  IMAD.WIDE R4, R5, 0x4, R2 ;  /* 0x0000000405047825 */ /* 0x000fcc00078e0202 */
[----:B------:R-:W2:Y:S02]  /*0a90*/  LDG.E R4, desc[UR4][R4.64] ;  /* 0x0000000404047981 */ /* 0x000ea4000c1e1900 */
[----:B--2---:R-:W-:-:S13]  /*0aa0*/  ISETP.NE.AND P0, PT, R4, -0x1, PT ;  /* 0xffffffff0400780c */ /* 0x004fda0003f05270 */
[----:B------:R-:W-:Y:S05]  /*0ab0*/  @!P0 EXIT ;  /* 0x000000000000894d */ /* 0x000fea0003800000 */
[----:B------:R-:W-:-:S06]  /*0ac0*/  IMAD.WIDE R4, R13, 0x4, R6 ;  /* 0x000000040d047825 */ /* 0x000fcc00078e0206 */
[----:B------:R-:W2:Y:S01]  /*0ad0*/  LDG.E R4, desc[UR4][R4.64] ;  /* 0x0000000404047981 */ /* 0x000ea2000c1e1900 */
[----:B------:R-:W-:Y:S01]  /*0ae0*/  BSSY.RECONVERGENT B0, `(.L_x_8) ;  /* 0x0000078000007945 */ /* 0x000fe20003800200 */
[----:B------:R-:W-:Y:S01]  /*0af0*/  IMAD.MOV.U32 R11, RZ, RZ, R13 ;  /* 0x000000ffff0b7224 */ /* 0x000fe200078e000d */
[----:B--2---:R-:W-:-:S13]  /*0b00*/  ISETP.NE.AND P0, PT, R4, -0x1, PT ;  /* 0xffffffff0400780c */ /* 0x004fda0003f05270 */
[----:B------:R-:W-:Y:S05]  /*0b10*/  @!P0 BRA `(.L_x_9) ;  /* 0x0000000400d08947 */ /* 0x000fea0003800000 */
[----:B------:R-:W-:Y:S01]  /*0b20*/  IADD3 R19, PT, PT, R4, -0x1, RZ ;  /* 0xffffffff04137810 */ /* 0x000fe20007ffe0ff */
[----:B------:R-:W-:-:S03]  /*0b30*/  IMAD.MOV.U32 R11, RZ, RZ, -0x1 ;  /* 0xffffffffff0b7424 */ /* 0x000fc600078e00ff */
[----:B------:R-:W-:-:S13]  /*0b40*/  ISETP.GT.U32.AND P0, PT, R19, 0xb, PT ;  /* 0x0000000b1300780c */ /* 0x000fda0003f04070 */
[----:B------:R-:W-:Y:S05]  /*0b50*/  @P0 BRA `(.L_x_9) ;  /* 0x0000000400c00947 */ /* 0x000fea0003800000 */
[----:B------:R-:W0:Y:S08]  /*0b60*/  LDC.64 R10, c[0x4][0x18] ;  /* 0x01000600ff0a7b82 */ /* 0x000e300000000a00 */
[----:B------:R-:W1:Y:S08]  /*0b70*/  LDC.64 R24, c[0x4][0x20] ;  /* 0x01000800ff187b82 */ /* 0x000e700000000a00 */
[----:B------:R-:W2:Y:S01]  /*0b80*/  LDC.64 R26, c[0x4][0x28] ;  /* 0x01000a00ff1a7b82 */ /* 0x000ea20000000a00 */
[----:B0-----:R-:W3:Y:S07]  /*0b90*/  LDG.E R0, desc[UR4][R10.64] ;  /* 0x000000040a007981 */ /* 0x001eee000c1e1900 */
[----:B------:R-:W0:Y:S01]  /*0ba0*/  LDC.64 R4, c[0x4][0x120] ;  /* 0x01004800ff047b82 */ /* 0x000e220000000a00 */
[----:B-1----:R-:W4:Y:S04]  /*0bb0*/  LDG.E R15, desc[UR4][R24.64] ;  /* 0x00000004180f7981 */ /* 0x002f28000c1e1900 */
[----:B--2---:R-:W2:Y:S01]  /*0bc0*/  LDG.E R12, desc[UR4][R26.64] ;  /* 0x000000041a0c7981 */ /* 0x004ea2000c1e1900 */
[----:B0-----:R-:W-:-:S05]  /*0bd0*/  IMAD.WIDE.U32 R4, R19, 0xc, R4 ;  /* 0x0000000c13047825 */ /* 0x001fca00078e0004 */
[----:B------:R-:W5:Y:S04]  /*0be0*/  LDG.E R16, desc[UR4][R4.64+0x8] ;  /* 0x0000080404107981 */ /* 0x000f68000c1e1900 */
[----:B------:R-:W5:Y:S04]  /*0bf0*/  LDG.E R18, desc[UR4][R4.64+0x4] ;  /* 0x0000040404127981 */ /* 0x000f68000c1e1900 */
[----:B------:R0:W5:Y:S01]  /*0c00*/  LDG.E R14, desc[UR4][R4.64] ;  /* 0x00000004040e7981 */ /* 0x000162000c1e1900 */
[----:B---3--:R-:W-:Y:S01]  /*0c10*/  IABS R22, R0 ;  /* 0x0000000000167213 */ /* 0x008fe20000000000 */
[----:B----4-:R-:W-:-:S03]  /*0c20*/  IMAD R20, R0, R15, RZ ;  /* 0x0000000f00147224 */ /* 0x010fc600078e02ff */
[----:B------:R-:W1:Y:S02]  /*0c30*/  I2F.RP R23, R22 ;  /* 0x0000001600177306 */ /* 0x000e640000209400 */
[----:B------:R-:W-:-:S06]  /*0c40*/  IABS R21, R20 ;  /* 0x0000001400157213 */ /* 0x000fcc0000000000 */
[----:B------:R-:W3:Y:S08]  /*0c50*/  I2F.RP R25, R21 ;  /* 0x0000001500197306 */ /* 0x000ef00000209400 */
[----:B-1----:R-:W1:Y:S08]  /*0c60*/  MUFU.RCP R23, R23 ;  /* 0x0000001700177308 */ /* 0x002e700000001000 */
[----:B---3--:R-:W3:Y:S01]  /*0c70*/  MUFU.RCP R25, R25 ;  /* 0x0000001900197308 */ /* 0x008ee20000001000 */
[----:B-1----:R-:W-:-:S07]  /*0c80*/  VIADD R24, R23, 0xffffffe ;  /* 0x0ffffffe17187836 */ /* 0x002fce0000000000 */
[----:B0-----:R-:W0:Y:S01]  /*0c90*/  F2I.FTZ.U32.TRUNC.NTZ R5, R24 ;  /* 0x0000001800057305 */ /* 0x001e22000021f000 */
[----:B---3--:R-:W-:-:S07]  /*0ca0*/  IADD3 R10, PT, PT, R25, 0xffffffe, RZ ;  /* 0x0ffffffe190a7810 */ /* 0x008fce0007ffe0ff */
[----:B------:R-:W1:Y:S01]  /*0cb0*/  F2I.FTZ.U32.TRUNC.NTZ R11, R10 ;  /* 0x0000000a000b7305 */ /* 0x000e62000021f000 */
[----:B0-----:R-:W-:-:S04]  /*0cc0*/  IMAD.MOV R27, RZ, RZ, -R5 ;  /* 0x000000ffff1b7224 */ /* 0x001fc800078e0a05 */
[----:B------:R-:W-:Y:S02]  /*0cd0*/  IMAD R23, R27, R22, RZ ;  /* 0x000000161b177224 */ /* 0x000fe400078e02ff */
[----:B-1----:R-:W-:-:S04]  /*0ce0*/  IMAD.MOV R4, RZ, RZ, -R11 ;  /* 0x000000ffff047224 */ /* 0x002fc800078e0a0b */
[----:B------:R-:W-:Y:S02]  /*0cf0*/  IMAD R27, R4, R21, RZ ;  /* 0x00000015041b7224 */ /* 0x000fe400078e02ff */
[----:B------:R-:W-:Y:S02]  /*0d00*/  HFMA2 R4, -RZ, RZ, 0, 0 ;  /* 0x00000000ff047431 */ /* 0x000fe400000001ff */
[----:B------:R-:W-:Y:S01]  /*0d10*/  IMAD.MOV.U32 R10, RZ, RZ, RZ ;  /* 0x000000ffff0a7224 */ /* 0x000fe200078e00ff */
[----:B------:R-:W-:-:S03]  /*0d20*/  IABS R19, R15 ;  /* 0x0000000f00137213 */ /* 0x000fc60000000000 */
[----:B------:R-:W-:Y:S01]  /*0d30*/  IMAD.HI.U32 R24, R11, R27, R10 ;  /* 0x0000001b0b187227 */ /* 0x000fe200078e000a */
[----:B------:R-:W-:Y:S02]  /*0d40*/  IABS R27, R13 ;  /* 0x0000000d001b7213 */ /* 0x000fe40000000000 */
[----:B------:R-:W-:Y:S01]  /*0d50*/  IABS R10, R20 ;  /* 0x00000014000a7213 */ /* 0x000fe20000000000 */
[----:B------:R-:W-:Y:S01]  /*0d60*/  IMAD.HI.U32 R5, R5, R23, R4 ;  /* 0x0000001705057227 */ /* 0x000fe200078e0004 */
[----:B------:R-:W-:Y:S01]  /*0d70*/  IABS R4, R0 ;  /* 0x0000000000047213 */ /* 0x000fe20000000000 */
[----:B------:R-:W0:Y:S01]  /*0d80*/  I2F.RP R25, R19 ;  /* 0x0000001300197306 */ /* 0x000e220000209400 */
[----:B------:R-:W-:Y:S01]  /*0d90*/  IADD3 R26, PT, PT, RZ, -R10, RZ ;  /* 0x8000000aff1a7210 */ /* 0x000fe20007ffe0ff */
[----:B------:R-:W-:Y:S01]  /*0da0*/  IMAD.HI.U32 R24, R24, R27, RZ ;  /* 0x0000001b18187227 */ /* 0x000fe200078e00ff */
[----:B--2---:R-:W-:-:S03]  /*0db0*/  IABS R23, R12 ;  /* 0x0000000c00177213 */ /* 0x004fc60000000000 */
[----:B------:R-:W-:Y:S02]  /*0dc0*/  IMAD.MOV R11, RZ, RZ, -R4 ;  /* 0x000000ffff0b7224 */ /* 0x000fe400078e0a04 */
[----:B------:R-:W-:-:S04]  /*0dd0*/  IMAD.HI.U32 R10, R5, R27, RZ ;  /* 0x0000001b050a7227 */ /* 0x000fc800078e00ff */
[--C-:B------:R-:W-:Y:S02]  /*0de0*/  IMAD R11, R10, R11, R27.reuse ;  /* 0x0000000b0a0b7224 */ /* 0x100fe400078e021b */
[----:B------:R-:W-:Y:S02]  /*0df0*/  IMAD R26, R24, R26, R27 ;  /* 0x0000001a181a7224 */ /* 0x000fe400078e021b */
[----:B------:R-:W1:Y:S01]  /*0e00*/  I2F.RP R27, R23 ;  /* 0x00000017001b7306 */ /* 0x000e620000209400 */
[----:B------:R-:W-:-:S07]  /*0e10*/  ISETP.GT.U32.AND P4, PT, R22, R11, PT ;  /* 0x0000000b1600720c */ /* 0x000fce0003f84070 */
[----:B0-----:R-:W0:Y:S08]  /*0e20*/  MUFU.RCP R4, R25 ;  /* 0x0000001900047308 */ /* 0x001e300000001000 */
[----:B-1----:R-:W1:Y:S01]  /*0e30*/  MUFU.RCP R27, R27 ;  /* 0x0000001b001b7308 */ /* 0x002e620000001000 */
[----:B------:R-:W-:Y:S01]  /*0e40*/  @!P4 IMAD.IADD R11, R11, 0x1, -R22 ;  /* 0x000000010b0bc824 */ /* 0x000fe200078e0a16 */
[----:B------:R-:W-:Y:S01]  /*0e50*/  ISETP.GT.U32.AND P5, PT, R21, R26, PT ;  /* 0x0000001a1500720c */ /* 0x000fe20003fa4070 */
[----:B0-----:R-:W-:-:S03]  /*0e60*/  VIADD R5, R4, 0xffffffe ;  /* 0x0ffffffe04057836 */ /* 0x001fc60000000000 */
[----:B------:R-:W-:-:S03]  /*0e70*/  ISETP.GE.U32.AND P0, PT, R11, R22, PT ;  /* 0x000000160b00720c */ /* 0x000fc60003f06070 */
[----:B------:R-:W0:Y:S01]  /*0e80*/  F2I.FTZ.U32.TRUNC.NTZ R5, R5 ;  /* 0x0000000500057305 */ /* 0x000e22000021f000 */
[----:B-1----:R-:W-:-:S05]  /*0e90*/  VIADD R11, R27, 0xffffffe ;  /* 0x0ffffffe1b0b7836 */ /* 0x002fca0000000000 */
[-C--:B------:R-:W-:Y:S02]  /*0ea0*/  @!P5 IADD3 R26, PT, PT, R26, -R21.reuse, RZ ;  /* 0x800000151a1ad210 */ /* 0x080fe40007ffe0ff */
[----:B------:R-:W1:Y:S01]  /*0eb0*/  F2I.FTZ.U32.TRUNC.NTZ R11, R11 ;  /* 0x0000000b000b7305 */ /* 0x000e62000021f000 */
[C---:B------:R-:W-:Y:S01]  /*0ec0*/  LOP3.LUT R4, R13.reuse, R0, RZ, 0x3c, !PT ;  /* 0x000000000d047212 */ /* 0x040fe200078e3cff */
[----:B------:R-:W-:Y:S01]  /*0ed0*/  @!P4 VIADD R10, R10, 0x1 ;  /* 0x000000010a0ac836 */ /* 0x000fe20000000000 */
[----:B------:R-:W-:Y:S02]  /*0ee0*/  ISETP.GE.U32.AND P1, PT, R26, R21, PT ;  /* 0x000000151a00720c */ /* 0x000fe40003f26070 */
[----:B------:R-:W-:Y:S01]  /*0ef0*/  LOP3.LUT R21, R13, R20, RZ, 0x3c, !PT ;  /* 0x000000140d157212 */ /* 0x000fe200078e3cff */
[----:B0-----:R-:W-:Y:S01]  /*0f00*/  IMAD.MOV R22, RZ, RZ, -R5 ;  /* 0x000000ffff167224 */ /* 0x001fe200078e0a05 */
[----:B------:R-:W-:Y:S01]  /*0f10*/  ISETP.GE.AND P2, PT, R4, RZ, PT ;  /* 0x000000ff0400720c */ /* 0x000fe20003f46270 */
[----:B------:R-:W-:Y:S01]  /*0f20*/  @P0 VIADD R10, R10, 0x1 ;  /* 0x000000010a0a0836 */ /* 0x000fe20000000000 */
[----:B------:R-:W-:Y:S01]  /*0f30*/  MOV R4, RZ ;  /* 0x000000ff00047202 */ /* 0x000fe20000000f00 */
[----:B------:R-:W-:Y:S01]  /*0f40*/  IMAD R25, R22, R19, RZ ;  /* 0x0000001316197224 */ /* 0x000fe200078e02ff */
[----:B------:R-:W-:Y:S01]  /*0f50*/  ISETP.NE.AND P4, PT, R0, RZ, PT ;  /* 0x000000ff0000720c */ /* 0x000fe20003f85270 */
[----:B------:R-:W-:Y:S01]  /*0f60*/  @!P5 VIADD R24, R24, 0x1 ;  /* 0x000000011818d836 */ /* 0x000fe20000000000 */
[----:B------:R-:W-:Y:S01]  /*0f70*/  ISETP.GE.AND P3, PT, R21, RZ, PT ;  /* 0x000000ff1500720c */ /* 0x000fe20003f66270 */
[----:B-1----:R-:W-:Y:S01]  /*0f80*/  IMAD.MOV R21, RZ, RZ, -R11 ;  /* 0x000000ffff157224 */ /* 0x002fe200078e0a0b */
[----:B------:R-:W-:Y:S01]  /*0f90*/  ISETP.NE.AND P5, PT, R20, RZ, PT ;  /* 0x000000ff1400720c */ /* 0x000fe20003fa5270 */
[----:B------:R-:W-:Y:S01]  /*0fa0*/  IMAD.HI.U32 R5, R5, R25, R4 ;  /* 0x0000001905057227 */ /* 0x000fe200078e0004 */
[----:B------:R-:W-:-:S03]  /*0fb0*/  MOV R4, R10 ;  /* 0x0000000a00047202 */ /* 0x000fc60000000f00 */
[----:B------:R-:W-:Y:S01]  /*0fc0*/  IMAD.MOV.U32 R10, RZ, RZ, R21 ;  /* 0x000000ffff0a7224 */ /* 0x000fe200078e0015 */
[----:B------:R-:W-:Y:S02]  /*0fd0*/  @P1 IADD3 R24, PT, PT, R24, 0x1, RZ ;  /* 0x0000000118181810 */ /* 0x000fe40007ffe0ff */
[----:B------:R-:W-:Y:S01]  /*0fe0*/  @!P2 IADD3 R4, PT, PT, -R4, RZ, RZ ;  /* 0x000000ff0404a210 */ /* 0x000fe20007ffe1ff */
[----:B------:R-:W-:Y:S01]  /*0ff0*/  IMAD R21, R10, R23, RZ ;  /* 0x000000170a157224 */ /* 0x000fe200078e02ff */
[----:B------:R-:W-:Y:S01]  /*1000*/  @!P4 LOP3.LUT R4, RZ, R0, RZ, 0x33, !PT ;  /* 0x00000000ff04c212 */ /* 0x000fe200078e33ff */
[----:B------:R-:W-:Y:S02]  /*1010*/  IMAD.MOV.U32 R10, RZ, RZ, RZ ;  /* 0x000000ffff0a7224 */ /* 0x000fe400078e00ff */
[----:B------:R-:W-:Y:S01]  /*1020*/  @!P3 IMAD.MOV R24, RZ, RZ, -R24 ;  /* 0x000000ffff18b224 */ /* 0x000fe200078e0a18 */
[----:B------:R-:W-:Y:S01]  /*1030*/  @!P5 LOP3.LUT R24, RZ, R20, RZ, 0x33, !PT ;  /* 0x00000014ff18d212 */ /* 0x000fe200078e33ff */
[----:B------:R-:W-:Y:S01]  /*1040*/  IMAD.HI.U32 R10, R11, R21, R10 ;  /* 0x000000150b0a7227 */ /* 0x000fe200078e000a */
[----:B------:R-:W-:-:S02]  /*1050*/  IABS R11, R15 ;  /* 0x0000000f000b7213 */ /* 0x000fc40000000000 */
[----:B------:R-:W-:Y:S02]  /*1060*/  IABS R20, R4 ;  /* 0x0000000400147213 */ /* 0x000fe40000000000 */
[----:B------:R-:W-:Y:S01]  /*1070*/  IABS R22, R12 ;  /* 0x0000000c00167213 */ /* 0x000fe20000000000 */
[----:B------:R-:W-:Y:S01]  /*1080*/  IMAD.MOV R11, RZ, RZ, -R11 ;  /* 0x000000ffff0b7224 */ /* 0x000fe200078e0a0b */
[----:B------:R-:W-:Y:S01]  /*1090*/  IABS R21, R24 ;  /* 0x0000001800157213 */ /* 0x000fe20000000000 */
[----:B------:R-:W-:Y:S01]  /*10a0*/  IMAD.HI.U32 R5, R5, R20, RZ ;  /* 0x0000001405057227 */ /* 0x000fe200078e00ff */
[----:B------:R-:W-:-:S03]  /*10b0*/  IADD3 R22, PT, PT, RZ, -R22, RZ ;  /* 0x80000016ff167210 */ /* 0x000fc60007ffe0ff */
[----:B------:R-:W-:-:S04]  /*10c0*/  IMAD.HI.U32 R10, R10, R21, RZ ;  /* 0x000000150a0a7227 */ /* 0x000fc800078e00ff */
[----:B------:R-:W-:Y:S02]  /*10d0*/  IMAD R20, R5, R11, R20 ;  /* 0x0000000b05147224 */ /* 0x000fe400078e0214 */
[----:B------:R-:W-:-:S03]  /*10e0*/  IMAD R10, R10, R22, R21 ;  /* 0x000000160a0a7224 */ /* 0x000fc600078e0215 */
[----:B------:R-:W-:Y:S02]  /*10f0*/  ISETP.GT.U32.AND P0, PT, R19, R20, PT ;  /* 0x000000141300720c */ /* 0x000fe40003f04070 */
[----:B------:R-:W-:-:S11]  /*1100*/  ISETP.GT.U32.AND P1, PT, R23, R10, PT ;  /* 0x0000000a1700720c */ /* 0x000fd60003f24070 */
[----:B------:R-:W-:Y:S02]  /*1110*/  @!P0 IMAD.IADD R20, R20, 0x1, -R19 ;  /* 0x0000000114148824 */ /* 0x000fe400078e0a13 */
[----:B------:R-:W-:-:S03]  /*1120*/  @!P1 IMAD.IADD R10, R10, 0x1, -R23 ;  /* 0x000000010a0a9824 */ /* 0x000fc600078e0a17 */
[----:B------:R-:W-:Y:S02]  /*1130*/  ISETP.GT.U32.AND P1, PT, R19, R20, PT ;  /* 0x000000141300720c */ /* 0x000fe40003f24070 */
[----:B------:R-:W-:Y:S02]  /*1140*/  ISETP.GT.U32.AND P3, PT, R23, R10, PT ;  /* 0x0000000a1700720c */ /* 0x000fe40003f64070 */
[----:B------:R-:W-:Y:S02]  /*1150*/  ISETP.GE.AND P2, PT, R4, RZ, PT ;  /* 0x000000ff0400720c */ /* 0x000fe40003f46270 */
[----:B------:R-:W-:Y:S02]  /*1160*/  ISETP.GE.AND P4, PT, R24, RZ, PT ;  /* 0x000000ff1800720c */ /* 0x000fe40003f86270 */
[----:B------:R-:W-:-:S05]  /*1170*/  ISETP.NE.AND P0, PT, R15, RZ, PT ;  /* 0x000000ff0f00720c */ /* 0x000fca0003f05270 */
[----:B------:R-:W-:Y:S02]  /*1180*/  @!P1 IADD3 R20, PT, PT, R20, -R19, RZ ;  /* 0x8000001314149210 */ /* 0x000fe40007ffe0ff */
[----:B------:R-:W-:Y:S01]  /*1190*/  ISETP.NE.AND P1, PT, R12, RZ, PT ;  /* 0x000000ff0c00720c */ /* 0x000fe20003f25270 */
[----:B------:R-:W-:Y:S02]  /*11a0*/  @!P3 IMAD.IADD R10, R10, 0x1, -R23 ;  /* 0x000000010a0ab824 */ /* 0x000fe400078e0a17 */
[----:B------:R-:W-:-:S03]  /*11b0*/  @!P2 IMAD.MOV R20, RZ, RZ, -R20 ;  /* 0x000000ffff14a224 */ /* 0x000fc600078e0a14 */
[----:B------:R-:W-:Y:S01]  /*11c0*/  @!P4 IADD3 R10, PT, PT, -R10, RZ, RZ ;  /* 0x000000ff0a0ac210 */ /* 0x000fe20007ffe1ff */
[----:B------:R-:W-:Y:S01]  /*11d0*/  IMAD.MOV R5, RZ, RZ, -R4 ;  /* 0x000000ffff057224 */ /* 0x000fe200078e0a04 */
[----:B------:R-:W-:-:S05]  /*11e0*/  @!P0 LOP3.LUT R20, RZ, R15, RZ, 0x33, !PT ;  /* 0x0000000fff148212 */ /* 0x000fca00078e33ff */
[----:B------:R-:W-:Y:S01]  /*11f0*/  @!P1 LOP3.LUT R10, RZ, R12, RZ, 0x33, !PT ;  /* 0x0000000cff0a9212 */ /* 0x000fe200078e33ff */
[----:B-----5:R-:W-:Y:S02]  /*1200*/  IMAD.IADD R11, R18, 0x1, R20 ;  /* 0x00000001120b7824 */ /* 0x020fe400078e0214 */
[----:B------:R-:W-:Y:S01]  /*1210*/  IMAD R5, R0, R5, R13 ;  /* 0x0000000500057224 */ /* 0x000fe200078e020d */
[----:B------:R-:W-:-:S03]  /*1220*/  IADD3 R16, PT, PT, R16, R10, RZ ;  /* 0x0000000a10107210 */ /* 0x000fc60007ffe0ff */
[----:B------:R-:W-:Y:S02]  /*1230*/  IMAD.IADD R5, R14, 0x1, R5 ;  /* 0x000000010e057824 */ /* 0x000fe400078e0205 */
[----:B------:R-:W-:-:S04]  /*1240*/  IMAD R11, R15, R16, R11 ;  /* 0x000000100f0b7224 */ /* 0x000fc800078e020b */
[----:B------:R-:W-:-:S07]  /*1250*/  IMAD R11, R0, R11, R5 ;  /* 0x0000000b000b7224 */ /* 0x000fce00078e0205 */
.L_x_9:
[----:B------:R-:W-:Y:S05]  /*1260*/  BSYNC.RECONVERGENT B0 ;  /* 0x0000000000007941 */ /* 0x000fea0003800200 */
.L_x_8:
[----:B------:R-:W-:-:S04]  /*1270*/  IMAD.SHL.U32 R5, R11, 0x2, RZ ;  /* 0x000000020b057824 */ /* 0x000fc800078e00ff */
[----:B------:R-:W-:-:S05]  /*1280*/  IMAD.WIDE R4, R5, 0x4, R2 ;  /* 0x0000000405047825 */ /* 0x000fca00078e0202 */
[----:B------:R-:W2:Y:S01]  /*1290*/  LDG.E R15, desc[UR4][R4.64] ;  /* 0x00000004040f7981 */ /* 0x000ea2000c1e1900 */
[----:B------:R-:W-:Y:S01]  /*12a0*/  BSSY.RECONVERGENT B0, `(.L_x_10) ;  /* 0x0000011000007945 */ /* 0x000fe20003800200 */
[----:B--2---:R-:W-:-:S13]  /*12b0*/  ISETP.NE.AND P0, PT, R15, -0x1, PT ;  /* 0xffffffff0f00780c */ /* 0x004fda0003f05270 */
[----:B------:R0:W-:Y:S01]  /*12c0*/  @!P0 STG.E desc[UR4][R8.64], R11 ;  /* 0x0000000b08008986 */ /* 0x0001e2000c101904 */
[----:B------:R-:W-:Y:S01]  /*12d0*/  @!P0 MOV R13, R11 ;  /* 0x0000000b000d8202 */ /* 0x000fe20000000f00 */
[----:B------:R-:W-:Y:S06]  /*12e0*/  @!P0 BRA `(.L_x_11) ;  /* 0x0000000000308947 */ /* 0x000fec0003800000 */
[----:B------:R-:W-:-:S04]  /*12f0*/  IMAD.SHL.U32 R5, R15, 0x2, RZ ;  /* 0x000000020f057824 */ /* 0x000fc800078e00ff */
[----:B------:R-:W-:-:S06]  /*1300*/  IMAD.WIDE R2, R5, 0x4, R2 ;  /* 0x0000000405027825 */ /* 0x000fcc00078e0202 */
[----:B------:R-:W2:Y:S02]  /*1310*/  LDG.E R2, desc[UR4][R2.64] ;  /* 0x0000000402027981 */ /* 0x000ea4000c1e1900 */
[----:B--2---:R-:W-:-:S13]  /*1320*/  ISETP.NE.AND P0, PT, R2, -0x1, PT ;  /* 0xffffffff0200780c */ /* 0x004fda0003f05270 */
[----:B------:R1:W-:Y:S01]  /*1330*/  @!P0 STG.E desc[UR4][R8.64], R15 ;  /* 0x0000000f08008986 */ /* 0x0003e2000c101904 */
[----:B------:R-:W-:Y:S01]  /*1340*/  @!P0 MOV R13, R15 ;  /* 0x0000000f000d8202 */ /* 0x000fe20000000f00 */
[----:B------:R-:W-:Y:S06]  /*1350*/  @!P0 BRA `(.L_x_11) ;  /* 0x0000000000148947 */ /* 0x000fec0003800000 */
[----:B------:R-:W-:-:S06]  /*1360*/  IMAD.WIDE R2, R17, 0x4, R6 ;  /* 0x0000000411027825 */ /* 0x000fcc00078e0206 */
[----:B------:R-:W2:Y:S02]  /*1370*/  LDG.E R2, desc[UR4][R2.64] ;  /* 0x0000000402027981 */ /* 0x000ea4000c1e1900 */
[----:B--2---:R-:W-:-:S13]  /*1380*/  ISETP.NE.AND P0, PT, R2, -0x1, PT ;  /* 0xffffffff0200780c */ /* 0x004fda0003f05270 */
[----:B------:R2:W-:Y:S01]  /*1390*/  @P0 STG.E desc[UR4][R8.64], R15 ;  /* 0x0000000f08000986 */ /* 0x0005e2000c101904 */
[----:B------:R-:W-:-:S07]  /*13a0*/  @P0 IMAD.MOV.U32 R13, RZ, RZ, R15 ;  /* 0x000000ffff0d0224 */ /* 0x000fce00078e000f */
.L_x_11:
[----:B------:R-:W-:Y:S05]  /*13b0*/  BSYNC.RECONVERGENT B0 ;  /* 0x0000000000007941 */ /* 0x000fea0003800200 */
.L_x_10:
[----:B------:R-:W-:-:S06]  /*13c0*/  IMAD.WIDE R6, R13, 0x4, R6 ;  /* 0x000000040d067825 */ /* 0x000fcc00078e0206 */
[----:B------:R-:W3:Y:S02]  /*13d0*/  LDG.E R6, desc[UR4][R6.64] ;  /* 0x0000000406067981 */ /* 0x000ee4000c1e1900 */
[----:B---3--:R-:W-:-:S13]  /*13e0*/  ISETP.NE.AND P0, PT, R6, -0x1, PT ;  /* 0xffffffff0600780c */ /* 0x008fda0003f05270 */
[----:B------:R-:W-:Y:S05]  /*13f0*/  @!P0 EXIT ;  /* 0x000000000000894d */ /* 0x000fea0003800000 */
[----:B------:R-:W3:Y:S02]  /*1400*/  LDC.64 R2, c[0x0][0x380] ;  /* 0x0000e000ff027b82 */ /* 0x000ee40000000a00 */
[----:B---3--:R-:W3:Y:S02]  /*1410*/  LDG.E R0, desc[UR4][R2.64] ;  /* 0x0000000402007981 */ /* 0x008ee4000c1e1900 */
[----:B---3--:R-:W-:-:S05]  /*1420*/  IADD3 R5, PT, PT, R0, 0x1, RZ ;  /* 0x0000000100057810 */ /* 0x008fca0007ffe0ff */
[----:B------:R-:W-:Y:S01]  /*1430*/  STG.E desc[UR4][R2.64], R5 ;  /* 0x0000000502007986 */ /* 0x000fe2000c101904 */
[----:B------:R-:W-:Y:S05]  /*1440*/  EXIT ;  /* 0x000000000000794d */ /* 0x000fea0003800000 */
.L_x_12:
        /* <DEDUP_REMOVED lines=11> */
.L_x_214:


//--------------------- .text._Z17applyDeltaBuffer1v --------------------------
	.section	.text._Z17applyDeltaBuffer1v,"ax",@progbits
	.align	128
        .global         _Z17applyDeltaBuffer1v
        .type           _Z17applyDeltaBuffer1v,@function
        .size           _Z17applyDeltaBuffer1v,(.L_x_215 - _Z17applyDeltaBuffer1v)
        .other          _Z17applyDeltaBuffer1v,@"STO_CUDA_ENTRY STV_DEFAULT"
_Z17applyDeltaBuffer1v:
.text._Z17applyDeltaBuffer1v:
        /* <DEDUP_REMOVED lines=10> */
[----:B------:R-:W0:Y:S02]  /*00a0*/  LDC.64 R2, c[0x4][0xd8] ;  /* 0x01003600ff027b82 */ /* 0x000e240000000a00 */
[----:B0-----:R-:W2:Y:S02]  /*00b0*/  LDG.E.64 R2, desc[UR4][R2.64] ;  /* 0x0000000402027981 */ /* 0x001ea4000c1e1b00 */
[----:B--2---:R-:W-:-:S06]  /*00c0*/  IMAD.WIDE R4, R0, 0x8, R2 ;  /* 0x0000000800047825 */ /* 0x004fcc00078e0202 */
[----:B------:R-:W2:Y:S02]  /*00d0*/  LDG.E.64 R4, desc[UR4][R4.64] ;  /* 0x0000000404047981 */ /* 0x000ea4000c1e1b00 */
[----:B--2---:R-:W-:-:S14]  /*00e0*/  DSETP.NEU.AND P0, PT, R4, -2000, PT ;  /* 0xc09f40000400742a */ /* 0x004fdc0003f0d000 */
[----:B------:R-:W-:Y:S05]  /*00f0*/  @!P0 EXIT ;  /* 0x000000000000894d */ /* 0x000fea0003800000 */
[----:B------:R-:W-:Y:S01]  /*0100*/  UMOV UR6, 0x9ee75616 ;  /* 0x9ee7561600067882 */ /* 0x000fe20000000000 */
[----:B------:R-:W-:Y:S02]  /*0110*/  UMOV UR7, 0x3cd203af ;  /* 0x3cd203af00077882 */ /* 0x000fe40000000000 */
[----:B------:R-:W-:-:S14]  /*0120*/  DSETP.GT.AND P0, PT, |R4|, UR6, PT ;  /* 0x0000000604007e2a */ /* 0x000fdc000bf04200 */
[----:B------:R-:W-:Y:S05]  /*0130*/  @!P0 BRA `(.L_x_13) ;  /* 0x00000000001c8947 */ /* 0x000fea0003800000 */
[----:B------:R-:W0:Y:S02]  /*0140*/  LDC.64 R2, c[0x4][RZ] ;  /* 0x01000000ff027b82 */ /* 0x000e240000000a00 */
[----:B0-----:R-:W2:Y:S02]  /*0150*/  LDG.E.64 R2, desc[UR4][R2.64] ;  /* 0x0000000402027981 */ /* 0x001ea4000c1e1b00 */
[----:B--2---:R-:W-:-:S05]  /*0160*/  IMAD.WIDE R6, R0, 0x8, R2 ;  /* 0x0000000800067825 */ /* 0x004fca00078e0202 */
[----:B------:R-:W2:Y:S02]  /*0170*/  LDG.E.64 R8, desc[UR4][R6.64] ;  /* 0x0000000406087981 */ /* 0x000ea4000c1e1b00 */
[----:B--2---:R-:W-:-:S07]  /*0180*/  DADD R8, R4, R8 ;  /* 0x0000000004087229 */ /* 0x004fce0000000008 */
[----:B------:R-:W-:Y:S01]  /*0190*/  STG.E.64 desc[UR4][R6.64], R8 ;  /* 0x0000000806007986 */ /* 0x000fe2000c101b04 */
[----:B------:R-:W-:Y:S05]  /*01a0*/  EXIT ;  /* 0x000000000000794d */ /* 0x000fea0003800000 */
.L_x_13:
[----:B------:R-:W0:Y:S02]  /*01b0*/  LDC.64 R2, c[0x4][0x100] ;  /* 0x01004000ff027b82 */ /* 0x000e240000000a00 */
[----:B0-----:R-:W2:Y:S06]  /*01c0*/  LDG.E.64 R2, desc[UR4][R2.64] ;  /* 0x0000000402027981 */ /* 0x001eac000c1e1b00 */
[----:B------:R-:W0:Y:S08]  /*01d0*/  LDC.64 R6, c[0x4][0xb8] ;  /* 0x01002e00ff067b82 */ /* 0x000e300000000a00 */
[----:B------:R-:W1:Y:S01]  /*01e0*/  LDC.64 R12, c[0x4][RZ] ;  /* 0x01000000ff0c7b82 */ /* 0x000e620000000a00 */
[----:B0-----:R-:W3:Y:S04]  /*01f0*/  LDG.E.64 R6, desc[UR4][R6.64] ;  /* 0x0000000406067981 */ /* 0x001ee8000c1e1b00 */
[----:B-1----:R-:W4:Y:S01]  /*0200*/  LDG.E.64 R10, desc[UR4][R12.64] ;  /* 0x000000040c0a7981 */ /* 0x002f22000c1e1b00 */
[----:B--2---:R-:W-:-:S06]  /*0210*/  IMAD.WIDE R4, R0, 0x8, R2 ;  /* 0x0000000800047825 */ /* 0x004fcc00078e0202 */
[----:B------:R-:W3:Y:S01]  /*0220*/  LDG.E.64 R4, desc[UR4][R4.64] ;  /* 0x0000000404047981 */ /* 0x000ee2000c1e1b00 */
[----:B----4-:R-:W-:Y:S01]  /*0230*/  IMAD.WIDE R10, R0, 0x8, R10 ;  /* 0x00000008000a7825 */ /* 0x010fe200078e020a */
[----:B---3--:R-:W-:-:S07]  /*0240*/  DADD R8, R4, -R6 ;  /* 0x0000000004087229 */ /* 0x008fce0000000806 */
[----:B------:R-:W-:Y:S01]  /*0250*/  STG.E.64 desc[UR4][R10.64], R8 ;  /* 0x000000080a007986 */ /* 0x000fe2000c101b04 */
[----:B------:R-:W-:Y:S05]  /*0260*/  EXIT ;  /* 0x000000000000794d */ /* 0x000fea0003800000 */
.L_x_14:
        /* <DEDUP_REMOVED lines=9> */
.L_x_215:


//--------------------- .text._Z17initialize2DArrayPPdPii --------------------------
	.section	.text._Z17initialize2DArrayPPdPii,"ax",@progbits
	.align	128
        .global         _Z17initialize2DArrayPPdPii
        .type           _Z17initialize2DArrayPPdPii,@function
        .size           _Z17initialize2DArrayPPdPii,(.L_x_216 - _Z17initialize2DArrayPPdPii)
        .other          _Z17initialize2DArrayPPdPii,@"STO_CUDA_ENTRY STV_DEFAULT"
_Z17initialize2DArrayPPdPii:
.text._Z17initialize2DArrayPPdPii:
[----:B------:R-:W-:Y:S01]  /*0000*/  LDC R1, c[0x0][0x37c] ;  /* 0x0000df00ff017b82 */ /* 0x000fe20000000800 */
[----:B------:R-:W0:Y:S01]  /*0010*/  S2R R7, SR_CTAID.X ;  /* 0x0000000000077919 */ /* 0x000e220000002500 */
[----:B------:R-:W0:Y:S02]  /*0020*/  LDCU UR4, c[0x0][0x390] ;  /* 0x00007200ff0477ac */ /* 0x000e240008000800 */
[----:B0-----:R-:W-:-:S13]  /*0030*/  ISETP.GE.AND P0, PT, R7, UR4, PT ;  /* 0x0000000407007c0c */ /* 0x001fda000bf06270 */
[----:B------:R-:W-:Y:S05]  /*0040*/  @P0 EXIT ;  /* 0x000000000000094d */ /* 0x000fea0003800000 */
[----:B------:R-:W0:Y:S01]  /*0050*/  LDC.64 R2, c[0x0][0x388] ;  /* 0x0000e200ff027b82 */ /* 0x000e220000000a00 */
[----:B------:R-:W1:Y:S01]  /*0060*/  LDCU.64 UR4, c[0x0][0x358] ;  /* 0x00006b00ff0477ac */ /* 0x000e620008000a00 */
[----:B0-----:R-:W-:-:S06]  /*0070*/  IMAD.WIDE.U32 R2, R7, 0x4, R2 ;  /* 0x0000000407027825 */ /* 0x001fcc00078e0002 */
[----:B-1----:R-:W2:Y:S01]  /*0080*/  LDG.E R2, desc[UR4][R2.64] ;  /* 0x0000000402027981 */ /* 0x002ea2000c1e1900 */
[----:B------:R-:W2:Y:S02]  /*0090*/  S2R R9, SR_TID.X ;  /* 0x0000000000097919 */ /* 0x000ea40000002100 */
[----:B--2---:R-:W-:-:S13]  /*00a0*/  ISETP.GE.AND P0, PT, R9, R2, PT ;  /* 0x000000020900720c */ /* 0x004fda0003f06270 */
[----:B------:R-:W-:Y:S05]  /*00b0*/  @P0 EXIT ;  /* 0x000000000000094d */ /* 0x000fea0003800000 */
[----:B------:R-:W0:Y:S02]  /*00c0*/  LDC.64 R4, c[0x0][0x380] ;  /* 0x0000e000ff047b82 */ /* 0x000e240000000a00 */
[----:B0-----:R-:W-:-:S06]  /*00d0*/  IMAD.WIDE.U32 R4, R7, 0x8, R4 ;  /* 0x0000000807047825 */ /* 0x001fcc00078e0004 */
[----:B------:R-:W2:Y:S01]  /*00e0*/  LDG.E.64 R4, desc[UR4][R4.64] ;  /* 0x0000000404047981 */ /* 0x000ea2000c1e1b00 */
[----:B------:R-:W-:-:S06]  /*00f0*/  IMAD R2, R7, 0xa, R9 ;  /* 0x0000000a07027824 */ /* 0x000fcc00078e0209 */
[----:B------:R-:W0:Y:S01]  /*0100*/  I2F.F64.U32 R2, R2 ;  /* 0x0000000200027312 */ /* 0x000e220000201800 */
[----:B--2---:R-:W-:-:S05]  /*0110*/  IMAD.WIDE.U32 R6, R9, 0x8, R4 ;  /* 0x0000000809067825 */ /* 0x004fca00078e0004 */
[----:B0-----:R-:W-:Y:S01]  /*0120*/  STG.E.64 desc[UR4][R6.64], R2 ;  /* 0x0000000206007986 */ /* 0x001fe2000c101b04 */
[----:B------:R-:W-:Y:S05]  /*0130*/  EXIT ;  /* 0x000000000000794d */ /* 0x000fea0003800000 */
.L_x_15:
        /* <DEDUP_REMOVED lines=12> */
.L_x_216:


//--------------------- .text._Z9fixpath11i       --------------------------
	.section	.text._Z9fixpath11i,"ax",@progbits
	.align	128
        .global         _Z9fixpath11i
        .type           _Z9fixpath11i,@function
        .size           _Z9fixpath11i,(.L_x_217 - _Z9fixpath11i)
        .other          _Z9fixpath11i,@"STO_CUDA_ENTRY STV_DEFAULT"
_Z9fixpath11i:
.text._Z9fixpath11i:
[----:B------:R-:W-:Y:S01]  /*0000*/  LDC R1, c[0x0][0x37c] ;  /* 0x0000df00ff017b82 */ /* 0x000fe20000000800 */
[----:B------:R-:W0:Y:S01]  /*0010*/  S2R R0, SR_TID.X ;  /* 0x0000000000007919 */ /* 0x000e220000002100 */
[----:B------:R-:W1:Y:S06]  /*0020*/  LDCU UR7, c[0x0][0x380] ;  /* 0x00007000ff0777ac */ /* 0x000e6c0008000800 */
[----:B------:R-:W0:Y:S01]  /*0030*/  S2UR UR6, SR_CTAID.X ;  /* 0x00000000000679c3 */ /* 0x000e220000002500 */
[----:B------:R-:W2:Y:S07]  /*0040*/  LDCU.64 UR4, c[0x0][0x358] ;  /* 0x00006b00ff0477ac */ /* 0x000eae0008000a00 */
[----:B------:R-:W0:Y:S01]  /*0050*/  LDC R7, c[0x0][0x360] ;  /* 0x0000d800ff077b82 */ /* 0x000e220000000800 */
[----:B-1----:R-:W-:Y:S01]  /*0060*/  UISETP.NE.AND UP0, UPT, UR7, URZ, UPT ;  /* 0x000000ff0700728c */ /* 0x002fe2000bf05270 */
[----:B0-----:R-:W-:-:S08]  /*0070*/  IMAD R7, R7, UR6, R0 ;  /* 0x0000000607077c24 */ /* 0x001fd0000f8e0200 */
[----:B--2---:R-:W-:Y:S05]  /*0080*/  BRA.U UP0, `(.L_x_16) ;  /* 0x0000001900d07547 */ /* 0x004fea000b800000 */
[----:B------:R-:W0:Y:S02]  /*0090*/  LDC.64 R2, c[0x4][0x98] ;  /* 0x01002600ff027b82 */ /* 0x000e240000000a00 */
[----:B0-----:R-:W2:Y:S02]  /*00a0*/  LDG.E R2, desc[UR4][R2.64] ;  /* 0x0000000402027981 */ /* 0x001ea4000c1e1900 */
[----:B--2---:R-:W-:-:S13]  /*00b0*/  ISETP.GE.AND P0, PT, R7, R2, PT ;  /* 0x000000020700720c */ /* 0x004fda0003f06270 */
[----:B------:R-:W-:Y:S05]  /*00c0*/  @P0 EXIT ;  /* 0x000000000000094d */ /* 0x000fea0003800000 */
[----:B------:R-:W0:Y:S02]  /*00d0*/  LDC.64 R4, c[0x4][0x60] ;  /* 0x01001800ff047b82 */ /* 0x000e240000000a00 */
[----:B0-----:R-:W2:Y:S06]  /*00e0*/  LDG.E.64 R4, desc[UR4][R4.64] ;  /* 0x0000000404047981 */ /* 0x001eac000c1e1b00 */
[----:B------:R-:W0:Y:S02]  /*00f0*/  LDC.64 R2, c[0x4][0xf8] ;  /* 0x01003e00ff027b82 */ /* 0x000e240000000a00 */
[----:B0-----:R-:W3:Y:S01]  /*0100*/  LDG.E.64 R2, desc[UR4][R2.64] ;  /* 0x0000000402027981 */ /* 0x001ee2000c1e1b00 */
[----:B--2---:R-:W-:-:S05]  /*0110*/  IMAD.WIDE R6, R7, 0x4, R4 ;  /* 0x0000000407067825 */ /* 0x004fca00078e0204 */
[----:B------:R-:W3:Y:S02]  /*0120*/  LD.E R15, desc[UR4][R6.64] ;  /* 0x00000004060f7980 */ /* 0x000ee4000c101900 */
[----:B---3--:R-:W-:-:S06]  /*0130*/  IMAD.WIDE R8, R15, 0x4, R2 ;  /* 0x000000040f087825 */ /* 0x008fcc00078e0202 */
[----:B------:R-:W2:Y:S02]  /*0140*/  LD.E R8, desc[UR4][R8.64] ;  /* 0x0000000408087980 */ /* 0x000ea4000c101900 */
[----:B--2---:R-:W-:-:S13]  /*0150*/  ISETP.NE.AND P0, PT, R8, RZ, PT ;  /* 0x000000ff0800720c */ /* 0x004fda0003f05270 */
[----:B------:R-:W-:Y:S05]  /*0160*/  @P0 EXIT ;  /* 0x000000000000094d */ /* 0x000fea0003800000 */
[----:B------:R-:W0:Y:S08]  /*0170*/  LDC.64 R8, c[0x4][0x18] ;  /* 0x01000600ff087b82 */ /* 0x000e300000000a00 */
[----:B------:R-:W1:Y:S08]  /*0180*/  LDC.64 R10, c[0x4][0x20] ;  /* 0x01000800ff0a7b82 */ /* 0x000e700000000a00 */
[----:B------:R-:W2:Y:S08]  /*0190*/  LDC.64 R12, c[0x4][0x28] ;  /* 0x01000a00ff0c7b82 */ /* 0x000eb00000000a00 */
[----:B------:R-:W3:Y:S01]  /*01a0*/  LDC.64 R2, c[0x4][0xc8] ;  /* 0x01003200ff027b82 */ /* 0x000ee20000000a00 */
[----:B0-----:R-:W4:Y:S07]  /*01b0*/  LDG.E R19, desc[UR4][R8.64] ;  /* 0x0000000408137981 */ /* 0x001f2e000c1e1900 */
[----:B------:R-:W0:Y:S01]  /*01c0*/  LDC.64 R4, c[0x4][0x108] ;  /* 0x01004200ff047b82 */ /* 0x000e220000000a00 */
[----:B-1----:R-:W4:Y:S04]  /*01d0*/  LDG.E R18, desc[UR4][R10.64] ;  /* 0x000000040a127981 */ /* 0x002f28000c1e1900 */
[----:B--2---:R1:W5:Y:S03]  /*01e0*/  LDG.E R16, desc[UR4][R12.64] ;  /* 0x000000040c107981 */ /* 0x004366000c1e1900 */
[----:B------:R-:W2:Y:S01]  /*01f0*/  LDC.64 R6, c[0x4][0x120] ;  /* 0x01004800ff067b82 */ /* 0x000ea20000000a00 */
[----:B---3--:R-:W5:Y:S04]  /*0200*/  LDG.E.64 R2, desc[UR4][R2.64] ;  /* 0x0000000402027981 */ /* 0x008f68000c1e1b00 */
[----:B0-----:R-:W5:Y:S01]  /*0210*/  LDG.E.64 R4, desc[UR4][R4.64] ;  /* 0x0000000404047981 */ /* 0x001f62000c1e1b00 */
[----:B------:R-:W-:Y:S01]  /*0220*/  BSSY.RECONVERGENT B0, `(.L_x_17) ;  /* 0x0000080000007945 */ /* 0x000fe20003800200 */
[----:B------:R-:W-:-:S02]  /*0230*/  IMAD.MOV.U32 R21, RZ, RZ, R15 ;  /* 0x000000ffff157224 */ /* 0x000fc400078e000f */
[----:B-12-4-:R-:W-:-:S07]  /*0240*/  IMAD R17, R19, R18, RZ ;  /* 0x0000001213117224 */ /* 0x016fce00078e02ff */
.L_x_21:
[----:B-----5:R-:W-:-:S04]  /*0250*/  IMAD.WIDE R8, R21, 0x4, R2 ;  /* 0x0000000415087825 */ /* 0x020fc800078e0202 */
[----:B------:R-:W-:Y:S01]  /*0260*/  IMAD.WIDE R10, R21, 0x4, R4 ;  /* 0x00000004150a7825 */ /* 0x000fe200078e0204 */
[----:B------:R-:W2:Y:S04]  /*0270*/  LD.E R15, desc[UR4][R8.64] ;  /* 0x00000004080f7980 */ /* 0x000ea8000c101900 */
[----:B------:R-:W2:Y:S01]  /*0280*/  LD.E R14, desc[UR4][R10.64] ;  /* 0x000000040a0e7980 */ /* 0x000ea2000c101900 */
[----:B------:R-:W-:Y:S01]  /*0290*/  IMAD.MOV.U32 R0, RZ, RZ, R21 ;  /* 0x000000ffff007224 */ /* 0x000fe200078e0015 */
[----:B--2---:R-:W-:-:S13]  /*02a0*/  ISETP.NE.AND P0, PT, R15, R14, PT ;  /* 0x0000000e0f00720c */ /* 0x004fda0003f05270 */
[----:B------:R-:W-:Y:S05]  /*02b0*/  @P0 BRA `(.L_x_18) ;  /* 0x0000000400d80947 */ /* 0x000fea0003800000 */
[C---:B------:R-:W-:Y:S01]  /*02c0*/  ISETP.NE.AND P1, PT, R15.reuse, -0x1, PT ;  /* 0xffffffff0f00780c */ /* 0x040fe20003f25270 */
[----:B------:R-:W-:Y:S01]  /*02d0*/  BSSY.RECONVERGENT B1, `(.L_x_19) ;  /* 0x0000070000017945 */ /* 0x000fe20003800200 */
[----:B------:R-:W-:-:S11]  /*02e0*/  ISETP.EQ.AND P0, PT, R15, -0x1, PT ;  /* 0xffffffff0f00780c */ /* 0x000fd60003f02270 */
[----:B------:R-:W-:Y:S05]  /*02f0*/  @!P1 BRA `(.L_x_20) ;  /* 0x0000000400b49947 */ /* 0x000fea0003800000 */
[----:B------:R-:W-:Y:S01]  /*0300*/  VIADD R23, R15, 0xffffffff ;  /* 0xffffffff0f177836 */ /* 0x000fe20000000000 */
[----:B------:R-:W-:-:S04]  /*0310*/  MOV R21, 0xffffffff ;  /* 0xffffffff00157802 */ /* 0x000fc80000000f00 */
[----:B------:R-:W-:-:S13]  /*0320*/  ISETP.GT.U32.AND P1, PT, R23, 0xb, PT ;  /* 0x0000000b1700780c */ /* 0x000fda0003f24070 */
[----:B------:R-:W-:Y:S05]  /*0330*/  @P1 BRA `(.L_x_20) ;  /* 0x0000000400a41947 */ /* 0x000fea0003800000 */
[----:B------:R-:W-:Y:S02]  /*0340*/  IABS R24, R19 ;  /* 0x0000001300187213 */ /* 0x000fe40000000000 */
[----:B------:R-:W-:Y:S02]  /*0350*/  IABS R20, R18 ;  /* 0x0000001200147213 */ /* 0x000fe40000000000 */
[----:B------:R-:W0:Y:S01]  /*0360*/  I2F.RP R12, R24 ;  /* 0x00000018000c7306 */ /* 0x000e220000209400 */
[----:B------:R-:W-:-:S07]  /*0370*/  IABS R21, R17 ;  /* 0x0000001100157213 */ /* 0x000fce0000000000 */
[----:B------:R-:W1:Y:S08]  /*0380*/  I2F.RP R22, R20 ;  /* 0x0000001400167306 */ /* 0x000e700000209400 */
[----:B0-----:R-:W0:Y:S08]  /*0390*/  MUFU.RCP R12, R12 ;  /* 0x0000000c000c7308 */ /* 0x001e300000001000 */
[----:B------:R-:W2:Y:S08]  /*03a0*/  I2F.RP R25, R21 ;  /* 0x0000001500197306 */ /* 0x000eb00000209400 */
[----:B-1----:R-:W1:Y:S01]  /*03b0*/  MUFU.RCP R22, R22 ;  /* 0x0000001600167308 */ /* 0x002e620000001000 */
[----:B0-----:R-:W-:-:S02]  /*03c0*/  VIADD R8, R12, 0xffffffe ;  /* 0x0ffffffe0c087836 */ /* 0x001fc40000000000 */
[----:B------:R-:W-:-:S05]  /*03d0*/  IMAD.MOV.U32 R12, RZ, RZ, RZ ;  /* 0x000000ffff0c7224 */ /* 0x000fca00078e00ff */
[----:B--2---:R-:W0:Y:S08]  /*03e0*/  MUFU.RCP R25, R25 ;  /* 0x0000001900197308 */ /* 0x004e300000001000 */
[----:B------:R2:W3:Y:S01]  /*03f0*/  F2I.FTZ.U32.TRUNC.NTZ R9, R8 ;  /* 0x0000000800097305 */ /* 0x0004e2000021f000 */
[----:B-1----:R-:W-:Y:S01]  /*0400*/  VIADD R10, R22, 0xffffffe ;  /* 0x0ffffffe160a7836 */ /* 0x002fe20000000000 */
[----:B------:R-:W-:-:S06]  /*0410*/  IABS R22, R16 ;  /* 0x0000001000167213 */ /* 0x000fcc0000000000 */
[----:B------:R1:W4:Y:S01]  /*0420*/  F2I.FTZ.U32.TRUNC.NTZ R11, R10 ;  /* 0x0000000a000b7305 */ /* 0x000322000021f000 */
[----:B0-----:R-:W-:Y:S01]  /*0430*/  IADD3 R13, PT, PT, R25, 0xffffffe, RZ ;  /* 0x0ffffffe190d7810 */ /* 0x001fe20007ffe0ff */
[----:B--2---:R-:W-:Y:S02]  /*0440*/  IMAD.MOV.U32 R8, RZ, RZ, RZ ;  /* 0x000000ffff087224 */ /* 0x004fe400078e00ff */
[----:B---3--:R-:W-:-:S04]  /*0450*/  IMAD.MOV R27, RZ, RZ, -R9 ;  /* 0x000000ffff1b7224 */ /* 0x008fc800078e0a09 */
[----:B------:R-:W0:Y:S01]  /*0460*/  F2I.FTZ.U32.TRUNC.NTZ R13, R13 ;  /* 0x0000000d000d7305 */ /* 0x000e22000021f000 */
[----:B-1----:R-:W-:Y:S02]  /*0470*/  IMAD.MOV.U32 R10, RZ, RZ, RZ ;  /* 0x000000ffff0a7224 */ /* 0x002fe400078e00ff */
[----:B------:R-:W-:-:S04]  /*0480*/  IMAD R27, R27, R24, RZ ;  /* 0x000000181b1b7224 */ /* 0x000fc800078e02ff */
[----:B------:R-:W-:Y:S02]  /*0490*/  IMAD.HI.U32 R8, R9, R27, R8 ;  /* 0x0000001b09087227 */ /* 0x000fe400078e0008 */
[----:B------:R-:W1:Y:S02]  /*04a0*/  I2F.RP R9, R22 ;  /* 0x0000001600097306 */ /* 0x000e640000209400 */
[----:B----4-:R-:W-:-:S04]  /*04b0*/  IMAD.MOV R25, RZ, RZ, -R11 ;  /* 0x000000ffff197224 */ /* 0x010fc800078e0a0b */
[----:B------:R-:W-:-:S04]  /*04c0*/  IMAD R25, R25, R20, RZ ;  /* 0x0000001419197224 */ /* 0x000fc800078e02ff */
[----:B------:R-:W-:Y:S01]  /*04d0*/  IMAD.HI.U32 R25, R11, R25, R10 ;  /* 0x000000190b197227 */ /* 0x000fe200078e000a */
[----:B0-----:R-:W-:Y:S01]  /*04e0*/  IADD3 R10, PT, PT, RZ, -R13, RZ ;  /* 0x8000000dff0a7210 */ /* 0x001fe20007ffe0ff */
[----:B-1----:R-:W0:Y:S04]  /*04f0*/  MUFU.RCP R9, R9 ;  /* 0x0000000900097308 */ /* 0x002e280000001000 */
[----:B------:R-:W-:Y:S01]  /*0500*/  IMAD R11, R10, R21, RZ ;  /* 0x000000150a0b7224 */ /* 0x000fe200078e02ff */
[----:B------:R-:W-:-:S03]  /*0510*/  IABS R10, R19 ;  /* 0x00000013000a7213 */ /* 0x000fc60000000000 */
[----:B------:R-:W-:Y:S01]  /*0520*/  IMAD.HI.U32 R26, R13, R11, R12 ;  /* 0x0000000b0d1a7227 */ /* 0x000fe200078e000c */
[----:B------:R-:W-:-:S03]  /*0530*/  IABS R13, R0 ;  /* 0x00000000000d7213 */ /* 0x000fc60000000000 */
[----:B------:R-:W-:Y:S02]  /*0540*/  IMAD.MOV R11, RZ, RZ, -R10 ;  /* 0x000000ffff0b7224 */ /* 0x000fe400078e0a0a */
[----:B------:R-:W-:-:S04]  /*0550*/  IMAD.HI.U32 R12, R8, R13, RZ ;  /* 0x0000000d080c7227 */ /* 0x000fc800078e00ff */
[----:B------:R-:W-:Y:S02]  /*0560*/  IMAD R11, R12, R11, R13 ;  /* 0x0000000b0c0b7224 */ /* 0x000fe400078e020d */
[----:B0-----:R-:W-:Y:S02]  /*0570*/  VIADD R27, R9, 0xffffffe ;  /* 0x0ffffffe091b7836 */ /* 0x001fe40000000000 */
[----:B------:R-:W-:Y:S01]  /*0580*/  IMAD.MOV.U32 R8, RZ, RZ, RZ ;  /* 0x000000ffff087224 */ /* 0x000fe200078e00ff */
[----:B------:R-:W-:Y:S01]  /*0590*/  ISETP.GT.U32.AND P3, PT, R24, R11, PT ;  /* 0x0000000b1800720c */ /* 0x000fe20003f64070 */
[----:B------:R-:W0:-:S12]  /*05a0*/  F2I.FTZ.U32.TRUNC.NTZ R9, R27 ;  /* 0x0000001b00097305 */ /* 0x000e18000021f000 */
[----:B------:R-:W-:Y:S01]  /*05b0*/  @!P3 IMAD.IADD R11, R11, 0x1, -R24 ;  /* 0x000000010b0bb824 */ /* 0x000fe200078e0a18 */
[----:B0-----:R-:W-:-:S04]  /*05c0*/  IADD3 R29, PT, PT, RZ, -R9, RZ ;  /* 0x80000009ff1d7210 */ /* 0x001fc80007ffe0ff */
[----:B------:R-:W-:Y:S01]  /*05d0*/  ISETP.GE.U32.AND P2, PT, R11, R24, PT ;  /* 0x000000180b00720c */ /* 0x000fe20003f46070 */
[----:B------:R-:W-:-:S04]  /*05e0*/  IMAD.WIDE.U32 R10, R23, 0xc, R6 ;  /* 0x0000000c170a7825 */ /* 0x000fc800078e0006 */
[----:B------:R-:W-:Y:S01]  /*05f0*/  IMAD R23, R29, R22, RZ ;  /* 0x000000161d177224 */ /* 0x000fe200078e02ff */
[----:B------:R-:W2:Y:S03]  /*0600*/  LDG.E R24, desc[UR4][R10.64] ;  /* 0x000000040a187981 */ /* 0x000ea6000c1e1900 */
[----:B------:R-:W-:Y:S02]  /*0610*/  IMAD.HI.U32 R23, R9, R23, R8 ;  /* 0x0000001709177227 */ /* 0x000fe400078e0008 */
[----:B------:R-:W3:Y:S04]  /*0620*/  LDG.E R9, desc[UR4][R10.64+0x4] ;  /* 0x000004040a097981 */ /* 0x000ee8000c1e1900 */
[----:B------:R0:W4:Y:S01]  /*0630*/  LDG.E R8, desc[UR4][R10.64+0x8] ;  /* 0x000008040a087981 */ /* 0x000122000c1e1900 */
[----:B------:R-:W-:Y:S01]  /*0640*/  IABS R27, R17 ;  /* 0x00000011001b7213 */ /* 0x000fe20000000000 */
[----:B------:R-:W-:-:S04]  /*0650*/  IMAD.HI.U32 R26, R26, R13, RZ ;  /* 0x0000000d1a1a7227 */ /* 0x000fc800078e00ff */
[----:B------:R-:W-:-:S04]  /*0660*/  IMAD.MOV R28, RZ, RZ, -R27 ;  /* 0x000000ffff1c7224 */ /* 0x000fc800078e0a1b */
[----:B------:R-:W-:-:S05]  /*0670*/  IMAD R28, R26, R28, R13 ;  /* 0x0000001c1a1c7224 */ /* 0x000fca00078e020d */
[----:B------:R-:W-:Y:S02]  /*0680*/  ISETP.GT.U32.AND P1, PT, R21, R28, PT ;  /* 0x0000001c1500720c */ /* 0x000fe40003f24070 */
[----:B------:R-:W-:Y:S02]  /*0690*/  LOP3.LUT R13, R0, R19, RZ, 0x3c, !PT ;  /* 0x00000013000d7212 */ /* 0x000fe400078e3cff */
[----:B------:R-:W-:Y:S02]  /*06a0*/  @!P3 IADD3 R12, PT, PT, R12, 0x1, RZ ;  /* 0x000000010c0cb810 */ /* 0x000fe40007ffe0ff */
[----:B------:R-:W-:Y:S02]  /*06b0*/  ISETP.GE.AND P4, PT, R13, RZ, PT ;  /* 0x000000ff0d00720c */ /* 0x000fe40003f86270 */
[----:B------:R-:W-:Y:S01]  /*06c0*/  ISETP.NE.AND P3, PT, R19, RZ, PT ;  /* 0x000000ff1300720c */ /* 0x000fe20003f65270 */
[----:B------:R-:W-:-:S04]  /*06d0*/  @P2 VIADD R12, R12, 0x1 ;  /* 0x000000010c0c2836 */ /* 0x000fc80000000000 */
[----:B------:R-:W-:-:S05]  /*06e0*/  @!P1 IMAD.IADD R28, R28, 0x1, -R21 ;  /* 0x000000011c1c9824 */ /* 0x000fca00078e0a15 */
[----:B------:R-:W-:Y:S02]  /*06f0*/  ISETP.GE.U32.AND P2, PT, R28, R21, PT ;  /* 0x000000151c00720c */ /* 0x000fe40003f46070 */
[----:B0-----:R-:W-:Y:S01]  /*0700*/  LOP3.LUT R10, R0, R17, RZ, 0x3c, !PT ;  /* 0x00000011000a7212 */ /* 0x001fe200078e3cff */
[----:B------:R-:W-:Y:S01]  /*0710*/  @!P4 IMAD.MOV R12, RZ, RZ, -R12 ;  /* 0x000000ffff0cc224 */ /* 0x000fe200078e0a0c */
[----:B------:R-:W-:Y:S02]  /*0720*/  @!P1 IADD3 R26, PT, PT, R26, 0x1, RZ ;  /* 0x000000011a1a9810 */ /* 0x000fe40007ffe0ff */
[----:B------:R-:W-:Y:S02]  /*0730*/  ISETP.GE.AND P4, PT, R10, RZ, PT ;  /* 0x000000ff0a00720c */ /* 0x000fe40003f86270 */
[----:B------:R-:W-:Y:S02]  /*0740*/  @!P3 LOP3.LUT R12, RZ, R19, RZ, 0x33, !PT ;  /* 0x00000013ff0cb212 */ /* 0x000fe400078e33ff */
[----:B------:R-:W-:-:S02]  /*0750*/  ISETP.NE.AND P1, PT, R17, RZ, PT ;  /* 0x000000ff1100720c */ /* 0x000fc40003f25270 */
[----:B------:R-:W-:Y:S01]  /*0760*/  IABS R10, R18 ;  /* 0x00000012000a7213 */ /* 0x000fe20000000000 */
[----:B------:R-:W-:Y:S01]  /*0770*/  @P2 VIADD R26, R26, 0x1 ;  /* 0x000000011a1a2836 */ /* 0x000fe20000000000 */
[----:B------:R-:W-:-:S03]  /*0780*/  IABS R11, R12 ;  /* 0x0000000c000b7213 */ /* 0x000fc60000000000 */
[----:B------:R-:W-:Y:S02]  /*0790*/  IMAD.MOV R13, RZ, RZ, -R10 ;  /* 0x000000ffff0d7224 */ /* 0x000fe400078e0a0a */
[----:B------:R-:W-:Y:S01]  /*07a0*/  IMAD.MOV.U32 R10, RZ, RZ, R26 ;  /* 0x000000ffff0a7224 */ /* 0x000fe200078e001a */
[----:B------:R-:W-:Y:S01]  /*07b0*/  MOV R26, R11 ;  /* 0x0000000b001a7202 */ /* 0x000fe20000000f00 */
[----:B------:R-:W-:Y:S02]  /*07c0*/  IMAD.MOV.U32 R11, RZ, RZ, R13 ;  /* 0x000000ffff0b7224 */ /* 0x000fe400078e000d */
[----:B------:R-:W-:Y:S01]  /*07d0*/  @!P4 IMAD.MOV R10, RZ, RZ, -R10 ;  /* 0x000000ffff0ac224 */ /* 0x000fe200078e0a0a */
[----:B------:R-:W-:Y:S01]  /*07e0*/  @!P1 LOP3.LUT R10, RZ, R17, RZ, 0x33, !PT ;  /* 0x00000011ff0a9212 */ /* 0x000fe200078e33ff */
[----:B------:R-:W-:-:S04]  /*07f0*/  IMAD.HI.U32 R25, R25, R26, RZ ;  /* 0x0000001a19197227 */ /* 0x000fc800078e00ff */
[----:B------:R-:W-:Y:S01]  /*0800*/  IMAD R25, R25, R11, R26 ;  /* 0x0000000b19197224 */ /* 0x000fe200078e021a */
[----:B------:R-:W-:Y:S02]  /*0810*/  IABS R11, R16 ;  /* 0x00000010000b7213 */ /* 0x000fe40000000000 */
[----:B------:R-:W-:-:S03]  /*0820*/  IABS R26, R10 ;  /* 0x0000000a001a7213 */ /* 0x000fc60000000000 */
[----:B------:R-:W-:Y:S02]  /*0830*/  IMAD.MOV R11, RZ, RZ, -R11 ;  /* 0x000000ffff0b7224 */ /* 0x000fe400078e0a0b */
[----:B------:R-:W-:Y:S01]  /*0840*/  IMAD.HI.U32 R23, R23, R26, RZ ;  /* 0x0000001a17177227 */ /* 0x000fe200078e00ff */
[----:B------:R-:W-:-:S03]  /*0850*/  ISETP.GT.U32.AND P1, PT, R20, R25, PT ;  /* 0x000000191400720c */ /* 0x000fc60003f24070 */
[----:B------:R-:W-:-:S05]  /*0860*/  IMAD R23, R23, R11, R26 ;  /* 0x0000000b17177224 */ /* 0x000fca00078e021a */
[----:B------:R-:W-:-:S05]  /*0870*/  ISETP.GT.U32.AND P2, PT, R22, R23, PT ;  /* 0x000000171600720c */ /* 0x000fca0003f44070 */
[----:B------:R-:W-:-:S08]  /*0880*/  @!P1 IADD3 R25, PT, PT, R25, -R20, RZ ;  /* 0x8000001419199210 */ /* 0x000fd00007ffe0ff */
[----:B------:R-:W-:Y:S01]  /*0890*/  @!P2 IMAD.IADD R23, R23, 0x1, -R22 ;  /* 0x000000011717a824 */ /* 0x000fe200078e0a16 */
[----:B------:R-:W-:-:S04]  /*08a0*/  ISETP.GT.U32.AND P2, PT, R20, R25, PT ;  /* 0x000000191400720c */ /* 0x000fc80003f44070 */
[----:B------:R-:W-:Y:S02]  /*08b0*/  ISETP.GT.U32.AND P4, PT, R22, R23, PT ;  /* 0x000000171600720c */ /* 0x000fe40003f84070 */
[----:B------:R-:W-:Y:S02]  /*08c0*/  ISETP.GE.AND P3, PT, R12, RZ, PT ;  /* 0x000000ff0c00720c */ /* 0x000fe40003f66270 */
[----:B------:R-:W-:Y:S02]  /*08d0*/  ISETP.GE.AND P5, PT, R10, RZ, PT ;  /* 0x000000ff0a00720c */ /* 0x000fe40003fa6270 */
[----:B------:R-:W-:-:S03]  /*08e0*/  ISETP.NE.AND P1, PT, R18, RZ, PT ;  /* 0x000000ff1200720c */ /* 0x000fc60003f25270 */
[----:B------:R-:W-:Y:S01]  /*08f0*/  @!P2 IMAD.IADD R25, R25, 0x1, -R20 ;  /* 0x000000011919a824 */ /* 0x000fe200078e0a14 */
[----:B------:R-:W-:-:S03]  /*0900*/  ISETP.NE.AND P2, PT, R16, RZ, PT ;  /* 0x000000ff1000720c */ /* 0x000fc60003f45270 */
[----:B------:R-:W-:Y:S02]  /*0910*/  @!P4 IMAD.IADD R23, R23, 0x1, -R22 ;  /* 0x000000011717c824 */ /* 0x000fe400078e0a16 */
[----:B------:R-:W-:Y:S02]  /*0920*/  @!P3 IADD3 R25, PT, PT, -R25, RZ, RZ ;  /* 0x000000ff1919b210 */ /* 0x000fe40007ffe1ff */
[----:B------:R-:W-:Y:S02]  /*0930*/  @!P5 IMAD.MOV R23, RZ, RZ, -R23 ;  /* 0x000000ffff17d224 */ /* 0x000fe400078e0a17 */
[----:B------:R-:W-:Y:S01]  /*0940*/  @!P1 LOP3.LUT R25, RZ, R18, RZ, 0x33, !PT ;  /* 0x00000012ff199212 */ /* 0x000fe200078e33ff */
[----:B------:R-:W-:-:S03]  /*0950*/  IMAD.MOV R12, RZ, RZ, -R12 ;  /* 0x000000ffff0c7224 */ /* 0x000fc600078e0a0c */
[----:B------:R-:W-:Y:S01]  /*0960*/  @!P2 LOP3.LUT R23, RZ, R16, RZ, 0x33, !PT ;  /* 0x00000010ff17a212 */ /* 0x000fe200078e33ff */
[----:B---3--:R-:W-:Y:S02]  /*0970*/  IMAD.IADD R25, R9, 0x1, R25 ;  /* 0x0000000109197824 */ /* 0x008fe400078e0219 */
[----:B------:R-:W-:Y:S01]  /*0980*/  IMAD R9, R19, R12, R0 ;  /* 0x0000000c13097224 */ /* 0x000fe200078e0200 */
[----:B----4-:R-:W-:-:S03]  /*0990*/  IADD3 R23, PT, PT, R8, R23, RZ ;  /* 0x0000001708177210 */ /* 0x010fc60007ffe0ff */
[----:B--2---:R-:W-:Y:S02]  /*09a0*/  IMAD.IADD R9, R24, 0x1, R9 ;  /* 0x0000000118097824 */ /* 0x004fe400078e0209 */
[----:B------:R-:W-:-:S04]  /*09b0*/  IMAD R8, R18, R23, R25 ;  /* 0x0000001712087224 */ /* 0x000fc800078e0219 */
[----:B------:R-:W-:-:S07]  /*09c0*/  IMAD R21, R19, R8, R9 ;  /* 0x0000000813157224 */ /* 0x000fce00078e0209 */
.L_x_20:
[----:B------:R-:W-:Y:S05]  /*09d0*/  BSYNC.RECONVERGENT B1 ;  /* 0x0000000000017941 */ /* 0x000fea0003800200 */
.L_x_19:
[----:B------:R-:W-:-:S13]  /*09e0*/  ISETP.NE.AND P1, PT, R21, R0, PT ;  /* 0x000000001500720c */ /* 0x000fda0003f25270 */
[----:B------:R-:W-:Y:S05]  /*09f0*/  @!P1 EXIT P0 ;  /* 0x000000000000994d */ /* 0x000fea0000000000 */
[----:B------:R-:W-:-:S13]  /*0a00*/  ISETP.NE.AND P0, PT, R21, R0, PT ;  /* 0x000000001500720c */ /* 0x000fda0003f05270 */
[----:B------:R-:W-:Y:S05]  /*0a10*/  @P0 BRA `(.L_x_21) ;  /* 0xfffffff8000c0947 */ /* 0x000fea000383ffff */
.L_x_18:
[----:B------:R-:W-:Y:S05]  /*0a20*/  BSYNC.RECONVERGENT B0 ;  /* 0x0000000000007941 */ /* 0x000fea0003800200 */
.L_x_17:
[----:B------:R-:W-:-:S13]  /*0a30*/  ISETP.NE.AND P0, PT, R0, -0x1, PT ;  /* 0xffffffff0000780c */ /* 0x000fda0003f05270 */
[----:B------:R-:W-:Y:S05]  /*0a40*/  @!P0 EXIT ;  /* 0x000000000000894d */ /* 0x000fea0003800000 */
[----:B------:R-:W-:Y:S01]  /*0a50*/  ISETP.NE.AND P1, PT, R14, -0x1, PT ;  /* 0xffffffff0e00780c */ /* 0x000fe20003f25270 */
[----:B------:R-:W-:Y:S01]  /*0a60*/  BSSY.RECONVERGENT B0, `(.L_x_22) ;  /* 0x0000076000007945 */ /* 0x000fe20003800200 */
[----:B------:R-:W-:Y:S01]  /*0a70*/  ISETP.NE.AND P0, PT, R15, -0x1, PT ;  /* 0xffffffff0f00780c */ /* 0x000fe20003f05270 */
[--C-:B------:R-:W-:Y:S02]  /*0a80*/  IMAD.MOV.U32 R6, RZ, RZ, R0.reuse ;  /* 0x000000ffff067224 */ /* 0x100fe400078e0000 */
[----:B------:R-:W-:-:S08]  /*0a90*/  IMAD.MOV.U32 R3, RZ, RZ, R0 ;  /* 0x000000ffff037224 */ /* 0x000fd000078e0000 */
[----:B------:R-:W-:Y:S05]  /*0aa0*/  @!P1 BRA `(.L_x_23) ;  /* 0x0000000400c49947 */ /* 0x000fea0003800000 */
[----:B------:R-:W-:Y:S01]  /*0ab0*/  IADD3 R7, PT, PT, R14, -0x1, RZ ;  /* 0xffffffff0e077810 */ /* 0x000fe20007ffe0ff */
[----:B------:R-:W-:-:S03]  /*0ac0*/  IMAD.MOV.U32 R3, RZ, RZ, -0x1 ;  /* 0xffffffffff037424 */ /* 0x000fc600078e00ff */
[----:B------:R-:W-:-:S13]  /*0ad0*/  ISETP.GT.U32.AND P1, PT, R7, 0xb, PT ;  /* 0x0000000b0700780c */ /* 0x000fda0003f24070 */
[----:B------:R-:W-:Y:S05]  /*0ae0*/  @P1 BRA `(.L_x_23) ;  /* 0x0000000400b41947 */ /* 0x000fea0003800000 */
[----:B------:R-:W0:Y:S02]  /*0af0*/  LDC.64 R4, c[0x4][0x120] ;  /* 0x01004800ff047b82 */ /* 0x000e240000000a00 */
[----:B0-----:R-:W-:-:S05]  /*0b00*/  IMAD.WIDE.U32 R4, R7, 0xc, R4 ;  /* 0x0000000c07047825 */ /* 0x001fca00078e0004 */
[----:B------:R-:W2:Y:S04]  /*0b10*/  LDG.E R9, desc[UR4][R4.64+0x4] ;  /* 0x0000040404097981 */ /* 0x000ea8000c1e1900 */
[----:B------:R-:W3:Y:S04]  /*0b20*/  LDG.E R8, desc[UR4][R4.64+0x8] ;  /* 0x0000080404087981 */ /* 0x000ee8000c1e1900 */
[----:B------:R0:W4:Y:S01]  /*0b30*/  LDG.E R7, desc[UR4][R4.64] ;  /* 0x0000000404077981 */ /* 0x000122000c1e1900 */
[----:B------:R-:W-:Y:S02]  /*0b40*/  IABS R12, R19 ;  /* 0x00000013000c7213 */ /* 0x000fe40000000000 */
[----:B------:R-:W-:-:S02]  /*0b50*/  IABS R13, R17 ;  /* 0x00000011000d7213 */ /* 0x000fc40000000000 */
[----:B------:R-:W1:Y:S01]  /*0b60*/  I2F.RP R10, R12 ;  /* 0x0000000c000a7306 */ /* 0x000e620000209400 */
[----:B------:R-:W-:Y:S02]  /*0b70*/  IABS R11, R18 ;  /* 0x00000012000b7213 */ /* 0x000fe40000000000 */
[----:B------:R-:W-:Y:S02]  /*0b80*/  IABS R20, R19 ;  /* 0x0000001300147213 */ /* 0x000fe40000000000 */
[----:B------:R-:W-:-:S03]  /*0b90*/  IABS R24, R17 ;  /* 0x0000001100187213 */ /* 0x000fc60000000000 */
[----:B------:R-:W5:Y:S02]  /*0ba0*/  I2F.RP R14, R13 ;  /* 0x0000000d000e7306 */ /* 0x000f640000209400 */
[----:B------:R-:W-:-:S06]  /*0bb0*/  IMAD.MOV R24, RZ, RZ, -R24 ;  /* 0x000000ffff187224 */ /* 0x000fcc00078e0a18 */
[----:B-1----:R-:W1:Y:S08]  /*0bc0*/  MUFU.RCP R10, R10 ;  /* 0x0000000a000a7308 */ /* 0x002e700000001000 */
[----:B-----5:R-:W5:Y:S08]  /*0bd0*/  MUFU.RCP R14, R14 ;  /* 0x0000000e000e7308 */ /* 0x020f700000001000 */
[----:B0-----:R-:W-:Y:S01]  /*0be0*/  I2F.RP R4, R11 ;  /* 0x0000000b00047306 */ /* 0x001fe20000209400 */
[----:B-1----:R-:W-:Y:S01]  /*0bf0*/  VIADD R2, R10, 0xffffffe ;  /* 0x0ffffffe0a027836 */ /* 0x002fe20000000000 */
[----:B------:R-:W-:-:S06]  /*0c00*/  IABS R10, R16 ;  /* 0x00000010000a7213 */ /* 0x000fcc0000000000 */
[----:B------:R0:W1:Y:S01]  /*0c10*/  F2I.FTZ.U32.TRUNC.NTZ R3, R2 ;  /* 0x0000000200037305 */ /* 0x000062000021f000 */
[----:B-----5:R-:W-:-:S07]  /*0c20*/  VIADD R5, R14, 0xffffffe ;  /* 0x0ffffffe0e057836 */ /* 0x020fce0000000000 */
[----:B------:R-:W5:Y:S01]  /*0c30*/  F2I.FTZ.U32.TRUNC.NTZ R5, R5 ;  /* 0x0000000500057305 */ /* 0x000f62000021f000 */
[----:B0-----:R-:W-:Y:S01]  /*0c40*/  IMAD.MOV.U32 R2, RZ, RZ, RZ ;  /* 0x000000ffff027224 */ /* 0x001fe200078e00ff */
[----:B-1----:R-:W-:-:S06]  /*0c50*/  IADD3 R21, PT, PT, RZ, -R3, RZ ;  /* 0x80000003ff157210 */ /* 0x002fcc0007ffe0ff */
[----:B------:R-:W0:Y:S01]  /*0c60*/  I2F.RP R14, R10 ;  /* 0x0000000a000e7306 */ /* 0x000e220000209400 */
[----:B------:R-:W-:Y:S02]  /*0c70*/  IMAD R21, R21, R12, RZ ;  /* 0x0000000c15157224 */ /* 0x000fe400078e02ff */
[----:B-----5:R-:W-:Y:S02]  /*0c80*/  IMAD.MOV R22, RZ, RZ, -R5 ;  /* 0x000000ffff167224 */ /* 0x020fe400078e0a05 */
[----:B------:R-:W-:Y:S01]  /*0c90*/  IMAD.HI.U32 R2, R3, R21, R2 ;  /* 0x0000001503027227 */ /* 0x000fe200078e0002 */
[----:B------:R-:W-:Y:S02]  /*0ca0*/  IABS R21, R0 ;  /* 0x0000000000157213 */ /* 0x000fe40000000000 */
[----:B------:R1:W5:Y:S01]  /*0cb0*/  MUFU.RCP R3, R4 ;  /* 0x0000000400037308 */ /* 0x0003620000001000 */
[----:B------:R-:W-:Y:S02]  /*0cc0*/  IMAD R23, R22, R13, RZ ;  /* 0x0000000d16177224 */ /* 0x000fe400078e02ff */
[----:B------:R-:W-:-:S02]  /*0cd0*/  IMAD.MOV R22, RZ, RZ, -R20 ;  /* 0x000000ffff167224 */ /* 0x000fc400078e0a14 */
[----:B------:R-:W-:-:S03]  /*0ce0*/  IMAD.HI.U32 R2, R2, R21, RZ ;  /* 0x0000001502027227 */ /* 0x000fc600078e00ff */
[----:B0-----:R-:W0:Y:S01]  /*0cf0*/  MUFU.RCP R14, R14 ;  /* 0x0000000e000e7308 */ /* 0x001e220000001000 */
[----:B-1----:R-:W-:Y:S01]  /*0d00*/  HFMA2 R4, -RZ, RZ, 0, 0 ;  /* 0x00000000ff047431 */ /* 0x002fe200000001ff */
[----:B-----5:R-:W-:-:S04]  /*0d10*/  IADD3 R3, PT, PT, R3, 0xffffffe, RZ ;  /* 0x0ffffffe03037810 */ /* 0x020fc80007ffe0ff */
[----:B------:R-:W-:-:S04]  /*0d20*/  IMAD.HI.U32 R20, R5, R23, R4 ;  /* 0x0000001705147227 */ /* 0x000fc800078e0004 */
[----:B------:R-:W-:Y:S01]  /*0d30*/  IMAD.MOV.U32 R5, RZ, RZ, R22 ;  /* 0x000000ffff057224 */ /* 0x000fe200078e0016 */
[----:B------:R-:W-:Y:S01]  /*0d40*/  F2I.FTZ.U32.TRUNC.NTZ R3, R3 ;  /* 0x0000000300037305 */ /* 0x000fe2000021f000 */
[----:B------:R-:W-:Y:S02]  /*0d50*/  IMAD.MOV.U32 R22, RZ, RZ, R24 ;  /* 0x000000ffff167224 */ /* 0x000fe400078e0018 */
[----:B------:R-:W-:Y:S02]  /*0d60*/  IMAD R23, R2, R5, R21 ;  /* 0x0000000502177224 */ /* 0x000fe400078e0215 */
[----:B------:R-:W-:-:S03]  /*0d70*/  IMAD.HI.U32 R4, R20, R21, RZ ;  /* 0x0000001514047227 */ /* 0x000fc600078e00ff */
[----:B------:R-:W-:Y:S01]  /*0d80*/  ISETP.GT.U32.AND P6, PT, R12, R23, PT ;  /* 0x000000170c00720c */ /* 0x000fe20003fc4070 */
[----:B------:R-:W-:Y:S02]  /*0d90*/  IMAD R22, R4, R22, R21 ;  /* 0x0000001604167224 */ /* 0x000fe400078e0215 */
[----:B0-----:R-:W-:Y:S01]  /*0da0*/  VIADD R5, R14, 0xffffffe ;  /* 0x0ffffffe0e057836 */ /* 0x001fe20000000000 */
[----:B------:R-:W-:Y:S02]  /*0db0*/  LOP3.LUT R14, R0, R17, RZ, 0x3c, !PT ;  /* 0x00000011000e7212 */ /* 0x000fe400078e3cff */
[----:B------:R-:W-:Y:S02]  /*0dc0*/  ISETP.GT.U32.AND P1, PT, R13, R22, PT ;  /* 0x000000160d00720c */ /* 0x000fe40003f24070 */
[----:B------:R-:W-:Y:S01]  /*0dd0*/  ISETP.GE.AND P5, PT, R14, RZ, PT ;  /* 0x000000ff0e00720c */ /* 0x000fe20003fa6270 */
[----:B------:R-:W0:Y:S04]  /*0de0*/  F2I.FTZ.U32.TRUNC.NTZ R5, R5 ;  /* 0x0000000500057305 */ /* 0x000e28000021f000 */
[----:B------:R-:W-:-:S02]  /*0df0*/  @!P6 IMAD.IADD R23, R23, 0x1, -R12 ;  /* 0x000000011717e824 */ /* 0x000fc400078e0a0c */
[----:B------:R-:W-:Y:S01]  /*0e00*/  @!P6 VIADD R2, R2, 0x1 ;  /* 0x000000010202e836 */ /* 0x000fe20000000000 */
[----:B------:R-:W-:Y:S02]  /*0e10*/  ISETP.NE.AND P6, PT, R19, RZ, PT ;  /* 0x000000ff1300720c */ /* 0x000fe40003fc5270 */
[----:B------:R-:W-:Y:S01]  /*0e20*/  ISETP.GE.U32.AND P2, PT, R23, R12, PT ;  /* 0x0000000c1700720c */ /* 0x000fe20003f46070 */
[----:B------:R-:W-:Y:S01]  /*0e30*/  @!P1 IMAD.IADD R22, R22, 0x1, -R13 ;  /* 0x0000000116169824 */ /* 0x000fe200078e0a0d */
[----:B------:R-:W-:Y:S01]  /*0e40*/  LOP3.LUT R12, R0, R19, RZ, 0x3c, !PT ;  /* 0x00000013000c7212 */ /* 0x000fe200078e3cff */
[----:B------:R-:W-:Y:S01]  /*0e50*/  @!P1 VIADD R4, R4, 0x1 ;  /* 0x0000000104049836 */ /* 0x000fe20000000000 */
[----:B------:R-:W-:Y:S02]  /*0e60*/  ISETP.NE.AND P1, PT, R17, RZ, PT ;  /* 0x000000ff1100720c */ /* 0x000fe40003f25270 */
[----:B------:R-:W-:Y:S01]  /*0e70*/  ISETP.GE.U32.AND P3, PT, R22, R13, PT ;  /* 0x0000000d1600720c */ /* 0x000fe20003f66070 */
[----:B0-----:R-:W-:Y:S01]  /*0e80*/  IMAD.MOV R23, RZ, RZ, -R5 ;  /* 0x000000ffff177224 */ /* 0x001fe200078e0a05 */
[----:B------:R-:W-:-:S02]  /*0e90*/  ISETP.GE.AND P4, PT, R12, RZ, PT ;  /* 0x000000ff0c00720c */ /* 0x000fc40003f86270 */
[----:B------:R-:W-:-:S03]  /*0ea0*/  IADD3 R12, PT, PT, RZ, -R3, RZ ;  /* 0x80000003ff0c7210 */ /* 0x000fc60007ffe0ff */
[----:B------:R-:W-:Y:S02]  /*0eb0*/  @P2 IADD3 R2, PT, PT, R2, 0x1, RZ ;  /* 0x0000000102022810 */ /* 0x000fe40007ffe0ff */
[----:B------:R-:W-:-:S03]  /*0ec0*/  IMAD R21, R12, R11, RZ ;  /* 0x0000000b0c157224 */ /* 0x000fc600078e02ff */
[----:B------:R-:W-:Y:S02]  /*0ed0*/  IMAD.MOV.U32 R12, RZ, RZ, R2 ;  /* 0x000000ffff0c7224 */ /* 0x000fe400078e0002 */
[----:B------:R-:W-:Y:S02]  /*0ee0*/  @P3 VIADD R4, R4, 0x1 ;  /* 0x0000000104043836 */ /* 0x000fe40000000000 */
[----:B------:R-:W-:Y:S02]  /*0ef0*/  IMAD.MOV.U32 R2, RZ, RZ, RZ ;  /* 0x000000ffff027224 */ /* 0x000fe400078e00ff */
[----:B------:R-:W-:Y:S01]  /*0f00*/  @!P4 IMAD.MOV R12, RZ, RZ, -R12 ;  /* 0x000000ffff0cc224 */ /* 0x000fe200078e0a0c */
[----:B------:R-:W-:Y:S01]  /*0f10*/  MOV R13, R4 ;  /* 0x00000004000d7202 */ /* 0x000fe20000000f00 */
[----:B------:R-:W-:Y:S01]  /*0f20*/  IMAD.HI.U32 R2, R3, R21, R2 ;  /* 0x0000001503027227 */ /* 0x000fe200078e0002 */
[----:B------:R-:W-:Y:S02]  /*0f30*/  @!P6 LOP3.LUT R12, RZ, R19, RZ, 0x33, !PT ;  /* 0x00000013ff0ce212 */ /* 0x000fe400078e33ff */
[----:B------:R-:W-:Y:S01]  /*0f40*/  IABS R21, R16 ;  /* 0x0000001000157213 */ /* 0x000fe20000000000 */
[----:B------:R-:W-:-:S02]  /*0f50*/  IMAD R3, R23, R10, RZ ;  /* 0x0000000a17037224 */ /* 0x000fc400078e02ff */
[----:B------:R-:W-:Y:S02]  /*0f60*/  IMAD.MOV.U32 R4, RZ, RZ, RZ ;  /* 0x000000ffff047224 */ /* 0x000fe400078e00ff */
[----:B------:R-:W-:Y:S01]  /*0f70*/  @!P5 IMAD.MOV R13, RZ, RZ, -R13 ;  /* 0x000000ffff0dd224 */ /* 0x000fe200078e0a0d */
[----:B------:R-:W-:Y:S01]  /*0f80*/  @!P1 LOP3.LUT R13, RZ, R17, RZ, 0x33, !PT ;  /* 0x00000011ff0d9212 */ /* 0x000fe200078e33ff */
[----:B------:R-:W-:Y:S01]  /*0f90*/  IMAD.HI.U32 R3, R5, R3, R4 ;  /* 0x0000000305037227 */ /* 0x000fe200078e0004 */
[----:B------:R-:W-:Y:S02]  /*0fa0*/  IABS R4, R18 ;  /* 0x0000001200047213 */ /* 0x000fe40000000000 */
[----:B------:R-:W-:Y:S01]  /*0fb0*/  IABS R5, R12 ;  /* 0x0000000c00057213 */ /* 0x000fe20000000000 */
[----:B------:R-:W-:Y:S01]  /*0fc0*/  IMAD.MOV R21, RZ, RZ, -R21 ;  /* 0x000000ffff157224 */ /* 0x000fe200078e0a15 */
[----:B------:R-:W-:Y:S02]  /*0fd0*/  IABS R20, R13 ;  /* 0x0000000d00147213 */ /* 0x000fe40000000000 */
[----:B------:R-:W-:Y:S01]  /*0fe0*/  IADD3 R14, PT, PT, RZ, -R4, RZ ;  /* 0x80000004ff0e7210 */ /* 0x000fe20007ffe0ff */
[----:B------:R-:W-:Y:S01]  /*0ff0*/  IMAD.HI.U32 R2, R2, R5, RZ ;  /* 0x0000000502027227 */ /* 0x000fe200078e00ff */
[----:B------:R-:W-:-:S02]  /*1000*/  ISETP.NE.AND P5, PT, R18, RZ, PT ;  /* 0x000000ff1200720c */ /* 0x000fc40003fa5270 */
[----:B------:R-:W-:Y:S01]  /*1010*/  ISETP.GE.AND P4, PT, R13, RZ, PT ;  /* 0x000000ff0d00720c */ /* 0x000fe20003f86270 */
[----:B------:R-:W-:Y:S02]  /*1020*/  IMAD.MOV.U32 R4, RZ, RZ, R20 ;  /* 0x000000ffff047224 */ /* 0x000fe400078e0014 */
[----:B------:R-:W-:Y:S02]  /*1030*/  IMAD R2, R2, R14, R5 ;  /* 0x0000000e02027224 */ /* 0x000fe400078e0205 */
[----:B------:R-:W-:Y:S02]  /*1040*/  IMAD.MOV.U32 R20, RZ, RZ, R21 ;  /* 0x000000ffff147224 */ /* 0x000fe400078e0015 */
[----:B------:R-:W-:Y:S01]  /*1050*/  IMAD.HI.U32 R3, R3, R4, RZ ;  /* 0x0000000403037227 */ /* 0x000fe200078e00ff */
[----:B------:R-:W-:-:S03]  /*1060*/  ISETP.GT.U32.AND P1, PT, R11, R2, PT ;  /* 0x000000020b00720c */ /* 0x000fc60003f24070 */
[----:B------:R-:W-:-:S05]  /*1070*/  IMAD R3, R3, R20, R4 ;  /* 0x0000001403037224 */ /* 0x000fca00078e0204 */
[----:B------:R-:W-:-:S05]  /*1080*/  ISETP.GT.U32.AND P2, PT, R10, R3, PT ;  /* 0x000000030a00720c */ /* 0x000fca0003f44070 */
[----:B------:R-:W-:-:S04]  /*1090*/  @!P1 IADD3 R2, PT, PT, R2, -R11, RZ ;  /* 0x8000000b02029210 */ /* 0x000fc80007ffe0ff */
[----:B------:R-:W-:-:S04]  /*10a0*/  ISETP.GT.U32.AND P1, PT, R11, R2, PT ;  /* 0x000000020b00720c */ /* 0x000fc80003f24070 */
[----:B------:R-:W-:Y:S01]  /*10b0*/  @!P2 IMAD.IADD R3, R3, 0x1, -R10 ;  /* 0x000000010303a824 */ /* 0x000fe200078e0a0a */
[----:B------:R-:W-:Y:S01]  /*10c0*/  ISETP.GE.AND P2, PT, R12, RZ, PT ;  /* 0x000000ff0c00720c */ /* 0x000fe20003f46270 */
[----:B------:R-:W-:-:S03]  /*10d0*/  IMAD.MOV R12, RZ, RZ, -R12 ;  /* 0x000000ffff0c7224 */ /* 0x000fc600078e0a0c */
[----:B------:R-:W-:-:S04]  /*10e0*/  ISETP.GT.U32.AND P3, PT, R10, R3, PT ;  /* 0x000000030a00720c */ /* 0x000fc80003f64070 */
[----:B------:R-:W-:Y:S01]  /*10f0*/  @!P1 IMAD.IADD R2, R2, 0x1, -R11 ;  /* 0x0000000102029824 */ /* 0x000fe200078e0a0b */
[----:B------:R-:W-:-:S04]  /*1100*/  ISETP.NE.AND P1, PT, R16, RZ, PT ;  /* 0x000000ff1000720c */ /* 0x000fc80003f25270 */
[----:B------:R-:W-:Y:S02]  /*1110*/  @!P2 IADD3 R2, PT, PT, -R2, RZ, RZ ;  /* 0x000000ff0202a210 */ /* 0x000fe40007ffe1ff */
[----:B------:R-:W-:Y:S02]  /*1120*/  @!P5 LOP3.LUT R2, RZ, R18, RZ, 0x33, !PT ;  /* 0x00000012ff02d212 */ /* 0x000fe400078e33ff */
[----:B------:R-:W-:-:S04]  /*1130*/  @!P3 IMAD.IADD R3, R3, 0x1, -R10 ;  /* 0x000000010303b824 */ /* 0x000fc800078e0a0a */
[----:B------:R-:W-:Y:S01]  /*1140*/  @!P4 IMAD.MOV R3, RZ, RZ, -R3 ;  /* 0x000000ffff03c224 */ /* 0x000fe200078e0a03 */
[----:B------:R-:W-:Y:S01]  /*1150*/  @!P1 LOP3.LUT R3, RZ, R16, RZ, 0x33, !PT ;  /* 0x00000010ff039212 */ /* 0x000fe200078e33ff */
[----:B--2---:R-:W-:Y:S02]  /*1160*/  IMAD.IADD R9, R9, 0x1, R2 ;  /* 0x0000000109097824 */ /* 0x004fe400078e0202 */
[----:B------:R-:W-:Y:S01]  /*1170*/  IMAD R2, R19, R12, R0 ;  /* 0x0000000c13027224 */ /* 0x000fe200078e0200 */
[----:B---3--:R-:W-:-:S03]  /*1180*/  IADD3 R3, PT, PT, R8, R3, RZ ;  /* 0x0000000308037210 */ /* 0x008fc60007ffe0ff */
[----:B----4-:R-:W-:Y:S02]  /*1190*/  IMAD.IADD R7, R7, 0x1, R2 ;  /* 0x0000000107077824 */ /* 0x010fe400078e0202 */
[----:B------:R-:W-:-:S04]  /*11a0*/  IMAD R2, R18, R3, R9 ;  /* 0x0000000312027224 */ /* 0x000fc800078e0209 */
[----:B------:R-:W-:-:S07]  /*11b0*/  IMAD R3, R19, R2, R7 ;  /* 0x0000000213037224 */ /* 0x000fce00078e0207 */
.L_x_23:
[----:B------:R-:W-:Y:S05]  /*11c0*/  BSYNC.RECONVERGENT B0 ;  /* 0x0000000000007941 */ /* 0x000fea0003800200 */
.L_x_22:
[----:B------:R-:W-:Y:S04]  /*11d0*/  BSSY.RECONVERGENT B0, `(.L_x_24) ;  /* 0x0000077000007945 */ /* 0x000fe80003800200 */
[----:B------:R-:W-:Y:S05]  /*11e0*/  @!P0 BRA `(.L_x_25) ;  /* 0x0000000400d48947 */ /* 0x000fea0003800000 */
[-C--:B------:R-:W-:Y:S02]  /*11f0*/  IABS R4, R17.reuse ;  /* 0x0000001100047213 */ /* 0x080fe40000000000 */
[----:B------:R-:W-:Y:S02]  /*1200*/  IABS R8, R16 ;  /* 0x0000001000087213 */ /* 0x000fe40000000000 */
[----:B------:R-:W0:Y:S01]  /*1210*/  I2F.RP R2, R4 ;  /* 0x0000000400027306 */ /* 0x000e220000209400 */
[----:B------:R-:W-:Y:S02]  /*1220*/  IABS R9, R0 ;  /* 0x0000000000097213 */ /* 0x000fe40000000000 */
[----:B------:R-:W-:Y:S02]  /*1230*/  IABS R10, R17 ;  /* 0x00000011000a7213 */ /* 0x000fe40000000000 */
[----:B------:R-:W-:-:S03]  /*1240*/  ISETP.NE.AND P5, PT, R16, RZ, PT ;  /* 0x000000ff1000720c */ /* 0x000fc60003fa5270 */
[----:B------:R-:W1:Y:S08]  /*1250*/  I2F.RP R11, R8 ;  /* 0x00000008000b7306 */ /* 0x000e700000209400 */
[----:B0-----:R-:W0:Y:S08]  /*1260*/  MUFU.RCP R2, R2 ;  /* 0x0000000200027308 */ /* 0x001e300000001000 */
[----:B-1----:R-:W-:Y:S01]  /*1270*/  MUFU.RCP R11, R11 ;  /* 0x0000000b000b7308 */ /* 0x002fe20000001000 */
[----:B0-----:R-:W-:Y:S01]  /*1280*/  VIADD R6, R2, 0xffffffe ;  /* 0x0ffffffe02067836 */ /* 0x001fe20000000000 */
[----:B------:R-:W-:-:S06]  /*1290*/  IABS R2, R19 ;  /* 0x0000001300027213 */ /* 0x000fcc0000000000 */
[----:B------:R0:W1:Y:S02]  /*12a0*/  F2I.FTZ.U32.TRUNC.NTZ R7, R6 ;  /* 0x0000000600077305 */ /* 0x000064000021f000 */
[----:B0-----:R-:W-:Y:S02]  /*12b0*/  HFMA2 R6, -RZ, RZ, 0, 0 ;  /* 0x00000000ff067431 */ /* 0x001fe400000001ff */
[----:B-1----:R-:W-:-:S04]  /*12c0*/  IMAD.MOV R5, RZ, RZ, -R7 ;  /* 0x000000ffff057224 */ /* 0x002fc800078e0a07 */
[----:B------:R-:W-:-:S04]  /*12d0*/  IMAD R5, R5, R4, RZ ;  /* 0x0000000405057224 */ /* 0x000fc800078e02ff */
[----:B------:R-:W-:-:S04]  /*12e0*/  IMAD.HI.U32 R6, R7, R5, R6 ;  /* 0x0000000507067227 */ /* 0x000fc800078e0006 */
[----:B------:R-:W-:Y:S02]  /*12f0*/  IMAD.MOV R5, RZ, RZ, -R10 ;  /* 0x000000ffff057224 */ /* 0x000fe400078e0a0a */
[----:B------:R-:W-:Y:S01]  /*1300*/  IMAD.HI.U32 R12, R6, R9, RZ ;  /* 0x00000009060c7227 */ /* 0x000fe200078e00ff */
[----:B------:R-:W0:Y:S03]  /*1310*/  I2F.RP R10, R2 ;  /* 0x00000002000a7306 */ /* 0x000e260000209400 */
[----:B------:R-:W-:Y:S02]  /*1320*/  IMAD R7, R12, R5, R9 ;  /* 0x000000050c077224 */ /* 0x000fe400078e0209 */
[----:B------:R-:W-:-:S03]  /*1330*/  VIADD R5, R11, 0xffffffe ;  /* 0x0ffffffe0b057836 */ /* 0x000fc60000000000 */
[----:B------:R-:W-:-:S03]  /*1340*/  ISETP.GT.U32.AND P0, PT, R4, R7, PT ;  /* 0x000000070400720c */ /* 0x000fc60003f04070 */
[----:B------:R-:W1:Y:S08]  /*1350*/  F2I.FTZ.U32.TRUNC.NTZ R5, R5 ;  /* 0x0000000500057305 */ /* 0x000e70000021f000 */
[----:B0-----:R-:W0:Y:S02]  /*1360*/  MUFU.RCP R10, R10 ;  /* 0x0000000a000a7308 */ /* 0x001e240000001000 */
[----:B------:R-:W-:Y:S01]  /*1370*/  @!P0 IADD3 R7, PT, PT, R7, -R4, RZ ;  /* 0x8000000407078210 */ /* 0x000fe20007ffe0ff */
[----:B------:R-:W-:Y:S01]  /*1380*/  @!P0 VIADD R12, R12, 0x1 ;  /* 0x000000010c0c8836 */ /* 0x000fe20000000000 */
[----:B------:R-:W-:-:S02]  /*1390*/  ISETP.NE.AND P0, PT, R17, RZ, PT ;  /* 0x000000ff1100720c */ /* 0x000fc40003f05270 */
[----:B------:R-:W-:Y:S01]  /*13a0*/  ISETP.GE.U32.AND P1, PT, R7, R4, PT ;  /* 0x000000040700720c */ /* 0x000fe20003f26070 */
[----:B-1----:R-:W-:Y:S01]  /*13b0*/  IMAD.MOV R11, RZ, RZ, -R5 ;  /* 0x000000ffff0b7224 */ /* 0x002fe200078e0a05 */
[----:B------:R-:W-:-:S03]  /*13c0*/  LOP3.LUT R4, R0, R17, RZ, 0x3c, !PT ;  /* 0x0000001100047212 */ /* 0x000fc600078e3cff */
[----:B------:R-:W-:Y:S01]  /*13d0*/  IMAD R11, R11, R8, RZ ;  /* 0x000000080b0b7224 */ /* 0x000fe200078e02ff */
[----:B------:R-:W-:Y:S01]  /*13e0*/  ISETP.GE.AND P2, PT, R4, RZ, PT ;  /* 0x000000ff0400720c */ /* 0x000fe20003f46270 */
[----:B------:R-:W-:Y:S02]  /*13f0*/  IMAD.MOV.U32 R4, RZ, RZ, RZ ;  /* 0x000000ffff047224 */ /* 0x000fe400078e00ff */
[----:B0-----:R-:W-:-:S04]  /*1400*/  VIADD R6, R10, 0xffffffe ;  /* 0x0ffffffe0a067836 */ /* 0x001fc80000000000 */
[----:B------:R-:W-:Y:S01]  /*1410*/  @P1 IADD3 R12, PT, PT, R12, 0x1, RZ ;  /* 0x000000010c0c1810 */ /* 0x000fe20007ffe0ff */
[----:B------:R-:W-:Y:S01]  /*1420*/  IMAD.HI.U32 R4, R5, R11, R4 ;  /* 0x0000000b05047227 */ /* 0x000fe200078e0004 */
[----:B------:R0:W1:Y:S03]  /*1430*/  F2I.FTZ.U32.TRUNC.NTZ R7, R6 ;  /* 0x0000000600077305 */ /* 0x000066000021f000 */
[----:B------:R-:W-:Y:S01]  /*1440*/  IMAD.MOV.U32 R10, RZ, RZ, R12 ;  /* 0x000000ffff0a7224 */ /* 0x000fe200078e000c */
[----:B------:R-:W-:-:S04]  /*1450*/  IABS R12, R16 ;  /* 0x00000010000c7213 */ /* 0x000fc80000000000 */
[----:B------:R-:W-:Y:S02]  /*1460*/  @!P2 IADD3 R10, PT, PT, -R10, RZ, RZ ;  /* 0x000000ff0a0aa210 */ /* 0x000fe40007ffe1ff */
[----:B------:R-:W-:Y:S02]  /*1470*/  @!P0 LOP3.LUT R10, RZ, R17, RZ, 0x33, !PT ;  /* 0x00000011ff0a8212 */ /* 0x000fe400078e33ff */
[----:B------:R-:W-:Y:S02]  /*1480*/  IADD3 R14, PT, PT, RZ, -R12, RZ ;  /* 0x8000000cff0e7210 */ /* 0x000fe40007ffe0ff */
[----:B0-----:R-:W-:Y:S01]  /*1490*/  IABS R6, R10 ;  /* 0x0000000a00067213 */ /* 0x001fe20000000000 */
[----:B-1----:R-:W-:Y:S01]  /*14a0*/  IMAD.MOV R13, RZ, RZ, -R7 ;  /* 0x000000ffff0d7224 */ /* 0x002fe200078e0a07 */
[----:B------:R-:W-:Y:S02]  /*14b0*/  IABS R12, R19 ;  /* 0x00000013000c7213 */ /* 0x000fe40000000000 */
[----:B------:R-:W-:Y:S01]  /*14c0*/  ISETP.GE.AND P1, PT, R10, RZ, PT ;  /* 0x000000ff0a00720c */ /* 0x000fe20003f26270 */
[----:B------:R-:W-:-:S02]  /*14d0*/  IMAD.MOV.U32 R5, RZ, RZ, R6 ;  /* 0x000000ffff057224 */ /* 0x000fc400078e0006 */
[----:B------:R-:W-:Y:S02]  /*14e0*/  IMAD R11, R13, R2, RZ ;  /* 0x000000020d0b7224 */ /* 0x000fe400078e02ff */
[----:B------:R-:W-:Y:S02]  /*14f0*/  IMAD.MOV.U32 R6, RZ, RZ, RZ ;  /* 0x000000ffff067224 */ /* 0x000fe400078e00ff */
[----:B------:R-:W-:-:S04]  /*1500*/  IMAD.HI.U32 R4, R4, R5, RZ ;  /* 0x0000000504047227 */ /* 0x000fc800078e00ff */
[----:B------:R-:W-:Y:S01]  /*1510*/  IMAD.HI.U32 R6, R7, R11, R6 ;  /* 0x0000000b07067227 */ /* 0x000fe200078e0006 */
[----:B------:R-:W-:-:S03]  /*1520*/  MOV R7, R14 ;  /* 0x0000000e00077202 */ /* 0x000fc60000000f00 */
[----:B------:R-:W-:Y:S02]  /*1530*/  IMAD.MOV R12, RZ, RZ, -R12 ;  /* 0x000000ffff0c7224 */ /* 0x000fe400078e0a0c */
[----:B------:R-:W-:Y:S02]  /*1540*/  IMAD R4, R4, R7, R5 ;  /* 0x0000000704047224 */ /* 0x000fe400078e0205 */
[----:B------:R-:W-:Y:S02]  /*1550*/  IMAD.MOV.U32 R5, RZ, RZ, R12 ;  /* 0x000000ffff057224 */ /* 0x000fe400078e000c */
[----:B------:R-:W-:Y:S01]  /*1560*/  IMAD.HI.U32 R20, R6, R9, RZ ;  /* 0x0000000906147227 */ /* 0x000fe200078e00ff */
[----:B------:R-:W-:Y:S02]  /*1570*/  ISETP.GT.U32.AND P0, PT, R8, R4, PT ;  /* 0x000000040800720c */ /* 0x000fe40003f04070 */
[----:B------:R-:W-:Y:S01]  /*1580*/  LOP3.LUT R6, R0, R19, RZ, 0x3c, !PT ;  /* 0x0000001300067212 */ /* 0x000fe200078e3cff */
[----:B------:R-:W-:-:S02]  /*1590*/  IMAD R5, R20, R5, R9 ;  /* 0x0000000514057224 */ /* 0x000fc400078e0209 */
[----:B------:R-:W-:Y:S01]  /*15a0*/  VIADD R7, R15, 0xffffffff ;  /* 0xffffffff0f077836 */ /* 0x000fe20000000000 */
[----:B------:R-:W-:Y:S01]  /*15b0*/  ISETP.GE.AND P4, PT, R6, RZ, PT ;  /* 0x000000ff0600720c */ /* 0x000fe20003f86270 */
[----:B------:R-:W-:Y:S01]  /*15c0*/  IMAD.MOV.U32 R6, RZ, RZ, -0x1 ;  /* 0xffffffffff067424 */ /* 0x000fe200078e00ff */
[----:B------:R-:W-:-:S05]  /*15d0*/  ISETP.GT.U32.AND P2, PT, R2, R5, PT ;  /* 0x000000050200720c */ /* 0x000fca0003f44070 */
[----:B------:R-:W-:-:S04]  /*15e0*/  @!P0 IADD3 R4, PT, PT, R4, -R8, RZ ;  /* 0x8000000804048210 */ /* 0x000fc80007ffe0ff */
[----:B------:R-:W-:-:S04]  /*15f0*/  ISETP.GT.U32.AND P0, PT, R8, R4, PT ;  /* 0x000000040800720c */ /* 0x000fc80003f04070 */
[----:B------:R-:W-:Y:S01]  /*1600*/  @!P2 IMAD.IADD R5, R5, 0x1, -R2 ;  /* 0x000000010505a824 */ /* 0x000fe200078e0a02 */
[----:B------:R-:W-:-:S04]  /*1610*/  @!P2 IADD3 R20, PT, PT, R20, 0x1, RZ ;  /* 0x000000011414a810 */ /* 0x000fc80007ffe0ff */
[----:B------:R-:W-:-:S04]  /*1620*/  ISETP.GE.U32.AND P3, PT, R5, R2, PT ;  /* 0x000000020500720c */ /* 0x000fc80003f66070 */
[----:B------:R-:W-:Y:S01]  /*1630*/  @!P0 IMAD.IADD R4, R4, 0x1, -R8 ;  /* 0x0000000104048824 */ /* 0x000fe200078e0a08 */
[----:B------:R-:W-:-:S04]  /*1640*/  ISETP.GT.U32.AND P0, PT, R7, 0xb, PT ;  /* 0x0000000b0700780c */ /* 0x000fc80003f04070 */
[----:B------:R-:W-:Y:S02]  /*1650*/  @!P1 IADD3 R4, PT, PT, -R4, RZ, RZ ;  /* 0x000000ff04049210 */ /* 0x000fe40007ffe1ff */
[----:B------:R-:W-:Y:S02]  /*1660*/  @!P5 LOP3.LUT R4, RZ, R16, RZ, 0x33, !PT ;  /* 0x00000010ff04d212 */ /* 0x000fe400078e33ff */
[----:B------:R-:W-:-:S04]  /*1670*/  @P3 VIADD R20, R20, 0x1 ;  /* 0x0000000114143836 */ /* 0x000fc80000000000 */
[----:B------:R-:W-:Y:S01]  /*1680*/  @!P4 IMAD.MOV R20, RZ, RZ, -R20 ;  /* 0x000000ffff14c224 */ /* 0x000fe200078e0a14 */
[----:B------:R-:W-:Y:S06]  /*1690*/  @P0 BRA `(.L_x_25) ;  /* 0x0000000000a80947 */ /* 0x000fec0003800000 */
[----:B------:R-:W0:Y:S02]  /*16a0*/  LDC.64 R14, c[0x4][0x120] ;  /* 0x01004800ff0e7b82 */ /* 0x000e240000000a00 */
[----:B0-----:R-:W-:-:S05]  /*16b0*/  IMAD.WIDE.U32 R14, R7, 0xc, R14 ;  /* 0x0000000c070e7825 */ /* 0x001fca00078e000e */
[----:B------:R-:W2:Y:S04]  /*16c0*/  LDG.E R10, desc[UR4][R14.64+0x4] ;  /* 0x000004040e0a7981 */ /* 0x000ea8000c1e1900 */
[----:B------:R-:W3:Y:S04]  /*16d0*/  LDG.E R9, desc[UR4][R14.64+0x8] ;  /* 0x000008040e097981 */ /* 0x000ee8000c1e1900 */
[----:B------:R0:W4:Y:S01]  /*16e0*/  LDG.E R8, desc[UR4][R14.64] ;  /* 0x000000040e087981 */ /* 0x000122000c1e1900 */
[----:B------:R-:W-:Y:S02]  /*16f0*/  IABS R12, R18 ;  /* 0x00000012000c7213 */ /* 0x000fe40000000000 */
[----:B------:R-:W-:-:S02]  /*1700*/  ISETP.NE.AND P3, PT, R19, RZ, PT ;  /* 0x000000ff1300720c */ /* 0x000fc40003f65270 */
[----:B------:R-:W1:Y:S01]  /*1710*/  I2F.RP R13, R12 ;  /* 0x0000000c000d7306 */ /* 0x000e620000209400 */
[----:B------:R-:W-:Y:S02]  /*1720*/  LOP3.LUT R11, RZ, R19, RZ, 0x33, !PT ;  /* 0x00000013ff0b7212 */ /* 0x000fe400078e33ff */
[----:B------:R-:W-:Y:S02]  /*1730*/  ISETP.GE.AND P2, PT, R0, RZ, PT ;  /* 0x000000ff0000720c */ /* 0x000fe40003f46270 */
[----:B------:R-:W-:Y:S02]  /*1740*/  SEL R20, R11, R20, !P3 ;  /* 0x000000140b147207 */ /* 0x000fe40005800000 */
[----:B------:R-:W-:Y:S02]  /*1750*/  ISETP.NE.AND P4, PT, R18, RZ, PT ;  /* 0x000000ff1200720c */ /* 0x000fe40003f85270 */
[----:B------:R-:W-:Y:S02]  /*1760*/  IABS R16, R20 ;  /* 0x0000001400107213 */ /* 0x000fe40000000000 */
[----:B------:R-:W-:Y:S01]  /*1770*/  ISETP.GE.AND P1, PT, R20, RZ, PT ;  /* 0x000000ff1400720c */ /* 0x000fe20003f26270 */
[----:B-1----:R-:W1:Y:S02]  /*1780*/  MUFU.RCP R13, R13 ;  /* 0x0000000d000d7308 */ /* 0x002e640000001000 */
[----:B-1----:R-:W-:-:S06]  /*1790*/  IADD3 R6, PT, PT, R13, 0xffffffe, RZ ;  /* 0x0ffffffe0d067810 */ /* 0x002fcc0007ffe0ff */
[----:B------:R1:W5:Y:S02]  /*17a0*/  F2I.FTZ.U32.TRUNC.NTZ R7, R6 ;  /* 0x0000000600077305 */ /* 0x000364000021f000 */
[----:B-1----:R-:W-:Y:S02]  /*17b0*/  IMAD.MOV.U32 R6, RZ, RZ, RZ ;  /* 0x000000ffff067224 */ /* 0x002fe400078e00ff */
[----:B-----5:R-:W-:-:S04]  /*17c0*/  IMAD.MOV R17, RZ, RZ, -R7 ;  /* 0x000000ffff117224 */ /* 0x020fc800078e0a07 */
[----:B0-----:R-:W-:Y:S01]  /*17d0*/  IMAD R15, R17, R12, RZ ;  /* 0x0000000c110f7224 */ /* 0x001fe200078e02ff */
[----:B------:R-:W-:-:S03]  /*17e0*/  IABS R17, R18 ;  /* 0x0000001200117213 */ /* 0x000fc60000000000 */
[----:B------:R-:W-:Y:S01]  /*17f0*/  IMAD.HI.U32 R14, R7, R15, R6 ;  /* 0x0000000f070e7227 */ /* 0x000fe200078e0006 */
[----:B------:R-:W-:-:S03]  /*1800*/  IADD3 R13, PT, PT, RZ, -R17, RZ ;  /* 0x80000011ff0d7210 */ /* 0x000fc60007ffe0ff */
[----:B------:R-:W-:-:S04]  /*1810*/  IMAD.MOV.U32 R7, RZ, RZ, R16 ;  /* 0x000000ffff077224 */ /* 0x000fc800078e0010 */
[----:B------:R-:W-:-:S04]  /*1820*/  IMAD.HI.U32 R6, R14, R7, RZ ;  /* 0x000000070e067227 */ /* 0x000fc800078e00ff */
[----:B------:R-:W-:-:S05]  /*1830*/  IMAD R7, R6, R13, R7 ;  /* 0x0000000d06077224 */ /* 0x000fca00078e0207 */
[----:B------:R-:W-:-:S13]  /*1840*/  ISETP.GT.U32.AND P0, PT, R12, R7, PT ;  /* 0x000000070c00720c */ /* 0x000fda0003f04070 */
[----:B------:R-:W-:-:S05]  /*1850*/  @!P0 IMAD.IADD R7, R7, 0x1, -R12 ;  /* 0x0000000107078824 */ /* 0x000fca00078e0a0c */
[----:B------:R-:W-:-:S13]  /*1860*/  ISETP.GT.U32.AND P0, PT, R12, R7, PT ;  /* 0x000000070c00720c */ /* 0x000fda0003f04070 */
[----:B------:R-:W-:Y:S02]  /*1870*/  @!P0 IADD3 R7, PT, PT, R7, -R12, RZ ;  /* 0x8000000c07078210 */ /* 0x000fe40007ffe0ff */
[-C--:B------:R-:W-:Y:S01]  /*1880*/  ISETP.GT.U32.AND P0, PT, R2, R5.reuse, PT ;  /* 0x000000050200720c */ /* 0x080fe20003f04070 */
[----:B------:R-:W-:Y:S02]  /*1890*/  IMAD.IADD R2, R5, 0x1, -R2 ;  /* 0x0000000105027824 */ /* 0x000fe400078e0a02 */
[----:B------:R-:W-:Y:S01]  /*18a0*/  @!P1 IMAD.MOV R7, RZ, RZ, -R7 ;  /* 0x000000ffff079224 */ /* 0x000fe200078e0a07 */
[----:B------:R-:W-:Y:S02]  /*18b0*/  @!P4 LOP3.LUT R7, RZ, R18, RZ, 0x33, !PT ;  /* 0x00000012ff07c212 */ /* 0x000fe400078e33ff */
[----:B------:R-:W-:-:S04]  /*18c0*/  SEL R2, R2, R5, !P0 ;  /* 0x0000000502027207 */ /* 0x000fc80004000000 */
[----:B------:R-:W-:-:S04]  /*18d0*/  @!P2 IADD3 R2, PT, PT, -R2, RZ, RZ ;  /* 0x000000ff0202a210 */ /* 0x000fc80007ffe1ff */
[----:B------:R-:W-:Y:S01]  /*18e0*/  SEL R11, R11, R2, !P3 ;  /* 0x000000020b0b7207 */ /* 0x000fe20005800000 */
[----:B--2---:R-:W-:Y:S02]  /*18f0*/  IMAD.IADD R7, R10, 0x1, R7 ;  /* 0x000000010a077824 */ /* 0x004fe400078e0207 */
[----:B---3--:R-:W-:Y:S01]  /*1900*/  IMAD.IADD R9, R4, 0x1, R9 ;  /* 0x0000000104097824 */ /* 0x008fe200078e0209 */
[----:B----4-:R-:W-:-:S03]  /*1910*/  IADD3 R8, PT, PT, R8, R11, RZ ;  /* 0x0000000b08087210 */ /* 0x010fc60007ffe0ff */
[----:B------:R-:W-:-:S04]  /*1920*/  IMAD R7, R18, R9, R7 ;  /* 0x0000000912077224 */ /* 0x000fc800078e0207 */
[----:B------:R-:W-:-:S07]  /*1930*/  IMAD R6, R19, R7, R8 ;  /* 0x0000000713067224 */ /* 0x000fce00078e0208 */
.L_x_25:
[----:B------:R-:W-:Y:S05]  /*1940*/  BSYNC.RECONVERGENT B0 ;  /* 0x0000000000007941 */ /* 0x000fea0003800200 */
.L_x_24:
[----:B------:R-:W-:-:S13]  /*1950*/  ISETP.NE.AND P0, PT, R3, R6, PT ;  /* 0x000000060300720c */ /* 0x000fda0003f05270 */
[----:B------:R-:W-:Y:S05]  /*1960*/  @!P0 EXIT ;  /* 0x000000000000894d */ /* 0x000fea0003800000 */
[----:B------:R-:W0:Y:S08]  /*1970*/  LDC.64 R6, c[0x4][0x100] ;  /* 0x01004000ff067b82 */ /* 0x000e300000000a00 */
[----:B------:R-:W1:Y:S08]  /*1980*/  LDC.64 R10, c[0x4][RZ] ;  /* 0x01000000ff0a7b82 */ /* 0x000e700000000a00 */
[----:B------:R-:W2:Y:S01]  /*1990*/  LDC.64 R4, c[0x4][0xd8] ;  /* 0x01003600ff047b82 */ /* 0x000ea20000000a00 */
[----:B0-----:R-:W3:Y:S04]  /*19a0*/  LDG.E.64 R6, desc[UR4][R6.64] ;  /* 0x0000000406067981 */ /* 0x001ee8000c1e1b00 */
[----:B-1----:R-:W4:Y:S04]  /*19b0*/  LDG.E.64 R10, desc[UR4][R10.64] ;  /* 0x000000040a0a7981 */ /* 0x002f28000c1e1b00 */
[----:B--2---:R-:W2:Y:S01]  /*19c0*/  LDG.E.64 R16, desc[UR4][R4.64] ;  /* 0x0000000404107981 */ /* 0x004ea2000c1e1b00 */
[----:B------:R-:W0:Y:S03]  /*19d0*/  LDC.64 R12, c[0x4][0xb8] ;  /* 0x01002e00ff0c7b82 */ /* 0x000e260000000a00 */
[----:B0-----:R-:W5:Y:S01]  /*19e0*/  LDG.E.64 R12, desc[UR4][R12.64] ;  /* 0x000000040c0c7981 */ /* 0x001f62000c1e1b00 */
[----:B---3--:R-:W-:-:S06]  /*19f0*/  IMAD.WIDE R8, R3, 0x8, R6 ;  /* 0x0000000803087825 */ /* 0x008fcc00078e0206 */
[----:B------:R-:W5:Y:S01]  /*1a00*/  LD.E.64 R8, desc[UR4][R8.64] ;  /* 0x0000000408087980 */ /* 0x000f62000c101b00 */
[----:B----4-:R-:W-:-:S06]  /*1a10*/  IMAD.WIDE R14, R3, 0x8, R10 ;  /* 0x00000008030e7825 */ /* 0x010fcc00078e020a */
[----:B------:R-:W3:Y:S01]  /*1a20*/  LD.E.64 R14, desc[UR4][R14.64] ;  /* 0x000000040e0e7980 */ /* 0x000ee2000c101b00 */
[----:B--2---:R-:W-:-:S06]  /*1a30*/  IMAD.WIDE R16, R3, 0x8, R16 ;  /* 0x0000000803107825 */ /* 0x004fcc00078e0210 */
[----:B------:R-:W2:Y:S01]  /*1a40*/  LD.E.64 R16, desc[UR4][R16.64] ;  /* 0x0000000410107980 */ /* 0x000ea2000c101b00 */
[----:B-----5:R-:W-:-:S08]  /*1a50*/  DADD R6, R8, -R12 ;  /* 0x0000000008067229 */ /* 0x020fd0000000080c */
[----:B---3--:R-:W-:-:S08]  /*1a60*/  DADD R6, R6, R14 ;  /* 0x0000000006067229 */ /* 0x008fd0000000000e */
[----:B------:R-:W-:-:S08]  /*1a70*/  DFMA R10, R6, 0.5, -R14 ;  /* 0x3fe00000060a782b */ /* 0x000fd0000000080e */
[----:B--2---:R-:W-:-:S14]  /*1a80*/  DSETP.GT.AND P0, PT, R10, R16, PT ;  /* 0x000000100a00722a */ /* 0x004fdc0003f04000 */
[----:B------:R-:W-:Y:S05]  /*1a90*/  @!P0 EXIT ;  /* 0x000000000000894d */ /* 0x000fea0003800000 */
.L_x_28:
[----:B------:R-:W2:Y:S02]  /*1aa0*/  LDG.E.64 R6, desc[UR4][R4.64] ;  /* 0x0000000404067981 */ /* 0x000ea4000c1e1b00 */
[----:B0-2---:R-:W-:-:S05]  /*1ab0*/  IMAD.WIDE R14, R3, 0x8, R6 ;  /* 0x00000008030e7825 */ /* 0x005fca00078e0206 */
[----:B------:R-:W2:Y:S01]  /*1ac0*/  LD.E.64 R8, desc[UR4][R14.64] ;  /* 0x000000040e087980 */ /* 0x000ea2000c101b00 */
[----:B------:R-:W-:Y:S05]  /*1ad0*/  YIELD ;  /* 0x0000000000007946 */ /* 0x000fea0003800000 */
[----:B--2---:R-:W-:-:S14]  /*1ae0*/  DSETP.GEU.AND P0, PT, R8, -R10, PT ;  /* 0x8000000a0800722a */ /* 0x004fdc0003f0e000 */
[----:B------:R-:W-:Y:S05]  /*1af0*/  @P0 EXIT ;  /* 0x000000000000094d */ /* 0x000fea0003800000 */
[----:B------:R0:W5:Y:S01]  /*1b00*/  ATOM.E.CAS.64.STRONG.GPU P0, R6, [R14], R8, R10 ;  /* 0x000000080e06738b */ /* 0x000162000010e50a */
[----:B------:R-:W-:Y:S04]  /*1b10*/  BSSY.RECONVERGENT B0, `(.L_x_26) ;  /* 0x0000008000007945 */ /* 0x000fe80003800200 */
[----:B0-----:R-:W-:Y:S05]  /*1b20*/  @P0 BRA `(.L_x_27) ;  /* 0x0000000000180947 */ /* 0x001fea0003800000 */
[----:B-----5:R-:W2:Y:S02]  /*1b30*/  LD.E.64 R6, [R14] ;  /* 0x000000000e067980 */ /* 0x020ea40000100b00 */
[----:B--2---:R-:W-:-:S04]  /*1b40*/  ISETP.EQ.U32.AND P0, PT, R6, R8, PT ;  /* 0x000000080600720c */ /* 0x004fc80003f02070 */
[----:B------:R-:W-:-:S04]  /*1b50*/  ISETP.EQ.U32.AND.EX P0, PT, R7, R9, PT, P0 ;  /* 0x000000090700720c */ /* 0x000fc80003f02100 */
[----:B------:R-:W-:Y:S02]  /*1b60*/  SEL R12, R10, R6, P0 ;  /* 0x000000060a0c7207 */ /* 0x000fe40000000000 */
[----:B------:R-:W-:-:S05]  /*1b70*/  SEL R13, R11, R7, P0 ;  /* 0x000000070b0d7207 */ /* 0x000fca0000000000 */
[----:B------:R0:W-:Y:S02]  /*1b80*/  ST.E.64 [R14], R12 ;  /* 0x000000000e007385 */ /* 0x0001e40000100b0c */
.L_x_27:
[----:B------:R-:W-:Y:S05]  /*1b90*/  BSYNC.RECONVERGENT B0 ;  /* 0x0000000000007941 */ /* 0x000fea0003800200 */
.L_x_26:
[----:B-----5:R-:W-:-:S14]  /*1ba0*/  DSETP.NEU.AND P0, PT, R8, R6, PT ;  /* 0x000000060800722a */ /* 0x020fdc0003f0d000 */
[----:B------:R-:W-:Y:S05]  /*1bb0*/  @P0 BRA `(.L_x_28) ;  /* 0xfffffffc00b80947 */ /* 0x000fea000383ffff */
[----:B------:R-:W-:Y:S05]  /*1bc0*/  EXIT ;  /* 0x000000000000794d */ /* 0x000fea0003800000 */
.L_x_16:
        /* <DEDUP_REMOVED lines=28> */
.L_x_33:
[----:B-----5:R-:W-:-:S04]  /*1d90*/  IMAD.WIDE R8, R21, 0x4, R2 ;  /* 0x0000000415087825 */ /* 0x020fc800078e0202 */
[----:B------:R-:W-:Y:S01]  /*1da0*/  IMAD.WIDE R10, R21, 0x4, R4 ;  /* 0x00000004150a7825 */ /* 0x000fe200078e0204 */
[----:B------:R-:W2:Y:S04]  /*1db0*/  LD.E R15, desc[UR4][R8.64] ;  /* 0x00000004080f7980 */ /* 0x000ea8000c101900 */
[----:B------:R-:W3:Y:S01]  /*1dc0*/  LD.E R14, desc[UR4][R10.64] ;  /* 0x000000040a0e7980 */ /* 0x000ee2000c101900 */
[----:B------:R-:W-:Y:S01]  /*1dd0*/  IMAD.MOV.U32 R0, RZ, RZ, R21 ;  /* 0x000000ffff007224 */ /* 0x000fe200078e0015 */
[----:B--2---:R-:W-:-:S04]  /*1de0*/  ISETP.NE.AND P0, PT, R15, -0x1, PT ;  /* 0xffffffff0f00780c */ /* 0x004fc80003f05270 */
[----:B---3--:R-:W-:-:S13]  /*1df0*/  ISETP.NE.OR P1, PT, R15, R14, !P0 ;  /* 0x0000000e0f00720c */ /* 0x008fda0004725670 */
[----:B------:R-:W-:Y:S05]  /*1e00*/  @P1 BRA `(.L_x_30) ;  /* 0x0000000400c41947 */ /* 0x000fea0003800000 */
[----:B------:R-:W-:Y:S01]  /*1e10*/  IADD3 R23, PT, PT, R15, -0x1, RZ ;  /* 0xffffffff0f177810 */ /* 0x000fe20007ffe0ff */
[----:B------:R-:W-:Y:S01]  /*1e20*/  BSSY.RECONVERGENT B1, `(.L_x_31) ;  /* 0x000006d000017945 */ /* 0x000fe20003800200 */
[----:B------:R-:W-:Y:S02]  /*1e30*/  IMAD.MOV.U32 R21, RZ, RZ, -0x1 ;  /* 0xffffffffff157424 */ /* 0x000fe400078e00ff */
        /* <DEDUP_REMOVED lines=14> */
[----:B-1----:R-:W-:Y:S02]  /*1f20*/  IADD3 R10, PT, PT, R22, 0xffffffe, RZ ;  /* 0x0ffffffe160a7810 */ /* 0x002fe40007ffe0ff */
[----:B------:R-:W-:-:S05]  /*1f30*/  IABS R22, R16 ;  /* 0x0000001000167213 */ /* 0x000fca0000000000 */
[----:B------:R1:W4:Y:S01]  /*1f40*/  F2I.FTZ.U32.TRUNC.NTZ R11, R10 ;  /* 0x0000000a000b7305 */ /* 0x000322000021f000 */
[----:B0-----:R-:W-:Y:S02]  /*1f50*/  VIADD R13, R25, 0xffffffe ;  /* 0x0ffffffe190d7836 */ /* 0x001fe40000000000 */
[----:B--2---:R-:W-:Y:S02]  /*1f60*/  IMAD.MOV.U32 R8, RZ, RZ, RZ ;  /* 0x000000ffff087224 */ /* 0x004fe400078e00ff */
[----:B---3--:R-:W-:-:S03]  /*1f70*/  IMAD.MOV R27, RZ, RZ, -R9 ;  /* 0x000000ffff1b7224 */ /* 0x008fc600078e0a09 */
[----:B------:R-:W0:Y:S01]  /*1f80*/  F2I.FTZ.U32.TRUNC.NTZ R13, R13 ;  /* 0x0000000d000d7305 */ /* 0x000e22000021f000 */
[----:B-1----:R-:W-:Y:S02]  /*1f90*/  IMAD.MOV.U32 R10, RZ, RZ, RZ ;  /* 0x000000ffff0a7224 */ /* 0x002fe400078e00ff */
[----:B------:R-:W-:-:S04]  /*1fa0*/  IMAD R27, R27, R24, RZ ;  /* 0x000000181b1b7224 */ /* 0x000fc800078e02ff */
[----:B------:R-:W-:Y:S01]  /*1fb0*/  IMAD.HI.U32 R8, R9, R27, R8 ;  /* 0x0000001b09087227 */ /* 0x000fe200078e0008 */
[----:B----4-:R-:W-:Y:S01]  /*1fc0*/  IADD3 R25, PT, PT, RZ, -R11, RZ ;  /* 0x8000000bff197210 */ /* 0x010fe20007ffe0ff */
[----:B------:R-:W1:Y:S04]  /*1fd0*/  I2F.RP R9, R22 ;  /* 0x0000001600097306 */ /* 0x000e680000209400 */
[----:B------:R-:W-:-:S04]  /*1fe0*/  IMAD R25, R25, R20, RZ ;  /* 0x0000001419197224 */ /* 0x000fc800078e02ff */
[----:B------:R-:W-:Y:S01]  /*1ff0*/  IMAD.HI.U32 R25, R11, R25, R10 ;  /* 0x000000190b197227 */ /* 0x000fe200078e000a */
[----:B0-----:R-:W-:-:S05]  /*2000*/  IADD3 R10, PT, PT, RZ, -R13, RZ ;  /* 0x8000000dff0a7210 */ /* 0x001fca0007ffe0ff */
[----:B------:R-:W-:Y:S01]  /*2010*/  IMAD R11, R10, R21, RZ ;  /* 0x000000150a0b7224 */ /* 0x000fe200078e02ff */
[----:B-1----:R-:W0:Y:S01]  /*2020*/  MUFU.RCP R9, R9 ;  /* 0x0000000900097308 */ /* 0x002e220000001000 */
[----:B------:R-:W-:Y:S02]  /*2030*/  IABS R10, R19 ;  /* 0x00000013000a7213 */ /* 0x000fe40000000000 */
[----:B------:R-:W-:Y:S01]  /*2040*/  IMAD.HI.U32 R26, R13, R11, R12 ;  /* 0x0000000b0d1a7227 */ /* 0x000fe200078e000c */
[----:B------:R-:W-:-:S03]  /*2050*/  IABS R13, R0 ;  /* 0x00000000000d7213 */ /* 0x000fc60000000000 */
[----:B------:R-:W-:Y:S02]  /*2060*/  IMAD.MOV R11, RZ, RZ, -R10 ;  /* 0x000000ffff0b7224 */ /* 0x000fe400078e0a0a */
[----:B------:R-:W-:-:S04]  /*2070*/  IMAD.HI.U32 R12, R8, R13, RZ ;  /* 0x0000000d080c7227 */ /* 0x000fc800078e00ff */
[----:B------:R-:W-:Y:S02]  /*2080*/  HFMA2 R8, -RZ, RZ, 0, 0 ;  /* 0x00000000ff087431 */ /* 0x000fe400000001ff */
[----:B------:R-:W-:Y:S01]  /*2090*/  IMAD R11, R12, R11, R13 ;  /* 0x0000000b0c0b7224 */ /* 0x000fe200078e020d */
[----:B0-----:R-:W-:-:S04]  /*20a0*/  IADD3 R27, PT, PT, R9, 0xffffffe, RZ ;  /* 0x0ffffffe091b7810 */ /* 0x001fc80007ffe0ff */
[----:B------:R-:W-:Y:S01]  /*20b0*/  ISETP.GT.U32.AND P3, PT, R24, R11, PT ;  /* 0x0000000b1800720c */ /* 0x000fe20003f64070 */
[----:B------:R-:W0:-:S12]  /*20c0*/  F2I.FTZ.U32.TRUNC.NTZ R9, R27 ;  /* 0x0000001b00097305 */ /* 0x000e18000021f000 */
[----:B------:R-:W-:Y:S02]  /*20d0*/  @!P3 IMAD.IADD R11, R11, 0x1, -R24 ;  /* 0x000000010b0bb824 */ /* 0x000fe400078e0a18 */
[----:B0-----:R-:W-:-:S03]  /*20e0*/  IMAD.MOV R29, RZ, RZ, -R9 ;  /* 0x000000ffff1d7224 */ /* 0x001fc600078e0a09 */
        /* <DEDUP_REMOVED lines=12> */
[----:B------:R-:W-:Y:S01]  /*21b0*/  LOP3.LUT R13, R0, R19, RZ, 0x3c, !PT ;  /* 0x00000013000d7212 */ /* 0x000fe200078e3cff */
[----:B------:R-:W-:Y:S01]  /*21c0*/  @!P3 VIADD R12, R12, 0x1 ;  /* 0x000000010c0cb836 */ /* 0x000fe20000000000 */
[----:B------:R-:W-:Y:S02]  /*21d0*/  ISETP.NE.AND P3, PT, R19, RZ, PT ;  /* 0x000000ff1300720c */ /* 0x000fe40003f65270 */
[----:B------:R-:W-:Y:S01]  /*21e0*/  ISETP.GE.AND P4, PT, R13, RZ, PT ;  /* 0x000000ff0d00720c */ /* 0x000fe20003f86270 */
[----:B------:R-:W-:-:S06]  /*21f0*/  @P2 VIADD R12, R12, 0x1 ;  /* 0x000000010c0c2836 */ /* 0x000fcc0000000000 */
[----:B------:R-:W-:-:S04]  /*2200*/  @!P1 IADD3 R28, PT, PT, R28, -R21, RZ ;  /* 0x800000151c1c9210 */ /* 0x000fc80007ffe0ff */
        /* <DEDUP_REMOVED lines=10> */
[----:B------:R-:W-:Y:S01]  /*22b0*/  IMAD.MOV R13, RZ, RZ, -R10 ;  /* 0x000000ffff0d7224 */ /* 0x000fe200078e0a0a */
[----:B------:R-:W-:Y:S01]  /*22c0*/  MOV R10, R26 ;  /* 0x0000001a000a7202 */ /* 0x000fe20000000f00 */
[----:B------:R-:W-:-:S03]  /*22d0*/  IMAD.MOV.U32 R26, RZ, RZ, R11 ;  /* 0x000000ffff1a7224 */ /* 0x000fc600078e000b */
[----:B------:R-:W-:Y:S01]  /*22e0*/  MOV R11, R13 ;  /* 0x0000000d000b7202 */ /* 0x000fe20000000f00 */
        /* <DEDUP_REMOVED lines=11> */
[----:B------:R-:W-:-:S08]  /*23a0*/  @!P1 IMAD.IADD R25, R25, 0x1, -R20 ;  /* 0x0000000119199824 */ /* 0x000fd000078e0a14 */
[----:B------:R-:W-:Y:S02]  /*23b0*/  @!P2 IADD3 R23, PT, PT, R23, -R22, RZ ;  /* 0x800000161717a210 */ /* 0x000fe40007ffe0ff */
[----:B------:R-:W-:Y:S02]  /*23c0*/  ISETP.GT.U32.AND P2, PT, R20, R25, PT ;  /* 0x000000191400720c */ /* 0x000fe40003f44070 */
[----:B------:R-:W-:Y:S02]  /*23d0*/  ISETP.GT.U32.AND P4, PT, R22, R23, PT ;  /* 0x000000171600720c */ /* 0x000fe40003f84070 */
[----:B------:R-:W-:Y:S02]  /*23e0*/  ISETP.GE.AND P3, PT, R12, RZ, PT ;  /* 0x000000ff0c00720c */ /* 0x000fe40003f66270 */
[----:B------:R-:W-:Y:S02]  /*23f0*/  ISETP.GE.AND P5, PT, R10, RZ, PT ;  /* 0x000000ff0a00720c */ /* 0x000fe40003fa6270 */
[----:B------:R-:W-:-:S05]  /*2400*/  ISETP.NE.AND P1, PT, R18, RZ, PT ;  /* 0x000000ff1200720c */ /* 0x000fca0003f25270 */
[----:B------:R-:W-:Y:S01]  /*2410*/  @!P2 IMAD.IADD R25, R25, 0x1, -R20 ;  /* 0x000000011919a824 */ /* 0x000fe200078e0a14 */
[----:B------:R-:W-:Y:S01]  /*2420*/  ISETP.NE.AND P2, PT, R16, RZ, PT ;  /* 0x000000ff1000720c */ /* 0x000fe20003f45270 */
[----:B------:R-:W-:-:S03]  /*2430*/  @!P4 IMAD.IADD R23, R23, 0x1, -R22 ;  /* 0x000000011717c824 */ /* 0x000fc600078e0a16 */
[----:B------:R-:W-:Y:S01]  /*2440*/  @!P3 IADD3 R25, PT, PT, -R25, RZ, RZ ;  /* 0x000000ff1919b210 */ /* 0x000fe20007ffe1ff */
[----:B------:R-:W-:Y:S02]  /*2450*/  @!P5 IMAD.MOV R23, RZ, RZ, -R23 ;  /* 0x000000ffff17d224 */ /* 0x000fe400078e0a17 */
[----:B------:R-:W-:Y:S01]  /*2460*/  @!P1 LOP3.LUT R25, RZ, R18, RZ, 0x33, !PT ;  /* 0x00000012ff199212 */ /* 0x000fe200078e33ff */
[----:B------:R-:W-:-:S05]  /*2470*/  IMAD.MOV R12, RZ, RZ, -R12 ;  /* 0x000000ffff0c7224 */ /* 0x000fca00078e0a0c */
[----:B------:R-:W-:Y:S02]  /*2480*/  @!P2 LOP3.LUT R23, RZ, R16, RZ, 0x33, !PT ;  /* 0x00000010ff17a212 */ /* 0x000fe400078e33ff */
[----:B---3--:R-:W-:Y:S01]  /*2490*/  IADD3 R25, PT, PT, R9, R25, RZ ;  /* 0x0000001909197210 */ /* 0x008fe20007ffe0ff */
[----:B------:R-:W-:Y:S02]  /*24a0*/  IMAD R9, R19, R12, R0 ;  /* 0x0000000c13097224 */ /* 0x000fe400078e0200 */
[----:B----4-:R-:W-:Y:S02]  /*24b0*/  IMAD.IADD R23, R8, 0x1, R23 ;  /* 0x0000000108177824 */ /* 0x010fe400078e0217 */
[----:B--2---:R-:W-:Y:S02]  /*24c0*/  IMAD.IADD R9, R24, 0x1, R9 ;  /* 0x0000000118097824 */ /* 0x004fe400078e0209 */
[----:B------:R-:W-:-:S04]  /*24d0*/  IMAD R8, R18, R23, R25 ;  /* 0x0000001712087224 */ /* 0x000fc800078e0219 */
[----:B------:R-:W-:-:S07]  /*24e0*/  IMAD R21, R19, R8, R9 ;  /* 0x0000000813157224 */ /* 0x000fce00078e0209 */
.L_x_32:
[----:B------:R-:W-:Y:S05]  /*24f0*/  BSYNC.RECONVERGENT B1 ;  /* 0x0000000000017941 */ /* 0x000fea0003800200 */
.L_x_31:
[----:B------:R-:W-:-:S13]  /*2500*/  ISETP.NE.AND P1, PT, R21, R0, PT ;  /* 0x000000001500720c */ /* 0x000fda0003f25270 */
[----:B------:R-:W-:Y:S05]  /*2510*/  @P1 BRA `(.L_x_33) ;  /* 0xfffffff8001c1947 */ /* 0x000fea000383ffff */
.L_x_30:
[----:B------:R-:W-:Y:S05]  /*2520*/  BSYNC.RECONVERGENT B0 ;  /* 0x0000000000007941 */ /* 0x000fea0003800200 */
.L_x_29:
[----:B------:R-:W-:-:S13]  /*2530*/  ISETP.NE.AND P1, PT, R0, -0x1, PT ;  /* 0xffffffff0000780c */ /* 0x000fda0003f25270 */
[----:B------:R-:W-:Y:S05]  /*2540*/  @!P1 EXIT ;  /* 0x000000000000994d */ /* 0x000fea0003800000 */
[----:B------:R-:W-:Y:S01]  /*2550*/  ISETP.NE.AND P1, PT, R14, -0x1, PT ;  /* 0xffffffff0e00780c */ /* 0x000fe20003f25270 */
[----:B------:R-:W-:Y:S01]  /*2560*/  BSSY.RECONVERGENT B0, `(.L_x_34) ;  /* 0x0000075000007945 */ /* 0x000fe20003800200 */
[----:B------:R-:W-:Y:S01]  /*2570*/  MOV R2, R0 ;  /* 0x0000000000027202 */ /* 0x000fe20000000f00 */
[----:B------:R-:W-:-:S10]  /*2580*/  IMAD.MOV.U32 R3, RZ, RZ, R0 ;  /* 0x000000ffff037224 */ /* 0x000fd400078e0000 */
[----:B------:R-:W-:Y:S05]  /*2590*/  @!P1 BRA `(.L_x_35) ;  /* 0x0000000400c49947 */ /* 0x000fea0003800000 */
[----:B------:R-:W-:Y:S01]  /*25a0*/  VIADD R5, R14, 0xffffffff ;  /* 0xffffffff0e057836 */ /* 0x000fe20000000000 */
[----:B------:R-:W-:-:S04]  /*25b0*/  MOV R3, 0xffffffff ;  /* 0xffffffff00037802 */ /* 0x000fc80000000f00 */
        /* <DEDUP_REMOVED lines=30> */
[----:B------:R1:W-:Y:S01]  /*27a0*/  MUFU.RCP R5, R6 ;  /* 0x0000000600057308 */ /* 0x0003e20000001000 */
[----:B------:R-:W-:Y:S01]  /*27b0*/  IMAD R23, R22, R13, RZ ;  /* 0x0000000d16177224 */ /* 0x000fe200078e02ff */
[----:B------:R-:W-:Y:S01]  /*27c0*/  IADD3 R22, PT, PT, RZ, -R20, RZ ;  /* 0x80000014ff167210 */ /* 0x000fe20007ffe0ff */
[----:B------:R-:W-:-:S05]  /*27d0*/  IMAD.HI.U32 R4, R4, R21, RZ ;  /* 0x0000001504047227 */ /* 0x000fca00078e00ff */
[----:B0-----:R-:W0:Y:S01]  /*27e0*/  MUFU.RCP R14, R14 ;  /* 0x0000000e000e7308 */ /* 0x001e220000001000 */
[----:B-1----:R-:W-:-:S04]  /*27f0*/  IMAD.MOV.U32 R6, RZ, RZ, RZ ;  /* 0x000000ffff067224 */ /* 0x002fc800078e00ff */
[----:B------:R-:W-:Y:S01]  /*2800*/  IMAD.HI.U32 R20, R7, R23, R6 ;  /* 0x0000001707147227 */ /* 0x000fe200078e0006 */
[----:B------:R-:W-:-:S03]  /*2810*/  MOV R7, R22 ;  /* 0x0000001600077202 */ /* 0x000fc60000000f00 */
[----:B------:R-:W-:Y:S02]  /*2820*/  IMAD.MOV.U32 R22, RZ, RZ, R24 ;  /* 0x000000ffff167224 */ /* 0x000fe400078e0018 */
[----:B------:R-:W-:Y:S02]  /*2830*/  IMAD R23, R4, R7, R21 ;  /* 0x0000000704177224 */ /* 0x000fe400078e0215 */
[----:B------:R-:W-:-:S03]  /*2840*/  IMAD.HI.U32 R6, R20, R21, RZ ;  /* 0x0000001514067227 */ /* 0x000fc600078e00ff */
[----:B------:R-:W-:Y:S01]  /*2850*/  ISETP.GT.U32.AND P6, PT, R12, R23, PT ;  /* 0x000000170c00720c */ /* 0x000fe20003fc4070 */
[----:B------:R-:W-:Y:S01]  /*2860*/  IMAD R22, R6, R22, R21 ;  /* 0x0000001606167224 */ /* 0x000fe200078e0215 */
[----:B0-----:R-:W-:Y:S01]  /*2870*/  IADD3 R7, PT, PT, R14, 0xffffffe, RZ ;  /* 0x0ffffffe0e077810 */ /* 0x001fe20007ffe0ff */
[----:B------:R-:W-:Y:S01]  /*2880*/  VIADD R5, R5, 0xffffffe ;  /* 0x0ffffffe05057836 */ /* 0x000fe20000000000 */
[----:B------:R-:W-:Y:S02]  /*2890*/  LOP3.LUT R14, R0, R17, RZ, 0x3c, !PT ;  /* 0x00000011000e7212 */ /* 0x000fe400078e3cff */
[----:B------:R-:W-:Y:S02]  /*28a0*/  ISETP.GT.U32.AND P1, PT, R13, R22, PT ;  /* 0x000000160d00720c */ /* 0x000fe40003f24070 */
[----:B------:R-:W0:Y:S01]  /*28b0*/  F2I.FTZ.U32.TRUNC.NTZ R7, R7 ;  /* 0x0000000700077305 */ /* 0x000e22000021f000 */
[----:B------:R-:W-:-:S04]  /*28c0*/  ISETP.GE.AND P5, PT, R14, RZ, PT ;  /* 0x000000ff0e00720c */ /* 0x000fc80003fa6270 */
[----:B------:R-:W-:Y:S02]  /*28d0*/  @!P6 IMAD.IADD R23, R23, 0x1, -R12 ;  /* 0x000000011717e824 */ /* 0x000fe400078e0a0c */
[----:B------:R-:W-:Y:S01]  /*28e0*/  @!P6 VIADD R4, R4, 0x1 ;  /* 0x000000010404e836 */ /* 0x000fe20000000000 */
[----:B------:R-:W1:Y:S01]  /*28f0*/  F2I.FTZ.U32.TRUNC.NTZ R5, R5 ;  /* 0x0000000500057305 */ /* 0x000e62000021f000 */
[----:B------:R-:W-:Y:S02]  /*2900*/  ISETP.NE.AND P6, PT, R19, RZ, PT ;  /* 0x000000ff1300720c */ /* 0x000fe40003fc5270 */
[----:B------:R-:W-:Y:S01]  /*2910*/  ISETP.GE.U32.AND P2, PT, R23, R12, PT ;  /* 0x0000000c1700720c */ /* 0x000fe20003f46070 */
[----:B------:R-:W-:Y:S01]  /*2920*/  @!P1 IMAD.IADD R22, R22, 0x1, -R13 ;  /* 0x0000000116169824 */ /* 0x000fe200078e0a0d */
[----:B------:R-:W-:Y:S02]  /*2930*/  LOP3.LUT R12, R0, R19, RZ, 0x3c, !PT ;  /* 0x00000013000c7212 */ /* 0x000fe400078e3cff */
[----:B------:R-:W-:Y:S01]  /*2940*/  @!P1 IADD3 R6, PT, PT, R6, 0x1, RZ ;  /* 0x0000000106069810 */ /* 0x000fe20007ffe0ff */
[----:B0-----:R-:W-:Y:S01]  /*2950*/  IMAD.MOV R23, RZ, RZ, -R7 ;  /* 0x000000ffff177224 */ /* 0x001fe200078e0a07 */
[----:B------:R-:W-:-:S02]  /*2960*/  ISETP.GE.U32.AND P3, PT, R22, R13, PT ;  /* 0x0000000d1600720c */ /* 0x000fc40003f66070 */
[----:B------:R-:W-:Y:S02]  /*2970*/  ISETP.GE.AND P4, PT, R12, RZ, PT ;  /* 0x000000ff0c00720c */ /* 0x000fe40003f86270 */
[----:B------:R-:W-:Y:S02]  /*2980*/  ISETP.NE.AND P1, PT, R17, RZ, PT ;  /* 0x000000ff1100720c */ /* 0x000fe40003f25270 */
[----:B-1----:R-:W-:Y:S01]  /*2990*/  IADD3 R12, PT, PT, RZ, -R5, RZ ;  /* 0x80000005ff0c7210 */ /* 0x002fe20007ffe0ff */
[----:B------:R-:W-:-:S04]  /*29a0*/  @P2 VIADD R4, R4, 0x1 ;  /* 0x0000000104042836 */ /* 0x000fc80000000000 */
[----:B------:R-:W-:Y:S01]  /*29b0*/  IMAD R21, R12, R11, RZ ;  /* 0x0000000b0c157224 */ /* 0x000fe200078e02ff */
[----:B------:R-:W-:Y:S01]  /*29c0*/  MOV R12, R4 ;  /* 0x00000004000c7202 */ /* 0x000fe20000000f00 */
[----:B------:R-:W-:Y:S02]  /*29d0*/  @P3 VIADD R6, R6, 0x1 ;  /* 0x0000000106063836 */ /* 0x000fe40000000000 */
[----:B------:R-:W-:Y:S01]  /*29e0*/  IMAD.MOV.U32 R4, RZ, RZ, RZ ;  /* 0x000000ffff047224 */ /* 0x000fe200078e00ff */
[----:B------:R-:W-:Y:S01]  /*29f0*/  @!P4 IADD3 R12, PT, PT, -R12, RZ, RZ ;  /* 0x000000ff0c0cc210 */ /* 0x000fe20007ffe1ff */
[----:B------:R-:W-:Y:S01]  /*2a00*/  IMAD.MOV.U32 R13, RZ, RZ, R6 ;  /* 0x000000ffff0d7224 */ /* 0x000fe200078e0006 */
[----:B------:R-:W-:Y:S01]  /*2a10*/  @!P6 LOP3.LUT R12, RZ, R19, RZ, 0x33, !PT ;  /* 0x00000013ff0ce212 */ /* 0x000fe200078e33ff */
[----:B------:R-:W-:Y:S01]  /*2a20*/  IMAD.HI.U32 R4, R5, R21, R4 ;  /* 0x0000001505047227 */ /* 0x000fe200078e0004 */
[----:B------:R-:W-:-:S03]  /*2a30*/  IABS R21, R16 ;  /* 0x0000001000157213 */ /* 0x000fc60000000000 */
[----:B------:R-:W-:Y:S02]  /*2a40*/  IMAD R5, R23, R10, RZ ;  /* 0x0000000a17057224 */ /* 0x000fe400078e02ff */
[----:B------:R-:W-:Y:S02]  /*2a50*/  IMAD.MOV.U32 R6, RZ, RZ, RZ ;  /* 0x000000ffff067224 */ /* 0x000fe400078e00ff */
[----:B------:R-:W-:Y:S01]  /*2a60*/  @!P5 IMAD.MOV R13, RZ, RZ, -R13 ;  /* 0x000000ffff0dd224 */ /* 0x000fe200078e0a0d */
[----:B------:R-:W-:Y:S01]  /*2a70*/  @!P1 LOP3.LUT R13, RZ, R17, RZ, 0x33, !PT ;  /* 0x00000011ff0d9212 */ /* 0x000fe200078e33ff */
[----:B------:R-:W-:Y:S01]  /*2a80*/  IMAD.HI.U32 R5, R7, R5, R6 ;  /* 0x0000000507057227 */ /* 0x000fe200078e0006 */
[----:B------:R-:W-:Y:S02]  /*2a90*/  IABS R6, R18 ;  /* 0x0000001200067213 */ /* 0x000fe40000000000 */
[----:B------:R-:W-:Y:S01]  /*2aa0*/  IABS R7, R12 ;  /* 0x0000000c00077213 */ /* 0x000fe20000000000 */
[----:B------:R-:W-:Y:S01]  /*2ab0*/  IMAD.MOV R21, RZ, RZ, -R21 ;  /* 0x000000ffff157224 */ /* 0x000fe200078e0a15 */
[----:B------:R-:W-:-:S02]  /*2ac0*/  IABS R20, R13 ;  /* 0x0000000d00147213 */ /* 0x000fc40000000000 */
[----:B------:R-:W-:Y:S01]  /*2ad0*/  IADD3 R14, PT, PT, RZ, -R6, RZ ;  /* 0x80000006ff0e7210 */ /* 0x000fe20007ffe0ff */
[----:B------:R-:W-:Y:S01]  /*2ae0*/  IMAD.HI.U32 R4, R4, R7, RZ ;  /* 0x0000000704047227 */ /* 0x000fe200078e00ff */
[----:B------:R-:W-:Y:S02]  /*2af0*/  ISETP.NE.AND P5, PT, R18, RZ, PT ;  /* 0x000000ff1200720c */ /* 0x000fe40003fa5270 */
[----:B------:R-:W-:Y:S01]  /*2b00*/  ISETP.GE.AND P4, PT, R13, RZ, PT ;  /* 0x000000ff0d00720c */ /* 0x000fe20003f86270 */
[----:B------:R-:W-:Y:S01]  /*2b10*/  IMAD.MOV.U32 R6, RZ, RZ, R20 ;  /* 0x000000ffff067224 */ /* 0x000fe200078e0014 */
[----:B------:R-:W-:Y:S01]  /*2b20*/  MOV R20, R21 ;  /* 0x0000001500147202 */ /* 0x000fe20000000f00 */
[----:B------:R-:W-:Y:S02]  /*2b30*/  IMAD R4, R4, R14, R7 ;  /* 0x0000000e04047224 */ /* 0x000fe400078e0207 */
[----:B------:R-:W-:-:S03]  /*2b40*/  IMAD.HI.U32 R5, R5, R6, RZ ;  /* 0x0000000605057227 */ /* 0x000fc600078e00ff */
[----:B------:R-:W-:Y:S01]  /*2b50*/  ISETP.GT.U32.AND P1, PT, R11, R4, PT ;  /* 0x000000040b00720c */ /* 0x000fe20003f24070 */
[----:B------:R-:W-:-:S05]  /*2b60*/  IMAD R5, R5, R20, R6 ;  /* 0x0000001405057224 */ /* 0x000fca00078e0206 */
[----:B------:R-:W-:-:S07]  /*2b70*/  ISETP.GT.U32.AND P2, PT, R10, R5, PT ;  /* 0x000000050a00720c */ /* 0x000fce0003f44070 */
[----:B------:R-:W-:-:S05]  /*2b80*/  @!P1 IMAD.IADD R4, R4, 0x1, -R11 ;  /* 0x0000000104049824 */ /* 0x000fca00078e0a0b */
[----:B------:R-:W-:Y:S01]  /*2b90*/  ISETP.GT.U32.AND P1, PT, R11, R4, PT ;  /* 0x000000040b00720c */ /* 0x000fe20003f24070 */
[----:B------:R-:W-:Y:S01]  /*2ba0*/  @!P2 IMAD.IADD R5, R5, 0x1, -R10 ;  /* 0x000000010505a824 */ /* 0x000fe200078e0a0a */
[----:B------:R-:W-:Y:S01]  /*2bb0*/  ISETP.GE.AND P2, PT, R12, RZ, PT ;  /* 0x000000ff0c00720c */ /* 0x000fe20003f46270 */
[----:B------:R-:W-:-:S03]  /*2bc0*/  IMAD.MOV R12, RZ, RZ, -R12 ;  /* 0x000000ffff0c7224 */ /* 0x000fc600078e0a0c */
[----:B------:R-:W-:-:S07]  /*2bd0*/  ISETP.GT.U32.AND P3, PT, R10, R5, PT ;  /* 0x000000050a00720c */ /* 0x000fce0003f64070 */
[----:B------:R-:W-:Y:S02]  /*2be0*/  @!P1 IADD3 R4, PT, PT, R4, -R11, RZ ;  /* 0x8000000b04049210 */ /* 0x000fe40007ffe0ff */
[----:B------:R-:W-:-:S03]  /*2bf0*/  ISETP.NE.AND P1, PT, R16, RZ, PT ;  /* 0x000000ff1000720c */ /* 0x000fc60003f25270 */
[----:B------:R-:W-:Y:S01]  /*2c00*/  @!P2 IMAD.MOV R4, RZ, RZ, -R4 ;  /* 0x000000ffff04a224 */ /* 0x000fe200078e0a04 */
[----:B------:R-:W-:Y:S01]  /*2c10*/  @!P5 LOP3.LUT R4, RZ, R18, RZ, 0x33, !PT ;  /* 0x00000012ff04d212 */ /* 0x000fe200078e33ff */
[----:B------:R-:W-:-:S05]  /*2c20*/  @!P3 IMAD.IADD R5, R5, 0x1, -R10 ;  /* 0x000000010505b824 */ /* 0x000fca00078e0a0a */
[----:B------:R-:W-:-:S03]  /*2c30*/  @!P4 IADD3 R5, PT, PT, -R5, RZ, RZ ;  /* 0x000000ff0505c210 */ /* 0x000fc60007ffe1ff */
[----:B------:R-:W-:Y:S01]  /*2c40*/  @!P1 LOP3.LUT R5, RZ, R16, RZ, 0x33, !PT ;  /* 0x00000010ff059212 */ /* 0x000fe200078e33ff */
[----:B--2---:R-:W-:Y:S02]  /*2c50*/  IMAD.IADD R9, R9, 0x1, R4 ;  /* 0x0000000109097824 */ /* 0x004fe400078e0204 */
[----:B------:R-:W-:Y:S01]  /*2c60*/  IMAD R4, R19, R12, R0 ;  /* 0x0000000c13047224 */ /* 0x000fe200078e0200 */
[----:B---3--:R-:W-:-:S03]  /*2c70*/  IADD3 R5, PT, PT, R8, R5, RZ ;  /* 0x0000000508057210 */ /* 0x008fc60007ffe0ff */
[----:B----4-:R-:W-:Y:S02]  /*2c80*/  IMAD.IADD R3, R3, 0x1, R4 ;  /* 0x0000000103037824 */ /* 0x010fe400078e0204 */
[----:B------:R-:W-:-:S04]  /*2c90*/  IMAD R4, R18, R5, R9 ;  /* 0x0000000512047224 */ /* 0x000fc800078e0209 */
[----:B------:R-:W-:-:S07]  /*2ca0*/  IMAD R3, R19, R4, R3 ;  /* 0x0000000413037224 */ /* 0x000fce00078e0203 */
.L_x_35:
[----:B------:R-:W-:Y:S05]  /*2cb0*/  BSYNC.RECONVERGENT B0 ;  /* 0x0000000000007941 */ /* 0x000fea0003800200 */
.L_x_34:
[----:B------:R-:W-:Y:S04]  /*2cc0*/  BSSY.RECONVERGENT B0, `(.L_x_36) ;  /* 0x000007a000007945 */ /* 0x000fe80003800200 */
[----:B------:R-:W-:Y:S05]  /*2cd0*/  @!P0 BRA `(.L_x_37) ;  /* 0x0000000400e08947 */ /* 0x000fea0003800000 */
[----:B------:R-:W-:Y:S02]  /*2ce0*/  IABS R6, R17 ;  /* 0x0000001100067213 */ /* 0x000fe40000000000 */
        /* <DEDUP_REMOVED lines=10> */
[----:B------:R0:W1:Y:S01]  /*2d90*/  F2I.FTZ.U32.TRUNC.NTZ R5, R4 ;  /* 0x0000000400057305 */ /* 0x000062000021f000 */
[----:B------:R-:W-:Y:S02]  /*2da0*/  IMAD.MOV R7, RZ, RZ, -R7 ;  /* 0x000000ffff077224 */ /* 0x000fe400078e0a07 */
[----:B0-----:R-:W-:Y:S01]  /*2db0*/  IMAD.MOV.U32 R4, RZ, RZ, RZ ;  /* 0x000000ffff047224 */ /* 0x001fe200078e00ff */
[----:B-1----:R-:W-:-:S05]  /*2dc0*/  IADD3 R9, PT, PT, RZ, -R5, RZ ;  /* 0x80000005ff097210 */ /* 0x002fca0007ffe0ff */
[----:B------:R-:W-:-:S04]  /*2dd0*/  IMAD R9, R9, R6, RZ ;  /* 0x0000000609097224 */ /* 0x000fc800078e02ff */
[----:B------:R-:W-:Y:S01]  /*2de0*/  IMAD.HI.U32 R8, R5, R9, R4 ;  /* 0x0000000905087227 */ /* 0x000fe200078e0004 */
[----:B------:R-:W-:-:S03]  /*2df0*/  MOV R5, R12 ;  /* 0x0000000c00057202 */ /* 0x000fc60000000f00 */
[----:B------:R-:W-:Y:S02]  /*2e00*/  IMAD.MOV.U32 R4, RZ, RZ, R10 ;  /* 0x000000ffff047224 */ /* 0x000fe400078e000a */
[----:B------:R-:W-:Y:S02]  /*2e10*/  IMAD.HI.U32 R12, R8, R5, RZ ;  /* 0x00000005080c7227 */ /* 0x000fe400078e00ff */
[----:B------:R-:W0:Y:S02]  /*2e20*/  I2F.RP R10, R4 ;  /* 0x00000004000a7306 */ /* 0x000e240000209400 */
        /* <DEDUP_REMOVED lines=25> */
[----:B------:R-:W-:-:S03]  /*2fc0*/  ISETP.GE.AND P1, PT, R10, RZ, PT ;  /* 0x000000ff0a00720c */ /* 0x000fc60003f26270 */
[----:B------:R-:W-:Y:S02]  /*2fd0*/  IMAD.MOV.U32 R7, RZ, RZ, R8 ;  /* 0x000000ffff077224 */ /* 0x000fe400078e0008 */
[----:B------:R-:W-:Y:S01]  /*2fe0*/  IMAD R11, R13, R4, RZ ;  /* 0x000000040d0b7224 */ /* 0x000fe200078e02ff */
[----:B------:R-:W-:Y:S01]  /*2ff0*/  IABS R13, R19 ;  /* 0x00000013000d7213 */ /* 0x000fe20000000000 */
        /* <DEDUP_REMOVED lines=8> */
[----:B------:R-:W-:-:S03]  /*3080*/  ISETP.GT.U32.AND P0, PT, R2, R8, PT ;  /* 0x000000080200720c */ /* 0x000fc60003f04070 */
[----:B------:R-:W-:Y:S01]  /*3090*/  IMAD R5, R6, R7, R5 ;  /* 0x0000000706057224 */ /* 0x000fe200078e0205 */
[----:B------:R-:W-:-:S04]  /*30a0*/  LOP3.LUT R7, R0, R19, RZ, 0x3c, !PT ;  /* 0x0000001300077212 */ /* 0x000fc800078e3cff */
[----:B------:R-:W-:Y:S02]  /*30b0*/  ISETP.GT.U32.AND P2, PT, R4, R5, PT ;  /* 0x000000050400720c */ /* 0x000fe40003f44070 */
[----:B------:R-:W-:Y:S01]  /*30c0*/  ISETP.GE.AND P4, PT, R7, RZ, PT ;  /* 0x000000ff0700720c */ /* 0x000fe20003f86270 */
[----:B------:R-:W-:Y:S02]  /*30d0*/  VIADD R7, R15, 0xffffffff ;  /* 0xffffffff0f077836 */ /* 0x000fe40000000000 */
[----:B------:R-:W-:-:S04]  /*30e0*/  @!P0 IADD3 R8, PT, PT, R8, -R2, RZ ;  /* 0x8000000208088210 */ /* 0x000fc80007ffe0ff */
[----:B------:R-:W-:-:S04]  /*30f0*/  ISETP.GT.U32.AND P0, PT, R2, R8, PT ;  /* 0x000000080200720c */ /* 0x000fc80003f04070 */
[----:B------:R-:W-:Y:S01]  /*3100*/  @!P2 IMAD.IADD R5, R5, 0x1, -R4 ;  /* 0x000000010505a824 */ /* 0x000fe200078e0a04 */
[----:B------:R-:W-:-:S04]  /*3110*/  @!P2 IADD3 R6, PT, PT, R6, 0x1, RZ ;  /* 0x000000010606a810 */ /* 0x000fc80007ffe0ff */
[----:B------:R-:W-:-:S04]  /*3120*/  ISETP.GE.U32.AND P3, PT, R5, R4, PT ;  /* 0x000000040500720c */ /* 0x000fc80003f66070 */
[----:B------:R-:W-:Y:S01]  /*3130*/  @!P0 IMAD.IADD R8, R8, 0x1, -R2 ;  /* 0x0000000108088824 */ /* 0x000fe200078e0a02 */
[----:B------:R-:W-:Y:S01]  /*3140*/  ISETP.GT.U32.AND P0, PT, R7, 0xb, PT ;  /* 0x0000000b0700780c */ /* 0x000fe20003f04070 */
[----:B------:R-:W-:-:S03]  /*3150*/  IMAD.MOV.U32 R2, RZ, RZ, -0x1 ;  /* 0xffffffffff027424 */ /* 0x000fc600078e00ff */
        /* <DEDUP_REMOVED lines=10> */
[----:B------:R-:W-:-:S04]  /*3200*/  IABS R12, R18 ;  /* 0x00000012000c7213 */ /* 0x000fc80000000000 */
[----:B------:R-:W1:Y:S08]  /*3210*/  I2F.RP R16, R12 ;  /* 0x0000000c00107306 */ /* 0x000e700000209400 */
[----:B-1----:R-:W1:Y:S02]  /*3220*/  MUFU.RCP R16, R16 ;  /* 0x0000001000107308 */ /* 0x002e640000001000 */
[----:B-1----:R-:W-:-:S06]  /*3230*/  IADD3 R7, PT, PT, R16, 0xffffffe, RZ ;  /* 0x0ffffffe10077810 */ /* 0x002fcc0007ffe0ff */
[----:B------:R-:W1:Y:S01]  /*3240*/  F2I.FTZ.U32.TRUNC.NTZ R7, R7 ;  /* 0x0000000700077305 */ /* 0x000e62000021f000 */
[----:B------:R-:W-:Y:S02]  /*3250*/  ISETP.NE.AND P3, PT, R19, RZ, PT ;  /* 0x000000ff1300720c */ /* 0x000fe40003f65270 */
[----:B------:R-:W-:-:S04]  /*3260*/  LOP3.LUT R11, RZ, R19, RZ, 0x33, !PT ;  /* 0x00000013ff0b7212 */ /* 0x000fc800078e33ff */
[----:B------:R-:W-:Y:S01]  /*3270*/  SEL R13, R11, R6, !P3 ;  /* 0x000000060b0d7207 */ /* 0x000fe20005800000 */
[----:B------:R-:W-:Y:S02]  /*3280*/  IMAD.MOV.U32 R6, RZ, RZ, RZ ;  /* 0x000000ffff067224 */ /* 0x000fe400078e00ff */
[----:B-1----:R-:W-:Y:S01]  /*3290*/  IMAD.MOV R17, RZ, RZ, -R7 ;  /* 0x000000ffff117224 */ /* 0x002fe200078e0a07 */
[----:B0-----:R-:W-:-:S03]  /*32a0*/  IABS R14, R13 ;  /* 0x0000000d000e7213 */ /* 0x001fc60000000000 */
[----:B------:R-:W-:Y:S01]  /*32b0*/  IMAD R15, R17, R12, RZ ;  /* 0x0000000c110f7224 */ /* 0x000fe200078e02ff */
[----:B------:R-:W-:-:S03]  /*32c0*/  IABS R17, R18 ;  /* 0x0000001200117213 */ /* 0x000fc60000000000 */
[----:B------:R-:W-:Y:S01]  /*32d0*/  IMAD.HI.U32 R6, R7, R15, R6 ;  /* 0x0000000f07067227 */ /* 0x000fe200078e0006 */
[----:B------:R-:W-:-:S03]  /*32e0*/  IADD3 R17, PT, PT, RZ, -R17, RZ ;  /* 0x80000011ff117210 */ /* 0x000fc60007ffe0ff */
[----:B------:R-:W-:Y:S02]  /*32f0*/  IMAD.MOV.U32 R7, RZ, RZ, R14 ;  /* 0x000000ffff077224 */ /* 0x000fe400078e000e */
[----:B------:R-:W-:Y:S02]  /*3300*/  IMAD.MOV.U32 R14, RZ, RZ, R17 ;  /* 0x000000ffff0e7224 */ /* 0x000fe400078e0011 */
[----:B------:R-:W-:-:S04]  /*3310*/  IMAD.HI.U32 R6, R6, R7, RZ ;  /* 0x0000000706067227 */ /* 0x000fc800078e00ff */
[----:B------:R-:W-:-:S05]  /*3320*/  IMAD R7, R6, R14, R7 ;  /* 0x0000000e06077224 */ /* 0x000fca00078e0207 */
[----:B------:R-:W-:-:S13]  /*3330*/  ISETP.GT.U32.AND P0, PT, R12, R7, PT ;  /* 0x000000070c00720c */ /* 0x000fda0003f04070 */
[----:B------:R-:W-:-:S04]  /*3340*/  @!P0 IADD3 R7, PT, PT, R7, -R12, RZ ;  /* 0x8000000c07078210 */ /* 0x000fc80007ffe0ff */
[----:B------:R-:W-:Y:S02]  /*3350*/  ISETP.GT.U32.AND P0, PT, R12, R7, PT ;  /* 0x000000070c00720c */ /* 0x000fe40003f04070 */
[----:B------:R-:W-:Y:S02]  /*3360*/  ISETP.GE.AND P1, PT, R13, RZ, PT ;  /* 0x000000ff0d00720c */ /* 0x000fe40003f26270 */
[----:B------:R-:W-:Y:S02]  /*3370*/  ISETP.GE.AND P2, PT, R0, RZ, PT ;  /* 0x000000ff0000720c */ /* 0x000fe40003f46270 */
[----:B------:R-:W-:-:S07]  /*3380*/  ISETP.NE.AND P4, PT, R18, RZ, PT ;  /* 0x000000ff1200720c */ /* 0x000fce0003f85270 */
[----:B------:R-:W-:Y:S01]  /*3390*/  @!P0 IMAD.IADD R7, R7, 0x1, -R12 ;  /* 0x0000000107078824 */ /* 0x000fe200078e0a0c */
[----:B------:R-:W-:Y:S01]  /*33a0*/  ISETP.GT.U32.AND P0, PT, R4, R5, PT ;  /* 0x000000050400720c */ /* 0x000fe20003f04070 */
[----:B------:R-:W-:-:S05]  /*33b0*/  IMAD.IADD R4, R5, 0x1, -R4 ;  /* 0x0000000105047824 */ /* 0x000fca00078e0a04 */
[----:B------:R-:W-:Y:S02]  /*33c0*/  SEL R4, R4, R5, !P0 ;  /* 0x0000000504047207 */ /* 0x000fe40004000000 */
[----:B------:R-:W-:Y:S02]  /*33d0*/  @!P1 IADD3 R7, PT, PT, -R7, RZ, RZ ;  /* 0x000000ff07079210 */ /* 0x000fe40007ffe1ff */
[----:B------:R-:W-:Y:S01]  /*33e0*/  @!P4 LOP3.LUT R7, RZ, R18, RZ, 0x33, !PT ;  /* 0x00000012ff07c212 */ /* 0x000fe200078e33ff */
[----:B------:R-:W-:-:S05]  /*33f0*/  @!P2 IMAD.MOV R4, RZ, RZ, -R4 ;  /* 0x000000ffff04a224 */ /* 0x000fca00078e0a04 */
[----:B------:R-:W-:Y:S02]  /*3400*/  SEL R11, R11, R4, !P3 ;  /* 0x000000040b0b7207 */ /* 0x000fe40005800000 */
[----:B--2---:R-:W-:Y:S01]  /*3410*/  IADD3 R9, PT, PT, R8, R9, RZ ;  /* 0x0000000908097210 */ /* 0x004fe20007ffe0ff */
[----:B---3--:R-:W-:Y:S02]  /*3420*/  IMAD.IADD R7, R10, 0x1, R7 ;  /* 0x000000010a077824 */ /* 0x008fe400078e0207 */
[----:B----4-:R-:W-:Y:S02]  /*3430*/  IMAD.IADD R2, R2, 0x1, R11 ;  /* 0x0000000102027824 */ /* 0x010fe400078e020b */
[----:B------:R-:W-:-:S04]  /*3440*/  IMAD R7, R18, R9, R7 ;  /* 0x0000000912077224 */ /* 0x000fc800078e0207 */
[----:B------:R-:W-:-:S07]  /*3450*/  IMAD R2, R19, R7, R2 ;  /* 0x0000000713027224 */ /* 0x000fce00078e0202 */
.L_x_37:
[----:B------:R-:W-:Y:S05]  /*3460*/  BSYNC.RECONVERGENT B0 ;  /* 0x0000000000007941 */ /* 0x000fea0003800200 */
.L_x_36:
        /* <DEDUP_REMOVED lines=21> */
.L_x_40:
        /* <DEDUP_REMOVED lines=15> */
.L_x_39:
[----:B------:R-:W-:Y:S05]  /*36b0*/  BSYNC.RECONVERGENT B0 ;  /* 0x0000000000007941 */ /* 0x000fea0003800200 */
.L_x_38:
[----:B-----5:R-:W-:-:S14]  /*36c0*/  DSETP.NEU.AND P0, PT, R8, R6, PT ;  /* 0x000000060800722a */ /* 0x020fdc0003f0d000 */
[----:B------:R-:W-:Y:S05]  /*36d0*/  @P0 BRA `(.L_x_40) ;  /* 0xfffffffc00b80947 */ /* 0x000fea000383ffff */
[----:B------:R-:W-:Y:S05]  /*36e0*/  EXIT ;  /* 0x000000000000794d */ /* 0x000fea0003800000 */
.L_x_41:
        /* <DEDUP_REMOVED lines=9> */
.L_x_217:


//--------------------- .text._Z17initializeKernel1d --------------------------
	.section	.text._Z17initializeKernel1d,"ax",@progbits
	.align	128
        .global         _Z17initializeKernel1d
        .type           _Z17initializeKernel1d,@function
        .size           _Z17initializeKernel1d,(.L_x_218 - _Z17initializeKernel1d)
        .other          _Z17initializeKernel1d,@"STO_CUDA_ENTRY STV_DEFAULT"
_Z17initializeKernel1d:
.text._Z17initializeKernel1d:
        /* <DEDUP_REMOVED lines=11> */
[----:B0-----:R-:W2:Y:S01]  /*00b0*/  LDG.E.64 R2, desc[UR4][R2.64] ;  /* 0x0000000402027981 */ /* 0x001ea2000c1e1b00 */
[----:B------:R-:W-:Y:S01]  /*00c0*/  HFMA2 R6, -RZ, RZ, 0, 0 ;  /* 0x00000000ff067431 */ /* 0x000fe200000001ff */
[----:B------:R-:W-:Y:S01]  /*00d0*/  MOV R7, 0xc09f4000 ;  /* 0xc09f400000077802 */ /* 0x000fe20000000f00 */
[----:B--2---:R-:W-:-:S05]  /*00e0*/  IMAD.WIDE R4, R5, 0x8, R2 ;  /* 0x0000000805047825 */ /* 0x004fca00078e0202 */
[----:B------:R-:W-:Y:S01]  /*00f0*/  STG.E.64 desc[UR4][R4.64], R6 ;  /* 0x0000000604007986 */ /* 0x000fe2000c101b04 */
[----:B------:R-:W-:Y:S05]  /*0100*/  EXIT ;  /* 0x000000000000794d */ /* 0x000fea0003800000 */
.L_x_42:
        /* <DEDUP_REMOVED lines=15> */
.L_x_218:


//--------------------- .text._Z16initializeKerneld --------------------------
	.section	.text._Z16initializeKerneld,"ax",@progbits
	.align	128
        .global         _Z16initializeKerneld
        .type           _Z16initializeKerneld,@function
        .size           _Z16initializeKerneld,(.L_x_219 - _Z16initializeKerneld)
        .other          _Z16initializeKerneld,@"STO_CUDA_ENTRY STV_DEFAULT"
_Z16initializeKerneld:
.text._Z16initializeKerneld:
[----:B------:R-:W0:Y:S01]  /*0000*/  LDC R1, c[0x0][0x37c] ;  /* 0x0000df00ff017b82 */ /* 0x000e220000000800 */
[----:B------:R-:W1:Y:S02]  /*0010*/  S2R R0, SR_TID.X ;  /* 0x0000000000007919 */ /* 0x000e640000002100 */
[----:B-1----:R-:W-:-:S13]  /*0020*/  ISETP.NE.AND P0, PT, R0, RZ, PT ;  /* 0x000000ff0000720c */ /* 0x002fda0003f05270 */
[----:B------:R-:W-:Y:S05]  /*0030*/  @P0 EXIT ;  /* 0x000000000000094d */ /* 0x000fea0003800000 */
[----:B------:R-:W1:Y:S01]  /*0040*/  LDC.64 R2, c[0x4][0x128] ;  /* 0x01004a00ff027b82 */ /* 0x000e620000000a00 */
[----:B------:R-:W1:Y:S02]  /*0050*/  LDCU.64 UR36, c[0x0][0x358] ;  /* 0x00006b00ff2477ac */ /* 0x000e640008000a00 */
[----:B-1----:R-:W2:Y:S02]  /*0060*/  LDG.E.64 R4, desc[UR36][R2.64] ;  /* 0x0000002402047981 */ /* 0x002ea4000c1e1b00 */
[----:B--2---:R-:W-:-:S04]  /*0070*/  ISETP.NE.U32.AND P0, PT, R4, RZ, PT ;  /* 0x000000ff0400720c */ /* 0x004fc80003f05070 */
[----:B------:R-:W-:-:S13]  /*0080*/  ISETP.NE.AND.EX P0, PT, R5, RZ, PT, P0 ;  /* 0x000000ff0500720c */ /* 0x000fda0003f05300 */
[----:B------:R-:W-:Y:S05]  /*0090*/  @!P0 BRA `(.L_x_43) ;  /* 0x0000000000308947 */ /* 0x000fea0003800000 */
[----:B------:R-:W-:Y:S01]  /*00a0*/  BSSY.RECONVERGENT B6, `(.L_x_43) ;  /* 0x000000b000067945 */ /* 0x000fe20003800200 */
.L_x_45:
[----:B------:R1:W5:Y:S01]  /*00b0*/  LD.E.64 R16, desc[UR36][R4.64+0x8] ;  /* 0x0000082404107980 */ /* 0x000362000c101b00 */
[----:B------:R-:W-:-:S04]  /*00c0*/  MOV R0, 0x290 ;  /* 0x0000029000007802 */ /* 0x000fc80000000f00 */
[----:B------:R1:W2:Y:S03]  /*00d0*/  LDC.64 R2, c[0x4][R0] ;  /* 0x0100000000027b82 */ /* 0x0002a60000000a00 */
[----:B------:R-:W-:-:S07]  /*00e0*/  LEPC R20, `(.L_x_44) ;  /* 0x000000001014794e */ /* 0x000fce0000000000 */
[----:B012--5:R-:W-:Y:S05]  /*00f0*/  CALL.ABS.NOINC R2 ;  /* 0x0000000002007343 */ /* 0x027fea0003c00000 */
.L_x_44:
[----:B------:R-:W-:Y:S01]  /*0100*/  ISETP.NE.U32.AND P0, PT, R16, RZ, PT ;  /* 0x000000ff1000720c */ /* 0x000fe20003f05070 */
[----:B------:R-:W-:Y:S02]  /*0110*/  IMAD.MOV.U32 R4, RZ, RZ, R16 ;  /* 0x000000ffff047224 */ /* 0x000fe400078e0010 */
[----:B------:R-:W-:Y:S01]  /*0120*/  IMAD.MOV.U32 R5, RZ, RZ, R17 ;  /* 0x000000ffff057224 */ /* 0x000fe200078e0011 */
[----:B------:R-:W-:-:S13]  /*0130*/  ISETP.NE.AND.EX P0, PT, R17, RZ, PT, P0 ;  /* 0x000000ff1100720c */ /* 0x000fda0003f05300 */
[----:B------:R-:W-:Y:S05]  /*0140*/  @P0 BRA `(.L_x_45) ;  /* 0xfffffffc00d80947 */ /* 0x000fea000383ffff */
[----:B------:R-:W-:Y:S05]  /*0150*/  BSYNC.RECONVERGENT B6 ;  /* 0x0000000000067941 */ /* 0x000fea0003800200 */
.L_x_43:
[----:B------:R-:W1:Y:S08]  /*0160*/  LDC.64 R4, c[0x4][0x128] ;  /* 0x01004a00ff047b82 */ /* 0x000e700000000a00 */
[----:B------:R-:W2:Y:S01]  /*0170*/  LDC.64 R2, c[0x4][0x130] ;  /* 0x01004c00ff027b82 */ /* 0x000ea20000000a00 */
[----:B-1----:R1:W-:Y:S04]  /*0180*/  STG.E.64 desc[UR36][R4.64], RZ ;  /* 0x000000ff04007986 */ /* 0x0023e8000c101b24 */
[----:B--2---:R-:W2:Y:S02]  /*0190*/  LDG.E.64 R2, desc[UR36][R2.64] ;  /* 0x0000002402027981 */ /* 0x004ea4000c1e1b00 */
[----:B--2---:R-:W-:-:S04]  /*01a0*/  ISETP.NE.U32.AND P0, PT, R2, RZ, PT ;  /* 0x000000ff0200720c */ /* 0x004fc80003f05070 */
[----:B------:R-:W-:-:S13]  /*01b0*/  ISETP.NE.AND.EX P0, PT, R3, RZ, PT, P0 ;  /* 0x000000ff0300720c */ /* 0x000fda0003f05300 */
[----:B-1----:R-:W-:Y:S05]  /*01c0*/  @!P0 BRA `(.L_x_46) ;  /* 0x0000000000408947 */ /* 0x002fea0003800000 */
[----:B------:R-:W-:Y:S01]  /*01d0*/  BSSY.RECONVERGENT B6, `(.L_x_46) ;  /* 0x000000f000067945 */ /* 0x000fe20003800200 */
[----:B------:R-:W-:Y:S02]  /*01e0*/  IMAD.MOV.U32 R4, RZ, RZ, R2 ;  /* 0x000000ffff047224 */ /* 0x000fe400078e0002 */
[----:B------:R-:W-:-:S07]  /*01f0*/  IMAD.MOV.U32 R5, RZ, RZ, R3 ;  /* 0x000000ffff057224 */ /* 0x000fce00078e0003 */
.L_x_48:
[----:B------:R-:W-:Y:S02]  /*0200*/  IMAD.MOV.U32 R2, RZ, RZ, R4 ;  /* 0x000000ffff027224 */ /* 0x000fe400078e0004 */
[----:B------:R-:W-:-:S05]  /*0210*/  IMAD.MOV.U32 R3, RZ, RZ, R5 ;  /* 0x000000ffff037224 */ /* 0x000fca00078e0005 */
[----:B------:R1:W5:Y:S01]  /*0220*/  LD.E.64 R16, desc[UR36][R2.64+0x8] ;  /* 0x0000082402107980 */ /* 0x000362000c101b00 */
[----:B------:R-:W-:-:S04]  /*0230*/  MOV R0, 0x290 ;  /* 0x0000029000007802 */ /* 0x000fc80000000f00 */
[----:B------:R1:W2:Y:S03]  /*0240*/  LDC.64 R6, c[0x4][R0] ;  /* 0x0100000000067b82 */ /* 0x0002a60000000a00 */
[----:B------:R-:W-:-:S07]  /*0250*/  LEPC R20, `(.L_x_47) ;  /* 0x000000001014794e */ /* 0x000fce0000000000 */
[----:B012--5:R-:W-:Y:S05]  /*0260*/  CALL.ABS.NOINC R6 ;  /* 0x0000000006007343 */ /* 0x027fea0003c00000 */
.L_x_47:
[----:B------:R-:W-:Y:S01]  /*0270*/  ISETP.NE.U32.AND P0, PT, R16, RZ, PT ;  /* 0x000000ff1000720c */ /* 0x000fe20003f05070 */
[----:B------:R-:W-:Y:S02]  /*0280*/  IMAD.MOV.U32 R4, RZ, RZ, R16 ;  /* 0x000000ffff047224 */ /* 0x000fe400078e0010 */
[----:B------:R-:W-:Y:S01]  /*0290*/  IMAD.MOV.U32 R5, RZ, RZ, R17 ;  /* 0x000000ffff057224 */ /* 0x000fe200078e0011 */
[----:B------:R-:W-:-:S13]  /*02a0*/  ISETP.NE.AND.EX P0, PT, R17, RZ, PT, P0 ;  /* 0x000000ff1100720c */ /* 0x000fda0003f05300 */
[----:B------:R-:W-:Y:S05]  /*02b0*/  @P0 BRA `(.L_x_48) ;  /* 0xfffffffc00d00947 */ /* 0x000fea000383ffff */
[----:B------:R-:W-:Y:S05]  /*02c0*/  BSYNC.RECONVERGENT B6 ;  /* 0x0000000000067941 */ /* 0x000fea0003800200 */
.L_x_46:
[----:B------:R-:W1:Y:S02]  /*02d0*/  LDC.64 R2, c[0x4][0x130] ;  /* 0x01004c00ff027b82 */ /* 0x000e640000000a00 */
[----:B-1----:R-:W-:Y:S01]  /*02e0*/  STG.E.64 desc[UR36][R2.64], RZ ;  /* 0x000000ff02007986 */ /* 0x002fe2000c101b24 */
[----:B------:R-:W-:Y:S05]  /*02f0*/  EXIT ;  /* 0x000000000000794d */ /* 0x000fea0003800000 */
.L_x_49:
        /* <DEDUP_REMOVED lines=16> */
.L_x_219:


//--------------------- .text._Z18fix_maxi_critical1ii --------------------------
	.section	.text._Z18fix_maxi_critical1ii,"ax",@progbits
	.align	128
        .global         _Z18fix_maxi_critical1ii
        .type           _Z18fix_maxi_critical1ii,@function
        .size           _Z18fix_maxi_critical1ii,(.L_x_220 - _Z18fix_maxi_critical1ii)
        .other          _Z18fix_maxi_critical1ii,@"STO_CUDA_ENTRY STV_DEFAULT"
_Z18fix_maxi_critical1ii:
.text._Z18fix_maxi_critical1ii:
[----:B------:R-:W-:Y:S08]  /*0000*/  LDC R1, c[0x0][0x37c] ;  /* 0x0000df00ff017b82 */ /* 0x000ff00000000800 */
[----:B------:R-:W0:Y:S01]  /*0010*/  LDC.64 R2, c[0x4][0x88] ;  /* 0x01002200ff027b82 */ /* 0x000e220000000a00 */
[----:B------:R-:W0:Y:S01]  /*0020*/  LDCU.64 UR4, c[0x0][0x358] ;  /* 0x00006b00ff0477ac */ /* 0x000e220008000a00 */
[----:B------:R-:W1:Y:S01]  /*0030*/  S2R R0, SR_TID.X ;  /* 0x0000000000007919 */ /* 0x000e620000002100 */
[----:B------:R-:W2:Y:S01]  /*0040*/  LDCU UR7, c[0x0][0x380] ;  /* 0x00007000ff0777ac */ /* 0x000ea20008000800 */
[----:B0-----:R-:W3:Y:S04]  /*0050*/  LDG.E R2, desc[UR4][R2.64] ;  /* 0x0000000402027981 */ /* 0x001ee8000c1e1900 */
[----:B------:R-:W1:Y:S08]  /*0060*/  S2UR UR6, SR_CTAID.X ;  /* 0x00000000000679c3 */ /* 0x000e700000002500 */
[----:B------:R-:W1:Y:S02]  /*0070*/  LDC R9, c[0x0][0x360] ;  /* 0x0000d800ff097b82 */ /* 0x000e640000000800 */
[----:B-1----:R-:W-:-:S05]  /*0080*/  IMAD R9, R9, UR6, R0 ;  /* 0x0000000609097c24 */ /* 0x002fca000f8e0200 */
[----:B---3--:R-:W-:-:S04]  /*0090*/  ISETP.GE.AND P0, PT, R9, R2, PT ;  /* 0x000000020900720c */ /* 0x008fc80003f06270 */
[----:B--2---:R-:W-:-:S13]  /*00a0*/  ISETP.NE.OR P0, PT, RZ, UR7, P0 ;  /* 0x00000007ff007c0c */ /* 0x004fda0008705670 */
[----:B------:R-:W-:Y:S05]  /*00b0*/  @P0 BRA `(.L_x_50) ;  /* 0x00000014005c0947 */ /* 0x000fea0003800000 */
        /* <DEDUP_REMOVED lines=8> */
[----:B--2---:R-:W-:-:S13]  /*0140*/  ISETP.NE.AND P0, PT, R8, -0x1, PT ;  /* 0xffffffff0800780c */ /* 0x004fda0003f05270 */
[----:B------:R-:W-:Y:S05]  /*0150*/  @!P0 BRA `(.L_x_51) ;  /* 0x00000008008c8947 */ /* 0x000fea0003800000 */
[----:B------:R-:W0:Y:S02]  /*0160*/  LDC.64 R2, c[0x4][RZ] ;  /* 0x01000000ff027b82 */ /* 0x000e240000000a00 */
[----:B0-----:R-:W5:Y:S06]  /*0170*/  LDG.E.64 R2, desc[UR4][R2.64] ;  /* 0x0000000402027981 */ /* 0x001f6c000c1e1b00 */
[----:B------:R-:W0:Y:S01]  /*0180*/  LDC.64 R4, c[0x4][0x100] ;  /* 0x01004000ff047b82 */ /* 0x000e220000000a00 */
[----:B------:R-:W-:Y:S01]  /*0190*/  VIADD R13, R8, 0xffffffff ;  /* 0xffffffff080d7836 */ /* 0x000fe20000000000 */
[----:B------:R-:W-:Y:S01]  /*01a0*/  BSSY.RECONVERGENT B0, `(.L_x_52) ;  /* 0x0000074000007945 */ /* 0x000fe20003800200 */
[----:B------:R-:W-:-:S03]  /*01b0*/  IMAD.MOV.U32 R17, RZ, RZ, -0x1 ;  /* 0xffffffffff117424 */ /* 0x000fc600078e00ff */
[----:B------:R-:W-:-:S13]  /*01c0*/  ISETP.GT.U32.AND P0, PT, R13, 0xb, PT ;  /* 0x0000000b0d00780c */ /* 0x000fda0003f04070 */
[----:B------:R-:W-:Y:S05]  /*01d0*/  @P0 BRA `(.L_x_53) ;  /* 0x0000000400c00947 */ /* 0x000fea0003800000 */
[----:B------:R-:W1:Y:S08]  /*01e0*/  LDC.64 R6, c[0x4][0x18] ;  /* 0x01000600ff067b82 */ /* 0x000e700000000a00 */
[----:B------:R-:W2:Y:S08]  /*01f0*/  LDC.64 R8, c[0x4][0x20] ;  /* 0x01000800ff087b82 */ /* 0x000eb00000000a00 */
[----:B------:R-:W3:Y:S01]  /*0200*/  LDC.64 R18, c[0x4][0x28] ;  /* 0x01000a00ff127b82 */ /* 0x000ee20000000a00 */
[----:B-1----:R-:W4:Y:S07]  /*0210*/  LDG.E R11, desc[UR4][R6.64] ;  /* 0x00000004060b7981 */ /* 0x002f2e000c1e1900 */
[----:B------:R-:W1:Y:S01]  /*0220*/  LDC.64 R22, c[0x4][0x120] ;  /* 0x01004800ff167b82 */ /* 0x000e620000000a00 */
[----:B--2---:R-:W2:Y:S04]  /*0230*/  LDG.E R12, desc[UR4][R8.64] ;  /* 0x00000004080c7981 */ /* 0x004ea8000c1e1900 */
[----:B---3--:R3:W3:Y:S01]  /*0240*/  LDG.E R10, desc[UR4][R18.64] ;  /* 0x00000004120a7981 */ /* 0x0086e2000c1e1900 */
[----:B-1----:R-:W-:-:S05]  /*0250*/  IMAD.WIDE.U32 R22, R13, 0xc, R22 ;  /* 0x0000000c0d167825 */ /* 0x002fca00078e0016 */
[----:B------:R-:W3:Y:S04]  /*0260*/  LDG.E R15, desc[UR4][R22.64+0x4] ;  /* 0x00000404160f7981 */ /* 0x000ee8000c1e1900 */
[----:B------:R-:W3:Y:S04]  /*0270*/  LDG.E R14, desc[UR4][R22.64+0x8] ;  /* 0x00000804160e7981 */ /* 0x000ee8000c1e1900 */
[----:B------:R1:W3:Y:S01]  /*0280*/  LDG.E R13, desc[UR4][R22.64] ;  /* 0x00000004160d7981 */ /* 0x0002e2000c1e1900 */
[----:B----4-:R-:W-:Y:S02]  /*0290*/  IABS R20, R11 ;  /* 0x0000000b00147213 */ /* 0x010fe40000000000 */
[----:B------:R-:W-:-:S02]  /*02a0*/  ISETP.NE.AND P4, PT, R11, RZ, PT ;  /* 0x000000ff0b00720c */ /* 0x000fc40003f85270 */
[----:B------:R-:W4:Y:S01]  /*02b0*/  I2F.RP R21, R20 ;  /* 0x0000001400157306 */ /* 0x000f220000209400 */
[-C--:B--2---:R-:W-:Y:S01]  /*02c0*/  IMAD R17, R11, R12.reuse, RZ ;  /* 0x0000000c0b117224 */ /* 0x084fe200078e02ff */
[----:B------:R-:W-:-:S04]  /*02d0*/  IABS R16, R12 ;  /* 0x0000000c00107213 */ /* 0x000fc80000000000 */
[----:B---3--:R-:W-:Y:S02]  /*02e0*/  IABS R19, R17 ;  /* 0x0000001100137213 */ /* 0x008fe40000000000 */
[----:B-1----:R-:W-:Y:S08]  /*02f0*/  I2F.RP R22, R16 ;  /* 0x0000001000167306 */ /* 0x002ff00000209400 */
[----:B------:R-:W1:Y:S08]  /*0300*/  I2F.RP R18, R19 ;  /* 0x0000001300127306 */ /* 0x000e700000209400 */
[----:B----4-:R-:W2:Y:S08]  /*0310*/  MUFU.RCP R21, R21 ;  /* 0x0000001500157308 */ /* 0x010eb00000001000 */
[----:B-1----:R-:W1:Y:S08]  /*0320*/  MUFU.RCP R18, R18 ;  /* 0x0000001200127308 */ /* 0x002e700000001000 */
[----:B------:R-:W-:Y:S01]  /*0330*/  MUFU.RCP R22, R22 ;  /* 0x0000001600167308 */ /* 0x000fe20000001000 */
[----:B--2---:R-:W-:-:S07]  /*0340*/  IADD3 R6, PT, PT, R21, 0xffffffe, RZ ;  /* 0x0ffffffe15067810 */ /* 0x004fce0007ffe0ff */
[----:B------:R2:W3:Y:S01]  /*0350*/  F2I.FTZ.U32.TRUNC.NTZ R7, R6 ;  /* 0x0000000600077305 */ /* 0x0004e2000021f000 */
[----:B-1----:R-:W-:Y:S01]  /*0360*/  VIADD R8, R18, 0xffffffe ;  /* 0x0ffffffe12087836 */ /* 0x002fe20000000000 */
[----:B------:R-:W-:-:S06]  /*0370*/  IABS R18, R10 ;  /* 0x0000000a00127213 */ /* 0x000fcc0000000000 */
[----:B------:R1:W4:Y:S01]  /*0380*/  F2I.FTZ.U32.TRUNC.NTZ R9, R8 ;  /* 0x0000000800097305 */ /* 0x000322000021f000 */
[----:B--2---:R-:W-:Y:S02]  /*0390*/  IMAD.MOV.U32 R6, RZ, RZ, RZ ;  /* 0x000000ffff067224 */ /* 0x004fe400078e00ff */
[----:B---3--:R-:W-:Y:S02]  /*03a0*/  IMAD.MOV R23, RZ, RZ, -R7 ;  /* 0x000000ffff177224 */ /* 0x008fe400078e0a07 */
[----:B-1----:R-:W-:Y:S02]  /*03b0*/  IMAD.MOV.U32 R8, RZ, RZ, RZ ;  /* 0x000000ffff087224 */ /* 0x002fe400078e00ff */
[----:B------:R-:W-:Y:S01]  /*03c0*/  IMAD R21, R23, R20, RZ ;  /* 0x0000001417157224 */ /* 0x000fe200078e02ff */
[----:B----4-:R-:W-:-:S03]  /*03d0*/  IADD3 R24, PT, PT, RZ, -R9, RZ ;  /* 0x80000009ff187210 */ /* 0x010fc60007ffe0ff */
[----:B------:R-:W-:Y:S01]  /*03e0*/  IMAD.HI.U32 R6, R7, R21, R6 ;  /* 0x0000001507067227 */ /* 0x000fe200078e0006 */
[----:B------:R-:W-:-:S03]  /*03f0*/  IABS R7, R0 ;  /* 0x0000000000077213 */ /* 0x000fc60000000000 */
[----:B------:R-:W-:Y:S01]  /*0400*/  IMAD R23, R24, R19, RZ ;  /* 0x0000001318177224 */ /* 0x000fe200078e02ff */
[----:B------:R-:W-:Y:S01]  /*0410*/  IABS R24, R17 ;  /* 0x0000001100187213 */ /* 0x000fe20000000000 */
[----:B------:R-:W-:-:S04]  /*0420*/  IMAD.HI.U32 R6, R6, R7, RZ ;  /* 0x0000000706067227 */ /* 0x000fc800078e00ff */
[----:B------:R-:W-:Y:S01]  /*0430*/  IMAD.HI.U32 R8, R9, R23, R8 ;  /* 0x0000001709087227 */ /* 0x000fe200078e0008 */
[----:B------:R-:W-:Y:S01]  /*0440*/  IABS R9, R11 ;  /* 0x0000000b00097213 */ /* 0x000fe20000000000 */
[----:B------:R-:W1:Y:S02]  /*0450*/  I2F.RP R23, R18 ;  /* 0x0000001200177306 */ /* 0x000e640000209400 */
[----:B------:R-:W-:Y:S01]  /*0460*/  IMAD.MOV R24, RZ, RZ, -R24 ;  /* 0x000000ffff187224 */ /* 0x000fe200078e0a18 */
[----:B------:R-:W-:Y:S01]  /*0470*/  IADD3 R21, PT, PT, RZ, -R9, RZ ;  /* 0x80000009ff157210 */ /* 0x000fe20007ffe0ff */
[----:B------:R-:W-:-:S04]  /*0480*/  IMAD.HI.U32 R8, R8, R7, RZ ;  /* 0x0000000708087227 */ /* 0x000fc800078e00ff */
[--C-:B------:R-:W-:Y:S02]  /*0490*/  IMAD R21, R6, R21, R7.reuse ;  /* 0x0000001506157224 */ /* 0x100fe400078e0207 */
[----:B------:R-:W-:Y:S02]  /*04a0*/  IMAD R24, R8, R24, R7 ;  /* 0x0000001808187224 */ /* 0x000fe400078e0207 */
[----:B------:R-:W-:Y:S01]  /*04b0*/  VIADD R7, R22, 0xffffffe ;  /* 0x0ffffffe16077836 */ /* 0x000fe20000000000 */
[----:B------:R-:W-:Y:S01]  /*04c0*/  ISETP.GT.U32.AND P5, PT, R20, R21, PT ;  /* 0x000000151400720c */ /* 0x000fe20003fa4070 */
[----:B-1----:R-:W1:Y:S01]  /*04d0*/  MUFU.RCP R23, R23 ;  /* 0x0000001700177308 */ /* 0x002e620000001000 */
[----:B------:R-:W-:-:S07]  /*04e0*/  ISETP.GT.U32.AND P6, PT, R19, R24, PT ;  /* 0x000000181300720c */ /* 0x000fce0003fc4070 */
[----:B------:R-:W2:Y:S04]  /*04f0*/  F2I.FTZ.U32.TRUNC.NTZ R7, R7 ;  /* 0x0000000700077305 */ /* 0x000ea8000021f000 */
[----:B------:R-:W-:Y:S02]  /*0500*/  @!P5 IMAD.IADD R21, R21, 0x1, -R20 ;  /* 0x000000011515d824 */ /* 0x000fe400078e0a14 */
[----:B------:R-:W-:Y:S01]  /*0510*/  @!P5 VIADD R6, R6, 0x1 ;  /* 0x000000010606d836 */ /* 0x000fe20000000000 */
[----:B------:R-:W-:Y:S01]  /*0520*/  ISETP.NE.AND P5, PT, R17, RZ, PT ;  /* 0x000000ff1100720c */ /* 0x000fe20003fa5270 */
[----:B------:R-:W-:Y:S01]  /*0530*/  @!P6 IMAD.IADD R24, R24, 0x1, -R19 ;  /* 0x000000011818e824 */ /* 0x000fe200078e0a13 */
[----:B------:R-:W-:Y:S01]  /*0540*/  ISETP.GE.U32.AND P0, PT, R21, R20, PT ;  /* 0x000000141500720c */ /* 0x000fe20003f06070 */
[----:B------:R-:W-:Y:S01]  /*0550*/  @!P6 VIADD R8, R8, 0x1 ;  /* 0x000000010808e836 */ /* 0x000fe20000000000 */
[----:B-1----:R-:W-:-:S02]  /*0560*/  IADD3 R9, PT, PT, R23, 0xffffffe, RZ ;  /* 0x0ffffffe17097810 */ /* 0x002fc40007ffe0ff */
[----:B------:R-:W-:Y:S02]  /*0570*/  ISETP.GE.U32.AND P1, PT, R24, R19, PT ;  /* 0x000000131800720c */ /* 0x000fe40003f26070 */
[C---:B------:R-:W-:Y:S02]  /*0580*/  LOP3.LUT R19, R0.reuse, R11, RZ, 0x3c, !PT ;  /* 0x0000000b00137212 */ /* 0x040fe400078e3cff */
[----:B------:R-:W1:Y:S01]  /*0590*/  F2I.FTZ.U32.TRUNC.NTZ R9, R9 ;  /* 0x0000000900097305 */ /* 0x000e62000021f000 */
[----:B------:R-:W-:Y:S02]  /*05a0*/  LOP3.LUT R20, R0, R17, RZ, 0x3c, !PT ;  /* 0x0000001100147212 */ /* 0x000fe400078e3cff */
[----:B------:R-:W-:Y:S02]  /*05b0*/  ISETP.GE.AND P2, PT, R19, RZ, PT ;  /* 0x000000ff1300720c */ /* 0x000fe40003f46270 */
[----:B--2---:R-:W-:Y:S01]  /*05c0*/  IADD3 R21, PT, PT, RZ, -R7, RZ ;  /* 0x80000007ff157210 */ /* 0x004fe20007ffe0ff */
[----:B------:R-:W-:Y:S01]  /*05d0*/  @P0 VIADD R6, R6, 0x1 ;  /* 0x0000000106060836 */ /* 0x000fe20000000000 */
[----:B------:R-:W-:-:S02]  /*05e0*/  ISETP.GE.AND P3, PT, R20, RZ, PT ;  /* 0x000000ff1400720c */ /* 0x000fc40003f66270 */
[----:B------:R-:W-:Y:S02]  /*05f0*/  @P1 VIADD R8, R8, 0x1 ;  /* 0x0000000108081836 */ /* 0x000fe40000000000 */
[----:B------:R-:W-:Y:S02]  /*0600*/  IMAD.MOV.U32 R19, RZ, RZ, R6 ;  /* 0x000000ffff137224 */ /* 0x000fe400078e0006 */
[----:B------:R-:W-:Y:S01]  /*0610*/  IMAD R21, R21, R16, RZ ;  /* 0x0000001015157224 */ /* 0x000fe200078e02ff */
[----:B------:R-:W-:Y:S01]  /*0620*/  MOV R20, R8 ;  /* 0x0000000800147202 */ /* 0x000fe20000000f00 */
[----:B------:R-:W-:Y:S01]  /*0630*/  IMAD.MOV.U32 R6, RZ, RZ, RZ ;  /* 0x000000ffff067224 */ /* 0x000fe200078e00ff */
[----:B-1----:R-:W-:Y:S01]  /*0640*/  IADD3 R23, PT, PT, RZ, -R9, RZ ;  /* 0x80000009ff177210 */ /* 0x002fe20007ffe0ff */
[----:B------:R-:W-:Y:S01]  /*0650*/  @!P2 IMAD.MOV R19, RZ, RZ, -R19 ;  /* 0x000000ffff13a224 */ /* 0x000fe200078e0a13 */
[----:B------:R-:W-:Y:S01]  /*0660*/  @!P4 LOP3.LUT R19, RZ, R11, RZ, 0x33, !PT ;  /* 0x0000000bff13c212 */ /* 0x000fe200078e33ff */
[----:B------:R-:W-:Y:S01]  /*0670*/  IMAD.HI.U32 R6, R7, R21, R6 ;  /* 0x0000001507067227 */ /* 0x000fe200078e0006 */
[----:B------:R-:W-:-:S02]  /*0680*/  @!P3 IADD3 R20, PT, PT, -R20, RZ, RZ ;  /* 0x000000ff1414b210 */ /* 0x000fc40007ffe1ff */
[----:B------:R-:W-:Y:S01]  /*0690*/  @!P5 LOP3.LUT R20, RZ, R17, RZ, 0x33, !PT ;  /* 0x00000011ff14d212 */ /* 0x000fe200078e33ff */
[----:B------:R-:W-:Y:S01]  /*06a0*/  IMAD R7, R23, R18, RZ ;  /* 0x0000001217077224 */ /* 0x000fe200078e02ff */
[----:B------:R-:W-:Y:S01]  /*06b0*/  IABS R21, R10 ;  /* 0x0000000a00157213 */ /* 0x000fe20000000000 */
[----:B------:R-:W-:Y:S01]  /*06c0*/  IMAD.MOV.U32 R8, RZ, RZ, RZ ;  /* 0x000000ffff087224 */ /* 0x000fe200078e00ff */
[----:B------:R-:W-:Y:S02]  /*06d0*/  IABS R17, R20 ;  /* 0x0000001400117213 */ /* 0x000fe40000000000 */
[----:B------:R-:W-:Y:S01]  /*06e0*/  ISETP.GE.AND P2, PT, R19, RZ, PT ;  /* 0x000000ff1300720c */ /* 0x000fe20003f46270 */
[----:B------:R-:W-:Y:S01]  /*06f0*/  IMAD.HI.U32 R8, R9, R7, R8 ;  /* 0x0000000709087227 */ /* 0x000fe200078e0008 */
[----:B------:R-:W-:Y:S02]  /*0700*/  IABS R9, R12 ;  /* 0x0000000c00097213 */ /* 0x000fe40000000000 */
[----:B------:R-:W-:Y:S01]  /*0710*/  IABS R7, R19 ;  /* 0x0000001300077213 */ /* 0x000fe20000000000 */
[----:B------:R-:W-:Y:S01]  /*0720*/  IMAD.MOV R21, RZ, RZ, -R21 ;  /* 0x000000ffff157224 */ /* 0x000fe200078e0a15 */
[----:B------:R-:W-:Y:S01]  /*0730*/  IADD3 R9, PT, PT, RZ, -R9, RZ ;  /* 0x80000009ff097210 */ /* 0x000fe20007ffe0ff */
[----:B------:R-:W-:Y:S01]  /*0740*/  IMAD.HI.U32 R8, R8, R17, RZ ;  /* 0x0000001108087227 */ /* 0x000fe200078e00ff */
[----:B------:R-:W-:-:S03]  /*0750*/  ISETP.GE.AND P4, PT, R20, RZ, PT ;  /* 0x000000ff1400720c */ /* 0x000fc60003f86270 */
[----:B------:R-:W-:-:S04]  /*0760*/  IMAD.HI.U32 R6, R6, R7, RZ ;  /* 0x0000000706067227 */ /* 0x000fc800078e00ff */
[----:B------:R-:W-:Y:S02]  /*0770*/  IMAD R7, R6, R9, R7 ;  /* 0x0000000906077224 */ /* 0x000fe400078e0207 */
[----:B------:R-:W-:Y:S02]  /*0780*/  IMAD R9, R8, R21, R17 ;  /* 0x0000001508097224 */ /* 0x000fe400078e0211 */
[----:B------:R-:W-:Y:S01]  /*0790*/  IMAD.MOV R6, RZ, RZ, -R19 ;  /* 0x000000ffff067224 */ /* 0x000fe200078e0a13 */
[----:B------:R-:W-:Y:S02]  /*07a0*/  ISETP.GT.U32.AND P0, PT, R16, R7, PT ;  /* 0x000000071000720c */ /* 0x000fe40003f04070 */
[----:B------:R-:W-:Y:S01]  /*07b0*/  ISETP.GT.U32.AND P1, PT, R18, R9, PT ;  /* 0x000000091200720c */ /* 0x000fe20003f24070 */
[----:B------:R-:W-:-:S04]  /*07c0*/  IMAD R6, R11, R6, R0 ;  /* 0x000000060b067224 */ /* 0x000fc800078e0200 */
[----:B------:R-:W-:-:S06]  /*07d0*/  IMAD.IADD R6, R13, 0x1, R6 ;  /* 0x000000010d067824 */ /* 0x000fcc00078e0206 */
[----:B------:R-:W-:Y:S01]  /*07e0*/  @!P0 IMAD.IADD R7, R7, 0x1, -R16 ;  /* 0x0000000107078824 */ /* 0x000fe200078e0a10 */
[----:B------:R-:W-:Y:S02]  /*07f0*/  ISETP.NE.AND P0, PT, R12, RZ, PT ;  /* 0x000000ff0c00720c */ /* 0x000fe40003f05270 */
[----:B------:R-:W-:Y:S02]  /*0800*/  @!P1 IADD3 R9, PT, PT, R9, -R18, RZ ;  /* 0x8000001209099210 */ /* 0x000fe40007ffe0ff */
[----:B------:R-:W-:Y:S02]  /*0810*/  ISETP.GT.U32.AND P1, PT, R16, R7, PT ;  /* 0x000000071000720c */ /* 0x000fe40003f24070 */
[----:B------:R-:W-:-:S11]  /*0820*/  ISETP.GT.U32.AND P3, PT, R18, R9, PT ;  /* 0x000000091200720c */ /* 0x000fd60003f64070 */
[----:B------:R-:W-:Y:S01]  /*0830*/  @!P1 IMAD.IADD R7, R7, 0x1, -R16 ;  /* 0x0000000107079824 */ /* 0x000fe200078e0a10 */
[----:B------:R-:W-:Y:S01]  /*0840*/  ISETP.NE.AND P1, PT, R10, RZ, PT ;  /* 0x000000ff0a00720c */ /* 0x000fe20003f25270 */
[----:B------:R-:W-:-:S03]  /*0850*/  @!P3 IMAD.IADD R9, R9, 0x1, -R18 ;  /* 0x000000010909b824 */ /* 0x000fc600078e0a12 */
[----:B------:R-:W-:Y:S01]  /*0860*/  @!P2 IADD3 R7, PT, PT, -R7, RZ, RZ ;  /* 0x000000ff0707a210 */ /* 0x000fe20007ffe1ff */
[----:B------:R-:W-:Y:S01]  /*0870*/  @!P4 IMAD.MOV R9, RZ, RZ, -R9 ;  /* 0x000000ffff09c224 */ /* 0x000fe200078e0a09 */
[----:B------:R-:W-:-:S04]  /*0880*/  @!P0 LOP3.LUT R7, RZ, R12, RZ, 0x33, !PT ;  /* 0x0000000cff078212 */ /* 0x000fc800078e33ff */
[----:B------:R-:W-:-:S03]  /*0890*/  IADD3 R15, PT, PT, R15, R7, RZ ;  /* 0x000000070f0f7210 */ /* 0x000fc60007ffe0ff */
[----:B------:R-:W-:-:S05]  /*08a0*/  @!P1 LOP3.LUT R9, RZ, R10, RZ, 0x33, !PT ;  /* 0x0000000aff099212 */ /* 0x000fca00078e33ff */
[----:B------:R-:W-:-:S04]  /*08b0*/  IMAD.IADD R9, R14, 0x1, R9 ;  /* 0x000000010e097824 */ /* 0x000fc800078e0209 */
[----:B------:R-:W-:-:S04]  /*08c0*/  IMAD R12, R12, R9, R15 ;  /* 0x000000090c0c7224 */ /* 0x000fc800078e020f */
[----:B------:R-:W-:-:S07]  /*08d0*/  IMAD R17, R11, R12, R6 ;  /* 0x0000000c0b117224 */ /* 0x000fce00078e0206 */
.L_x_53:
[----:B------:R-:W-:Y:S05]  /*08e0*/  BSYNC.RECONVERGENT B0 ;  /* 0x0000000000007941 */ /* 0x000fea0003800200 */
.L_x_52:
[----:B0-----:R-:W2:Y:S01]  /*08f0*/  LDG.E.64 R4, desc[UR4][R4.64] ;  /* 0x0000000404047981 */ /* 0x001ea2000c1e1b00 */
[--C-:B-----5:R-:W-:Y:S01]  /*0900*/  IMAD.WIDE R14, R17, 0x8, R2.reuse ;  /* 0x00000008110e7825 */ /* 0x120fe200078e0202 */
[----:B------:R-:W0:Y:S03]  /*0910*/  LDC.64 R8, c[0x4][0xb8] ;  /* 0x01002e00ff087b82 */ /* 0x000e260000000a00 */
[C---:B------:R-:W-:Y:S02]  /*0920*/  IMAD.WIDE R12, R0.reuse, 0x8, R2 ;  /* 0x00000008000c7825 */ /* 0x040fe400078e0202 */
[----:B------:R-:W3:Y:S04]  /*0930*/  LD.E.64 R14, desc[UR4][R14.64] ;  /* 0x000000040e0e7980 */ /* 0x000ee8000c101b00 */
[----:B------:R-:W3:Y:S04]  /*0940*/  LD.E.64 R2, desc[UR4][R12.64] ;  /* 0x000000040c027980 */ /* 0x000ee8000c101b00 */
[----:B0-----:R0:W5:Y:S01]  /*0950*/  LDG.E.64 R10, desc[UR4][R8.64] ;  /* 0x00000004080a7981 */ /* 0x001162000c1e1b00 */
[----:B--2---:R-:W-:-:S06]  /*0960*/  IMAD.WIDE R6, R0, 0x8, R4 ;  /* 0x0000000800067825 */ /* 0x004fcc00078e0204 */
[----:B------:R-:W5:Y:S01]  /*0970*/  LD.E.64 R6, desc[UR4][R6.64] ;  /* 0x0000000406067980 */ /* 0x000f62000c101b00 */
[----:B---3--:R-:W-:-:S14]  /*0980*/  DSETP.GEU.AND P0, PT, R2, R14, PT ;  /* 0x0000000e0200722a */ /* 0x008fdc0003f0e000 */
[----:B0-----:R-:W-:Y:S05]  /*0990*/  @!P0 EXIT ;  /* 0x000000000000894d */ /* 0x001fea0003800000 */
[----:B------:R-:W-:Y:S01]  /*09a0*/  DSETP.NEU.AND P0, PT, R2, R14, PT ;  /* 0x0000000e0200722a */ /* 0x000fe20003f0d000 */
[----:B------:R-:W-:-:S13]  /*09b0*/  ISETP.LT.AND P1, PT, R0, R17, PT ;  /* 0x000000110000720c */ /* 0x000fda0003f21270 */
[----:B------:R-:W-:Y:S05]  /*09c0*/  @!P0 EXIT P1 ;  /* 0x000000000000894d */ /* 0x000fea0000800000 */
[----:B------:R-:W0:Y:S02]  /*09d0*/  LDC.64 R8, c[0x4][0xd8] ;  /* 0x01003600ff087b82 */ /* 0x000e240000000a00 */
[----:B0-----:R-:W2:Y:S01]  /*09e0*/  LDG.E.64 R4, desc[UR4][R8.64] ;  /* 0x0000000408047981 */ /* 0x001ea2000c1e1b00 */
[----:B-----5:R-:W-:-:S08]  /*09f0*/  DADD R6, R6, -R10 ;  /* 0x0000000006067229 */ /* 0x020fd0000000080a */
[----:B------:R-:W-:Y:S01]  /*0a00*/  DADD R6, R6, R2 ;  /* 0x0000000006067229 */ /* 0x000fe20000000002 */
[----:B--2---:R-:W-:-:S06]  /*0a10*/  IMAD.WIDE R4, R0, 0x8, R4 ;  /* 0x0000000800047825 */ /* 0x004fcc00078e0204 */
[----:B------:R-:W2:Y:S01]  /*0a20*/  LD.E.64 R4, desc[UR4][R4.64] ;  /* 0x0000000404047980 */ /* 0x000ea2000c101b00 */
[----:B------:R-:W-:-:S08]  /*0a30*/  DFMA R6, R6, 0.5, -R2 ;  /* 0x3fe000000606782b */ /* 0x000fd00000000802 */
[----:B--2---:R-:W-:-:S14]  /*0a40*/  DSETP.GT.AND P0, PT, R6, R4, PT ;  /* 0x000000040600722a */ /* 0x004fdc0003f04000 */
[----:B------:R-:W-:Y:S05]  /*0a50*/  @!P0 EXIT ;  /* 0x000000000000894d */ /* 0x000fea0003800000 */
.L_x_56:
[----:B0-----:R-:W2:Y:S02]  /*0a60*/  LDG.E.64 R2, desc[UR4][R8.64] ;  /* 0x0000000408027981 */ /* 0x001ea4000c1e1b00 */
[----:B--2---:R-:W-:-:S05]  /*0a70*/  IMAD.WIDE R2, R0, 0x8, R2 ;  /* 0x0000000800027825 */ /* 0x004fca00078e0202 */
        /* <DEDUP_REMOVED lines=13> */
.L_x_55:
[----:B------:R-:W-:Y:S05]  /*0b50*/  BSYNC.RECONVERGENT B0 ;  /* 0x0000000000007941 */ /* 0x000fea0003800200 */
.L_x_54:
[----:B-----5:R-:W-:-:S14]  /*0b60*/  DSETP.NEU.AND P0, PT, R4, R10, PT ;  /* 0x0000000a0400722a */ /* 0x020fdc0003f0d000 */
[----:B------:R-:W-:Y:S05]  /*0b70*/  @P0 BRA `(.L_x_56) ;  /* 0xfffffffc00b80947 */ /* 0x000fea000383ffff */
[----:B------:R-:W-:Y:S05]  /*0b80*/  EXIT ;  /* 0x000000000000794d */ /* 0x000fea0003800000 */
.L_x_51:
[----:B------:R-:W0:Y:S02]  /*0b90*/  LDC.64 R6, c[0x4][0x108] ;  /* 0x01004200ff067b82 */ /* 0x000e240000000a00 */
[----:B0-----:R-:W2:Y:S06]  /*0ba0*/  LDG.E.64 R6, desc[UR4][R6.64] ;  /* 0x0000000406067981 */ /* 0x001eac000c1e1b00 */
[----:B------:R-:W0:Y:S02]  /*0bb0*/  LDC.64 R2, c[0x4][RZ] ;  /* 0x01000000ff027b82 */ /* 0x000e240000000a00 */
[----:B0-----:R-:W3:Y:S01]  /*0bc0*/  LDG.E.64 R2, desc[UR4][R2.64] ;  /* 0x0000000402027981 */ /* 0x001ee2000c1e1b00 */
[----:B--2---:R-:W-:-:S06]  /*0bd0*/  IMAD.WIDE R8, R0, 0x4, R6 ;  /* 0x0000000400087825 */ /* 0x004fcc00078e0206 */
[----:B------:R-:W2:Y:S01]  /*0be0*/  LD.E R8, desc[UR4][R8.64] ;  /* 0x0000000408087980 */ /* 0x000ea2000c101900 */
[----:B------:R-:W-:Y:S01]  /*0bf0*/  BSSY.RECONVERGENT B0, `(.L_x_57) ;  /* 0x0000079000007945 */ /* 0x000fe20003800200 */
[----:B------:R-:W-:Y:S01]  /*0c00*/  MOV R11, R0 ;  /* 0x00000000000b7202 */ /* 0x000fe20000000f00 */
[----:B---3--:R-:W-:Y:S01]  /*0c10*/  IMAD.WIDE R4, R0, 0x8, R2 ;  /* 0x0000000800047825 */ /* 0x008fe200078e0202 */
[----:B--2---:R-:W-:-:S13]  /*0c20*/  ISETP.NE.AND P0, PT, R8, -0x1, PT ;  /* 0xffffffff0800780c */ /* 0x004fda0003f05270 */
[----:B------:R-:W-:Y:S05]  /*0c30*/  @!P0 BRA `(.L_x_58) ;  /* 0x0000000400d08947 */ /* 0x000fea0003800000 */
[----:B------:R-:W-:Y:S02]  /*0c40*/  VIADD R13, R8, 0xffffffff ;  /* 0xffffffff080d7836 */ /* 0x000fe40000000000 */
        /* <DEDUP_REMOVED lines=8> */
[----:B-1----:R1:W4:Y:S04]  /*0cd0*/  LDG.E R12, desc[UR4][R18.64] ;  /* 0x00000004120c7981 */ /* 0x002328000c1e1900 */
[----:B--2---:R2:W5:Y:S01]  /*0ce0*/  LDG.E R10, desc[UR4][R22.64] ;  /* 0x00000004160a7981 */ /* 0x004562000c1e1900 */
[----:B0-----:R-:W-:-:S05]  /*0cf0*/  IMAD.WIDE.U32 R6, R13, 0xc, R6 ;  /* 0x0000000c0d067825 */ /* 0x001fca00078e0006 */
[----:B------:R-:W5:Y:S04]  /*0d00*/  LDG.E R15, desc[UR4][R6.64+0x4] ;  /* 0x00000404060f7981 */ /* 0x000f68000c1e1900 */
[----:B------:R-:W5:Y:S04]  /*0d10*/  LDG.E R14, desc[UR4][R6.64+0x8] ;  /* 0x00000804060e7981 */ /* 0x000f68000c1e1900 */
[----:B------:R0:W5:Y:S01]  /*0d20*/  LDG.E R13, desc[UR4][R6.64] ;  /* 0x00000004060d7981 */ /* 0x000162000c1e1900 */
[----:B---3--:R-:W-:Y:S02]  /*0d30*/  IABS R20, R11 ;  /* 0x0000000b00147213 */ /* 0x008fe40000000000 */
[----:B------:R-:W-:-:S02]  /*0d40*/  ISETP.NE.AND P4, PT, R11, RZ, PT ;  /* 0x000000ff0b00720c */ /* 0x000fc40003f85270 */
[----:B-1----:R-:W1:Y:S01]  /*0d50*/  I2F.RP R18, R20 ;  /* 0x0000001400127306 */ /* 0x002e620000209400 */
[-C--:B----4-:R-:W-:Y:S01]  /*0d60*/  IMAD R17, R11, R12.reuse, RZ ;  /* 0x0000000c0b117224 */ /* 0x090fe200078e02ff */
[----:B------:R-:W-:-:S04]  /*0d70*/  IABS R16, R12 ;  /* 0x0000000c00107213 */ /* 0x000fc80000000000 */
[-C--:B------:R-:W-:Y:S02]  /*0d80*/  IABS R19, R17.reuse ;  /* 0x0000001100137213 */ /* 0x080fe40000000000 */
[----:B------:R-:W-:Y:S02]  /*0d90*/  IABS R24, R17 ;  /* 0x0000001100187213 */ /* 0x000fe40000000000 */
[----:B--2---:R-:W2:Y:S03]  /*0da0*/  I2F.RP R22, R19 ;  /* 0x0000001300167306 */ /* 0x004ea60000209400 */
[----:B------:R-:W-:-:S05]  /*0db0*/  IMAD.MOV R24, RZ, RZ, -R24 ;  /* 0x000000ffff187224 */ /* 0x000fca00078e0a18 */
[----:B-1----:R-:W1:Y:S08]  /*0dc0*/  MUFU.RCP R18, R18 ;  /* 0x0000001200127308 */ /* 0x002e700000001000 */
[----:B--2---:R-:W2:Y:S01]  /*0dd0*/  MUFU.RCP R22, R22 ;  /* 0x0000001600167308 */ /* 0x004ea20000001000 */
[----:B-1----:R-:W-:Y:S02]  /*0de0*/  IADD3 R21, PT, PT, R18, 0xffffffe, RZ ;  /* 0x0ffffffe12157810 */ /* 0x002fe40007ffe0ff */
[----:B-----5:R-:W-:-:S05]  /*0df0*/  IABS R18, R10 ;  /* 0x0000000a00127213 */ /* 0x020fca0000000000 */
[----:B0-----:R-:W0:Y:S01]  /*0e00*/  F2I.FTZ.U32.TRUNC.NTZ R7, R21 ;  /* 0x0000001500077305 */ /* 0x001e22000021f000 */
[----:B--2---:R-:W-:-:S07]  /*0e10*/  VIADD R8, R22, 0xffffffe ;  /* 0x0ffffffe16087836 */ /* 0x004fce0000000000 */
[----:B------:R1:W2:Y:S01]  /*0e20*/  F2I.FTZ.U32.TRUNC.NTZ R9, R8 ;  /* 0x0000000800097305 */ /* 0x0002a2000021f000 */
[----:B0-----:R-:W-:-:S07]  /*0e30*/  IMAD.MOV R23, RZ, RZ, -R7 ;  /* 0x000000ffff177224 */ /* 0x001fce00078e0a07 */
[----:B------:R-:W0:Y:S01]  /*0e40*/  I2F.RP R22, R16 ;  /* 0x0000001000167306 */ /* 0x000e220000209400 */
[----:B-1----:R-:W-:Y:S02]  /*0e50*/  IMAD.MOV.U32 R8, RZ, RZ, RZ ;  /* 0x000000ffff087224 */ /* 0x002fe400078e00ff */
[----:B------:R-:W-:Y:S01]  /*0e60*/  IMAD R21, R23, R20, RZ ;  /* 0x0000001417157224 */ /* 0x000fe200078e02ff */
[----:B--2---:R-:W-:-:S05]  /*0e70*/  IADD3 R6, PT, PT, RZ, -R9, RZ ;  /* 0x80000009ff067210 */ /* 0x004fca0007ffe0ff */
[----:B------:R-:W-:Y:S02]  /*0e80*/  IMAD R23, R6, R19, RZ ;  /* 0x0000001306177224 */ /* 0x000fe400078e02ff */
[----:B------:R-:W-:Y:S01]  /*0e90*/  IMAD.MOV.U32 R6, RZ, RZ, RZ ;  /* 0x000000ffff067224 */ /* 0x000fe200078e00ff */
[----:B0-----:R-:W-:Y:S01]  /*0ea0*/  MUFU.RCP R22, R22 ;  /* 0x0000001600167308 */ /* 0x001fe20000001000 */
[----:B------:R-:W-:Y:S01]  /*0eb0*/  IMAD.HI.U32 R8, R9, R23, R8 ;  /* 0x0000001709087227 */ /* 0x000fe200078e0008 */
[----:B------:R-:W-:-:S03]  /*0ec0*/  IABS R9, R11 ;  /* 0x0000000b00097213 */ /* 0x000fc60000000000 */
[----:B------:R-:W-:Y:S01]  /*0ed0*/  IMAD.HI.U32 R6, R7, R21, R6 ;  /* 0x0000001507067227 */ /* 0x000fe200078e0006 */
[----:B------:R-:W-:Y:S02]  /*0ee0*/  IABS R7, R0 ;  /* 0x0000000000077213 */ /* 0x000fe40000000000 */
[----:B------:R-:W0:Y:S01]  /*0ef0*/  I2F.RP R23, R18 ;  /* 0x0000001200177306 */ /* 0x000e220000209400 */
[----:B------:R-:W-:Y:S02]  /*0f00*/  IADD3 R21, PT, PT, RZ, -R9, RZ ;  /* 0x80000009ff157210 */ /* 0x000fe40007ffe0ff */
[----:B------:R-:W-:-:S04]  /*0f10*/  IMAD.HI.U32 R6, R6, R7, RZ ;  /* 0x0000000706067227 */ /* 0x000fc800078e00ff */
[----:B------:R-:W-:-:S04]  /*0f20*/  IMAD.HI.U32 R8, R8, R7, RZ ;  /* 0x0000000708087227 */ /* 0x000fc800078e00ff */
[--C-:B------:R-:W-:Y:S02]  /*0f30*/  IMAD R21, R6, R21, R7.reuse ;  /* 0x0000001506157224 */ /* 0x100fe400078e0207 */
[----:B------:R-:W-:Y:S01]  /*0f40*/  IMAD R24, R8, R24, R7 ;  /* 0x0000001808187224 */ /* 0x000fe200078e0207 */
[----:B0-----:R-:W0:Y:S02]  /*0f50*/  MUFU.RCP R23, R23 ;  /* 0x0000001700177308 */ /* 0x001e240000001000 */
[----:B------:R-:W-:Y:S01]  /*0f60*/  ISETP.GT.U32.AND P5, PT, R20, R21, PT ;  /* 0x000000151400720c */ /* 0x000fe20003fa4070 */
[----:B------:R-:W-:Y:S01]  /*0f70*/  VIADD R7, R22, 0xffffffe ;  /* 0x0ffffffe16077836 */ /* 0x000fe20000000000 */
[----:B------:R-:W-:-:S05]  /*0f80*/  ISETP.GT.U32.AND P6, PT, R19, R24, PT ;  /* 0x000000181300720c */ /* 0x000fca0003fc4070 */
[----:B------:R-:W1:Y:S06]  /*0f90*/  F2I.FTZ.U32.TRUNC.NTZ R7, R7 ;  /* 0x0000000700077305 */ /* 0x000e6c000021f000 */
[----:B------:R-:W-:Y:S02]  /*0fa0*/  @!P5 IMAD.IADD R21, R21, 0x1, -R20 ;  /* 0x000000011515d824 */ /* 0x000fe400078e0a14 */
[----:B------:R-:W-:Y:S01]  /*0fb0*/  @!P6 IMAD.IADD R24, R24, 0x1, -R19 ;  /* 0x000000011818e824 */ /* 0x000fe200078e0a13 */
[----:B0-----:R-:W-:Y:S01]  /*0fc0*/  IADD3 R9, PT, PT, R23, 0xffffffe, RZ ;  /* 0x0ffffffe17097810 */ /* 0x001fe20007ffe0ff */
[----:B------:R-:W-:Y:S01]  /*0fd0*/  @!P5 VIADD R6, R6, 0x1 ;  /* 0x000000010606d836 */ /* 0x000fe20000000000 */
[----:B------:R-:W-:Y:S01]  /*0fe0*/  ISETP.GE.U32.AND P0, PT, R21, R20, PT ;  /* 0x000000141500720c */ /* 0x000fe20003f06070 */
[----:B------:R-:W-:Y:S01]  /*0ff0*/  @!P6 VIADD R8, R8, 0x1 ;  /* 0x000000010808e836 */ /* 0x000fe20000000000 */
[----:B------:R-:W-:-:S02]  /*1000*/  ISETP.GE.U32.AND P1, PT, R24, R19, PT ;  /* 0x000000131800720c */ /* 0x000fc40003f26070 */
[----:B------:R-:W0:Y:S01]  /*1010*/  F2I.FTZ.U32.TRUNC.NTZ R9, R9 ;  /* 0x0000000900097305 */ /* 0x000e22000021f000 */
[C---:B------:R-:W-:Y:S02]  /*1020*/  LOP3.LUT R19, R0.reuse, R11, RZ, 0x3c, !PT ;  /* 0x0000000b00137212 */ /* 0x040fe400078e3cff */
[----:B------:R-:W-:Y:S02]  /*1030*/  LOP3.LUT R20, R0, R17, RZ, 0x3c, !PT ;  /* 0x0000001100147212 */ /* 0x000fe400078e3cff */
[----:B------:R-:W-:Y:S02]  /*1040*/  ISETP.GE.AND P2, PT, R19, RZ, PT ;  /* 0x000000ff1300720c */ /* 0x000fe40003f46270 */
[----:B-1----:R-:W-:Y:S02]  /*1050*/  IADD3 R21, PT, PT, RZ, -R7, RZ ;  /* 0x80000007ff157210 */ /* 0x002fe40007ffe0ff */
[----:B------:R-:W-:Y:S01]  /*1060*/  @P0 VIADD R6, R6, 0x1 ;  /* 0x0000000106060836 */ /* 0x000fe20000000000 */
[----:B------:R-:W-:Y:S01]  /*1070*/  ISETP.GE.AND P3, PT, R20, RZ, PT ;  /* 0x000000ff1400720c */ /* 0x000fe20003f66270 */
[----:B------:R-:W-:Y:S01]  /*1080*/  @P1 VIADD R8, R8, 0x1 ;  /* 0x0000000108081836 */ /* 0x000fe20000000000 */
[----:B------:R-:W-:Y:S01]  /*1090*/  ISETP.NE.AND P5, PT, R17, RZ, PT ;  /* 0x000000ff1100720c */ /* 0x000fe20003fa5270 */
[----:B------:R-:W-:Y:S01]  /*10a0*/  IMAD.MOV.U32 R19, RZ, RZ, R6 ;  /* 0x000000ffff137224 */ /* 0x000fe200078e0006 */
[----:B0-----:R-:W-:Y:S01]  /*10b0*/  IADD3 R23, PT, PT, RZ, -R9, RZ ;  /* 0x80000009ff177210 */ /* 0x001fe20007ffe0ff */
[----:B------:R-:W-:Y:S01]  /*10c0*/  IMAD R21, R21, R16, RZ ;  /* 0x0000001015157224 */ /* 0x000fe200078e02ff */
[----:B------:R-:W-:Y:S01]  /*10d0*/  MOV R20, R8 ;  /* 0x0000000800147202 */ /* 0x000fe20000000f00 */
[----:B------:R-:W-:-:S02]  /*10e0*/  IMAD.MOV.U32 R6, RZ, RZ, RZ ;  /* 0x000000ffff067224 */ /* 0x000fc400078e00ff */
[----:B------:R-:W-:Y:S01]  /*10f0*/  @!P2 IMAD.MOV R19, RZ, RZ, -R19 ;  /* 0x000000ffff13a224 */ /* 0x000fe200078e0a13 */
[----:B------:R-:W-:Y:S01]  /*1100*/  @!P4 LOP3.LUT R19, RZ, R11, RZ, 0x33, !PT ;  /* 0x0000000bff13c212 */ /* 0x000fe200078e33ff */
[----:B------:R-:W-:Y:S02]  /*1110*/  IMAD.HI.U32 R6, R7, R21, R6 ;  /* 0x0000001507067227 */ /* 0x000fe400078e0006 */
[----:B------:R-:W-:Y:S02]  /*1120*/  @!P3 IADD3 R20, PT, PT, -R20, RZ, RZ ;  /* 0x000000ff1414b210 */ /* 0x000fe40007ffe1ff */
[----:B------:R-:W-:Y:S01]  /*1130*/  @!P5 LOP3.LUT R20, RZ, R17, RZ, 0x33, !PT ;  /* 0x00000011ff14d212 */ /* 0x000fe200078e33ff */
[----:B------:R-:W-:Y:S01]  /*1140*/  IMAD R7, R23, R18, RZ ;  /* 0x0000001217077224 */ /* 0x000fe200078e02ff */
[----:B------:R-:W-:Y:S01]  /*1150*/  IABS R21, R10 ;  /* 0x0000000a00157213 */ /* 0x000fe20000000000 */
[----:B------:R-:W-:Y:S01]  /*1160*/  IMAD.MOV.U32 R8, RZ, RZ, RZ ;  /* 0x000000ffff087224 */ /* 0x000fe200078e00ff */
[----:B------:R-:W-:-:S02]  /*1170*/  IABS R17, R20 ;  /* 0x0000001400117213 */ /* 0x000fc40000000000 */
        /* <DEDUP_REMOVED lines=32> */
.L_x_58:
[----:B------:R-:W-:Y:S05]  /*1380*/  BSYNC.RECONVERGENT B0 ;  /* 0x0000000000007941 */ /* 0x000fea0003800200 */
.L_x_57:
[----:B------:R-:W-:Y:S01]  /*1390*/  IMAD.WIDE R6, R11, 0x8, R2 ;  /* 0x000000080b067825 */ /* 0x000fe200078e0202 */
[----:B------:R-:W2:Y:S05]  /*13a0*/  LD.E.64 R4, desc[UR4][R4.64] ;  /* 0x0000000404047980 */ /* 0x000eaa000c101b00 */
[----:B------:R-:W2:Y:S02]  /*13b0*/  LD.E.64 R6, desc[UR4][R6.64] ;  /* 0x0000000406067980 */ /* 0x000ea4000c101b00 */
[----:B--2---:R-:W-:-:S14]  /*13c0*/  DSETP.GT.AND P0, PT, R4, R6, PT ;  /* 0x000000060400722a */ /* 0x004fdc0003f04000 */
[----:B------:R-:W-:Y:S05]  /*13d0*/  @P0 EXIT ;  /* 0x000000000000094d */ /* 0x000fea0003800000 */
[----:B------:R-:W-:Y:S01]  /*13e0*/  DSETP.NEU.AND P0, PT, R4, R6, PT ;  /* 0x000000060400722a */ /* 0x000fe20003f0d000 */
[----:B------:R-:W-:-:S13]  /*13f0*/  ISETP.GT.AND P1, PT, R0, R11, PT ;  /* 0x0000000b0000720c */ /* 0x000fda0003f24270 */
[----:B------:R-:W-:Y:S05]  /*1400*/  @!P0 EXIT P1 ;  /* 0x000000000000894d */ /* 0x000fea0000800000 */
[----:B------:R-:W0:Y:S08]  /*1410*/  LDC.64 R14, c[0x4][0x100] ;  /* 0x01004000ff0e7b82 */ /* 0x000e300000000a00 */
[----:B------:R-:W1:Y:S01]  /*1420*/  LDC.64 R2, c[0x4][0xd8] ;  /* 0x01003600ff027b82 */ /* 0x000e620000000a00 */
[----:B0-----:R-:W2:Y:S04]  /*1430*/  LDG.E.64 R4, desc[UR4][R14.64] ;  /* 0x000000040e047981 */ /* 0x001ea8000c1e1b00 */
[----:B-1----:R-:W3:Y:S03]  /*1440*/  LDG.E.64 R12, desc[UR4][R2.64] ;  /* 0x00000004020c7981 */ /* 0x002ee6000c1e1b00 */
[----:B------:R-:W0:Y:S02]  /*1450*/  LDC.64 R16, c[0x4][0xb8] ;  /* 0x01002e00ff107b82 */ /* 0x000e240000000a00 */
[----:B0-----:R-:W4:Y:S01]  /*1460*/  LDG.E.64 R8, desc[UR4][R16.64] ;  /* 0x0000000410087981 */ /* 0x001f22000c1e1b00 */
[----:B--2---:R-:W-:-:S06]  /*1470*/  IMAD.WIDE R4, R11, 0x8, R4 ;  /* 0x000000080b047825 */ /* 0x004fcc00078e0204 */
[----:B------:R-:W4:Y:S01]  /*1480*/  LD.E.64 R4, desc[UR4][R4.64] ;  /* 0x0000000404047980 */ /* 0x000f22000c101b00 */
[----:B---3--:R-:W-:-:S06]  /*1490*/  IMAD.WIDE R12, R11, 0x8, R12 ;  /* 0x000000080b0c7825 */ /* 0x008fcc00078e020c */
[----:B------:R-:W2:Y:S01]  /*14a0*/  LD.E.64 R12, desc[UR4][R12.64] ;  /* 0x000000040c0c7980 */ /* 0x000ea2000c101b00 */
[----:B----4-:R-:W-:-:S08]  /*14b0*/  DADD R8, R4, -R8 ;  /* 0x0000000004087229 */ /* 0x010fd00000000808 */
[----:B------:R-:W-:-:S08]  /*14c0*/  DADD R8, R6, R8 ;  /* 0x0000000006087229 */ /* 0x000fd00000000008 */
[----:B------:R-:W-:-:S08]  /*14d0*/  DFMA R6, R8, 0.5, -R6 ;  /* 0x3fe000000806782b */ /* 0x000fd00000000806 */
[----:B--2---:R-:W-:-:S14]  /*14e0*/  DSETP.GT.AND P0, PT, R6, R12, PT ;  /* 0x0000000c0600722a */ /* 0x004fdc0003f04000 */
[----:B------:R-:W-:Y:S05]  /*14f0*/  @!P0 EXIT ;  /* 0x000000000000894d */ /* 0x000fea0003800000 */
.L_x_61:
        /* <DEDUP_REMOVED lines=15> */
.L_x_60:
[----:B------:R-:W-:Y:S05]  /*15f0*/  BSYNC.RECONVERGENT B0 ;  /* 0x0000000000007941 */ /* 0x000fea0003800200 */
.L_x_59:
[----:B-----5:R-:W-:-:S14]  /*1600*/  DSETP.NEU.AND P0, PT, R4, R8, PT ;  /* 0x000000080400722a */ /* 0x020fdc0003f0d000 */
[----:B------:R-:W-:Y:S05]  /*1610*/  @P0 BRA `(.L_x_61) ;  /* 0xfffffffc00b80947 */ /* 0x000fea000383ffff */
[----:B------:R-:W-:Y:S05]  /*1620*/  EXIT ;  /* 0x000000000000794d */ /* 0x000fea0003800000 */
.L_x_50:
[----:B------:R-:W0:Y:S02]  /*1630*/  LDC.64 R2, c[0x4][0x90] ;  /* 0x01002400ff027b82 */ /* 0x000e240000000a00 */
[----:B0-----:R-:W2:Y:S02]  /*1640*/  LDG.E R2, desc[UR4][R2.64] ;  /* 0x0000000402027981 */ /* 0x001ea4000c1e1900 */
[----:B--2---:R-:W-:-:S04]  /*1650*/  ISETP.GE.AND P0, PT, R9, R2, PT ;  /* 0x000000020900720c */ /* 0x004fc80003f06270 */
[----:B------:R-:W-:-:S13]  /*1660*/  ISETP.EQ.OR P0, PT, RZ, UR7, P0 ;  /* 0x00000007ff007c0c */ /* 0x000fda0008702670 */
        /* <DEDUP_REMOVED lines=11> */
[----:B------:R-:W0:Y:S02]  /*1720*/  LDC.64 R2, c[0x4][0xd0] ;  /* 0x01003400ff027b82 */ /* 0x000e240000000a00 */
[----:B0-----:R-:W2:Y:S02]  /*1730*/  LDG.E.64 R2, desc[UR4][R2.64] ;  /* 0x0000000402027981 */ /* 0x001ea4000c1e1b00 */
[----:B--2---:R-:W-:-:S05]  /*1740*/  IMAD.WIDE R4, R0, 0x4, R2 ;  /* 0x0000000400047825 */ /* 0x004fca00078e0202 */
[----:B------:R-:W2:Y:S02]  /*1750*/  LD.E R6, desc[UR4][R4.64] ;  /* 0x0000000404067980 */ /* 0x000ea4000c101900 */
[----:B--2---:R-:W-:-:S13]  /*1760*/  ISETP.NE.AND P0, PT, R6, -0x1, PT ;  /* 0xffffffff0600780c */ /* 0x004fda0003f05270 */
[----:B------:R-:W-:Y:S05]  /*1770*/  @!P0 BRA `(.L_x_62) ;  /* 0x00000008008c8947 */ /* 0x000fea0003800000 */
[----:B------:R-:W0:Y:S02]  /*1780*/  LDC.64 R2, c[0x4][RZ] ;  /* 0x01000000ff027b82 */ /* 0x000e240000000a00 */
[----:B0-----:R-:W5:Y:S06]  /*1790*/  LDG.E.64 R2, desc[UR4][R2.64] ;  /* 0x0000000402027981 */ /* 0x001f6c000c1e1b00 */
[----:B------:R-:W0:Y:S01]  /*17a0*/  LDC.64 R4, c[0x4][0x100] ;  /* 0x01004000ff047b82 */ /* 0x000e220000000a00 */
[----:B------:R-:W-:Y:S01]  /*17b0*/  IADD3 R13, PT, PT, R6, -0x1, RZ ;  /* 0xffffffff060d7810 */ /* 0x000fe20007ffe0ff */
[----:B------:R-:W-:Y:S01]  /*17c0*/  BSSY.RECONVERGENT B0, `(.L_x_63) ;  /* 0x0000074000007945 */ /* 0x000fe20003800200 */
[----:B------:R-:W-:-:S02]  /*17d0*/  IMAD.MOV.U32 R11, RZ, RZ, -0x1 ;  /* 0xffffffffff0b7424 */ /* 0x000fc400078e00ff */
        /* <DEDUP_REMOVED lines=13> */
[----:B----4-:R-:W-:Y:S01]  /*18b0*/  IABS R20, R11 ;  /* 0x0000000b00147213 */ /* 0x010fe20000000000 */
[----:B--2---:R-:W-:-:S03]  /*18c0*/  IMAD R17, R11, R12, RZ ;  /* 0x0000000c0b117224 */ /* 0x004fc600078e02ff */
[----:B------:R-:W2:Y:S02]  /*18d0*/  I2F.RP R18, R20 ;  /* 0x0000001400127306 */ /* 0x000ea40000209400 */
[----:B------:R-:W-:-:S06]  /*18e0*/  IABS R19, R17 ;  /* 0x0000001100137213 */ /* 0x000fcc0000000000 */
[----:B---3--:R-:W3:Y:S08]  /*18f0*/  I2F.RP R22, R19 ;  /* 0x0000001300167306 */ /* 0x008ef00000209400 */
[----:B--2---:R-:W2:Y:S08]  /*1900*/  MUFU.RCP R18, R18 ;  /* 0x0000001200127308 */ /* 0x004eb00000001000 */
[----:B---3--:R-:W3:Y:S01]  /*1910*/  MUFU.RCP R22, R22 ;  /* 0x0000001600167308 */ /* 0x008ee20000001000 */
[----:B--2---:R-:W-:-:S07]  /*1920*/  VIADD R21, R18, 0xffffffe ;  /* 0x0ffffffe12157836 */ /* 0x004fce0000000000 */
[----:B-1----:R-:W1:Y:S01]  /*1930*/  F2I.FTZ.U32.TRUNC.NTZ R7, R21 ;  /* 0x0000001500077305 */ /* 0x002e62000021f000 */
[----:B---3--:R-:W-:-:S07]  /*1940*/  IADD3 R8, PT, PT, R22, 0xffffffe, RZ ;  /* 0x0ffffffe16087810 */ /* 0x008fce0007ffe0ff */
[----:B------:R-:W2:Y:S01]  /*1950*/  F2I.FTZ.U32.TRUNC.NTZ R9, R8 ;  /* 0x0000000800097305 */ /* 0x000ea2000021f000 */
[----:B------:R-:W-:Y:S01]  /*1960*/  IABS R16, R12 ;  /* 0x0000000c00107213 */ /* 0x000fe20000000000 */
[----:B-1----:R-:W-:-:S04]  /*1970*/  IMAD.MOV R23, RZ, RZ, -R7 ;  /* 0x000000ffff177224 */ /* 0x002fc800078e0a07 */
[----:B------:R-:W-:Y:S02]  /*1980*/  IMAD R21, R23, R20, RZ ;  /* 0x0000001417157224 */ /* 0x000fe400078e02ff */
[----:B--2---:R-:W-:-:S04]  /*1990*/  IMAD.MOV R6, RZ, RZ, -R9 ;  /* 0x000000ffff067224 */ /* 0x004fc800078e0a09 */
[----:B------:R-:W-:Y:S02]  /*19a0*/  IMAD R23, R6, R19, RZ ;  /* 0x0000001306177224 */ /* 0x000fe400078e02ff */
[----:B------:R-:W-:Y:S01]  /*19b0*/  HFMA2 R6, -RZ, RZ, 0, 0 ;  /* 0x00000000ff067431 */ /* 0x000fe200000001ff */
[----:B------:R-:W1:Y:S01]  /*19c0*/  I2F.RP R22, R16 ;  /* 0x0000001000167306 */ /* 0x000e620000209400 */
[----:B------:R-:W-:Y:S01]  /*19d0*/  IMAD.MOV.U32 R8, RZ, RZ, RZ ;  /* 0x000000ffff087224 */ /* 0x000fe200078e00ff */
[----:B------:R-:W-:-:S03]  /*19e0*/  IABS R18, R10 ;  /* 0x0000000a00127213 */ /* 0x000fc60000000000 */
[----:B------:R-:W-:Y:S01]  /*19f0*/  IMAD.HI.U32 R8, R9, R23, R8 ;  /* 0x0000001709087227 */ /* 0x000fe200078e0008 */
[----:B------:R-:W-:Y:S02]  /*1a00*/  IABS R9, R11 ;  /* 0x0000000b00097213 */ /* 0x000fe40000000000 */
[----:B------:R-:W2:Y:S01]  /*1a10*/  I2F.RP R23, R18 ;  /* 0x0000001200177306 */ /* 0x000ea20000209400 */
[----:B------:R-:W-:Y:S01]  /*1a20*/  IMAD.HI.U32 R6, R7, R21, R6 ;  /* 0x0000001507067227 */ /* 0x000fe200078e0006 */
[----:B------:R-:W-:Y:S02]  /*1a30*/  IABS R7, R0 ;  /* 0x0000000000077213 */ /* 0x000fe40000000000 */
[----:B------:R-:W-:Y:S01]  /*1a40*/  IABS R24, R17 ;  /* 0x0000001100187213 */ /* 0x000fe20000000000 */
[----:B------:R-:W-:Y:S02]  /*1a50*/  IMAD.MOV R21, RZ, RZ, -R9 ;  /* 0x000000ffff157224 */ /* 0x000fe400078e0a09 */
[-C--:B------:R-:W-:Y:S01]  /*1a60*/  IMAD.HI.U32 R6, R6, R7.reuse, RZ ;  /* 0x0000000706067227 */ /* 0x080fe200078e00ff */
[----:B------:R-:W-:Y:S01]  /*1a70*/  IADD3 R24, PT, PT, RZ, -R24, RZ ;  /* 0x80000018ff187210 */ /* 0x000fe20007ffe0ff */
[----:B-1----:R-:W1:Y:S02]  /*1a80*/  MUFU.RCP R22, R22 ;  /* 0x0000001600167308 */ /* 0x002e640000001000 */
[----:B------:R-:W-:-:S04]  /*1a90*/  IMAD.HI.U32 R8, R8, R7, RZ ;  /* 0x0000000708087227 */ /* 0x000fc800078e00ff */
[--C-:B------:R-:W-:Y:S02]  /*1aa0*/  IMAD R21, R6, R21, R7.reuse ;  /* 0x0000001506157224 */ /* 0x100fe400078e0207 */
[----:B--2---:R-:W2:Y:S01]  /*1ab0*/  MUFU.RCP R23, R23 ;  /* 0x0000001700177308 */ /* 0x004ea20000001000 */
[----:B------:R-:W-:Y:S02]  /*1ac0*/  IMAD R24, R8, R24, R7 ;  /* 0x0000001808187224 */ /* 0x000fe400078e0207 */
[----:B------:R-:W-:-:S03]  /*1ad0*/  ISETP.GT.U32.AND P5, PT, R20, R21, PT ;  /* 0x000000151400720c */ /* 0x000fc60003fa4070 */
[----:B------:R-:W-:Y:S01]  /*1ae0*/  ISETP.GT.U32.AND P6, PT, R19, R24, PT ;  /* 0x000000181300720c */ /* 0x000fe20003fc4070 */
[----:B-1----:R-:W-:-:S09]  /*1af0*/  VIADD R7, R22, 0xffffffe ;  /* 0x0ffffffe16077836 */ /* 0x002fd20000000000 */
[-C--:B------:R-:W-:Y:S01]  /*1b00*/  @!P5 IADD3 R21, PT, PT, R21, -R20.reuse, RZ ;  /* 0x800000141515d210 */ /* 0x080fe20007ffe0ff */
[----:B--2---:R-:W-:Y:S01]  /*1b10*/  VIADD R9, R23, 0xffffffe ;  /* 0x0ffffffe17097836 */ /* 0x004fe20000000000 */
[----:B------:R-:W1:Y:S01]  /*1b20*/  F2I.FTZ.U32.TRUNC.NTZ R7, R7 ;  /* 0x0000000700077305 */ /* 0x000e62000021f000 */
[----:B------:R-:W-:Y:S01]  /*1b30*/  @!P6 IMAD.IADD R24, R24, 0x1, -R19 ;  /* 0x000000011818e824 */ /* 0x000fe200078e0a13 */
[----:B------:R-:W-:-:S04]  /*1b40*/  ISETP.GE.U32.AND P0, PT, R21, R20, PT ;  /* 0x000000141500720c */ /* 0x000fc80003f06070 */
[----:B------:R-:W-:Y:S02]  /*1b50*/  ISETP.GE.U32.AND P1, PT, R24, R19, PT ;  /* 0x000000131800720c */ /* 0x000fe40003f26070 */
[----:B------:R-:W2:Y:S01]  /*1b60*/  F2I.FTZ.U32.TRUNC.NTZ R9, R9 ;  /* 0x0000000900097305 */ /* 0x000ea2000021f000 */
[----:B------:R-:W-:Y:S02]  /*1b70*/  LOP3.LUT R19, R0, R11, RZ, 0x3c, !PT ;  /* 0x0000000b00137212 */ /* 0x000fe400078e3cff */
[----:B------:R-:W-:Y:S02]  /*1b80*/  @!P5 IADD3 R6, PT, PT, R6, 0x1, RZ ;  /* 0x000000010606d810 */ /* 0x000fe40007ffe0ff */
[----:B------:R-:W-:Y:S02]  /*1b90*/  LOP3.LUT R20, R0, R17, RZ, 0x3c, !PT ;  /* 0x0000001100147212 */ /* 0x000fe400078e3cff */
[----:B------:R-:W-:Y:S01]  /*1ba0*/  ISETP.GE.AND P2, PT, R19, RZ, PT ;  /* 0x000000ff1300720c */ /* 0x000fe20003f46270 */
[----:B------:R-:W-:Y:S01]  /*1bb0*/  @!P6 VIADD R8, R8, 0x1 ;  /* 0x000000010808e836 */ /* 0x000fe20000000000 */
[----:B------:R-:W-:Y:S01]  /*1bc0*/  ISETP.NE.AND P4, PT, R11, RZ, PT ;  /* 0x000000ff0b00720c */ /* 0x000fe20003f85270 */
[----:B------:R-:W-:Y:S01]  /*1bd0*/  @P0 VIADD R6, R6, 0x1 ;  /* 0x0000000106060836 */ /* 0x000fe20000000000 */
[----:B------:R-:W-:Y:S01]  /*1be0*/  ISETP.GE.AND P3, PT, R20, RZ, PT ;  /* 0x000000ff1400720c */ /* 0x000fe20003f66270 */
[----:B-1----:R-:W-:Y:S01]  /*1bf0*/  IMAD.MOV R21, RZ, RZ, -R7 ;  /* 0x000000ffff157224 */ /* 0x002fe200078e0a07 */
[----:B------:R-:W-:-:S02]  /*1c00*/  ISETP.NE.AND P5, PT, R17, RZ, PT ;  /* 0x000000ff1100720c */ /* 0x000fc40003fa5270 */
[----:B------:R-:W-:Y:S01]  /*1c10*/  @P1 IADD3 R8, PT, PT, R8, 0x1, RZ ;  /* 0x0000000108081810 */ /* 0x000fe20007ffe0ff */
[----:B------:R-:W-:Y:S01]  /*1c20*/  IMAD R21, R21, R16, RZ ;  /* 0x0000001015157224 */ /* 0x000fe200078e02ff */
[----:B------:R-:W-:Y:S01]  /*1c30*/  MOV R19, R6 ;  /* 0x0000000600137202 */ /* 0x000fe20000000f00 */
[----:B------:R-:W-:Y:S02]  /*1c40*/  IMAD.MOV.U32 R6, RZ, RZ, RZ ;  /* 0x000000ffff067224 */ /* 0x000fe400078e00ff */
[----:B--2---:R-:W-:Y:S01]  /*1c50*/  IMAD.MOV R23, RZ, RZ, -R9 ;  /* 0x000000ffff177224 */ /* 0x004fe200078e0a09 */
[----:B------:R-:W-:Y:S01]  /*1c60*/  @!P2 IADD3 R19, PT, PT, -R19, RZ, RZ ;  /* 0x000000ff1313a210 */ /* 0x000fe20007ffe1ff */
[----:B------:R-:W-:Y:S02]  /*1c70*/  IMAD.MOV.U32 R20, RZ, RZ, R8 ;  /* 0x000000ffff147224 */ /* 0x000fe400078e0008 */
[----:B------:R-:W-:Y:S01]  /*1c80*/  IMAD.HI.U32 R6, R7, R21, R6 ;  /* 0x0000001507067227 */ /* 0x000fe200078e0006 */
[----:B------:R-:W-:-:S03]  /*1c90*/  @!P4 LOP3.LUT R19, RZ, R11, RZ, 0x33, !PT ;  /* 0x0000000bff13c212 */ /* 0x000fc600078e33ff */
[----:B------:R-:W-:Y:S02]  /*1ca0*/  IMAD R7, R23, R18, RZ ;  /* 0x0000001217077224 */ /* 0x000fe400078e02ff */
[----:B------:R-:W-:Y:S02]  /*1cb0*/  IMAD.MOV.U32 R8, RZ, RZ, RZ ;  /* 0x000000ffff087224 */ /* 0x000fe400078e00ff */
[----:B------:R-:W-:Y:S01]  /*1cc0*/  @!P3 IMAD.MOV R20, RZ, RZ, -R20 ;  /* 0x000000ffff14b224 */ /* 0x000fe200078e0a14 */
[----:B------:R-:W-:Y:S01]  /*1cd0*/  @!P5 LOP3.LUT R20, RZ, R17, RZ, 0x33, !PT ;  /* 0x00000011ff14d212 */ /* 0x000fe200078e33ff */
[----:B------:R-:W-:Y:S01]  /*1ce0*/  IMAD.HI.U32 R8, R9, R7, R8 ;  /* 0x0000000709087227 */ /* 0x000fe200078e0008 */
[----:B------:R-:W-:Y:S02]  /*1cf0*/  IABS R9, R12 ;  /* 0x0000000c00097213 */ /* 0x000fe40000000000 */
        /* <DEDUP_REMOVED lines=26> */
[----:B------:R-:W-:Y:S02]  /*1ea0*/  IMAD.IADD R15, R15, 0x1, R7 ;  /* 0x000000010f0f7824 */ /* 0x000fe400078e0207 */
[----:B------:R-:W-:Y:S01]  /*1eb0*/  IMAD R6, R11, R6, R0 ;  /* 0x000000060b067224 */ /* 0x000fe200078e0200 */
[----:B------:R-:W-:-:S03]  /*1ec0*/  IADD3 R9, PT, PT, R14, R9, RZ ;  /* 0x000000090e097210 */ /* 0x000fc60007ffe0ff */
[----:B------:R-:W-:Y:S02]  /*1ed0*/  IMAD.IADD R6, R13, 0x1, R6 ;  /* 0x000000010d067824 */ /* 0x000fe400078e0206 */
[----:B------:R-:W-:-:S04]  /*1ee0*/  IMAD R12, R12, R9, R15 ;  /* 0x000000090c0c7224 */ /* 0x000fc800078e020f */
[----:B------:R-:W-:-:S07]  /*1ef0*/  IMAD R11, R11, R12, R6 ;  /* 0x0000000c0b0b7224 */ /* 0x000fce00078e0206 */
.L_x_64:
[----:B------:R-:W-:Y:S05]  /*1f00*/  BSYNC.RECONVERGENT B0 ;  /* 0x0000000000007941 */ /* 0x000fea0003800200 */
.L_x_63:
[----:B0-----:R-:W2:Y:S01]  /*1f10*/  LDG.E.64 R4, desc[UR4][R4.64] ;  /* 0x0000000404047981 */ /* 0x001ea2000c1e1b00 */
[--C-:B-----5:R-:W-:Y:S01]  /*1f20*/  IMAD.WIDE R6, R0, 0x8, R2.reuse ;  /* 0x0000000800067825 */ /* 0x120fe200078e0202 */
[----:B------:R-:W0:Y:S03]  /*1f30*/  LDC.64 R12, c[0x4][0xb8] ;  /* 0x01002e00ff0c7b82 */ /* 0x000e260000000a00 */
[C---:B------:R-:W-:Y:S02]  /*1f40*/  IMAD.WIDE R2, R11.reuse, 0x8, R2 ;  /* 0x000000080b027825 */ /* 0x040fe400078e0202 */
[----:B------:R-:W3:Y:S04]  /*1f50*/  LD.E.64 R6, desc[UR4][R6.64] ;  /* 0x0000000406067980 */ /* 0x000ee8000c101b00 */
[----:B------:R-:W3:Y:S04]  /*1f60*/  LD.E.64 R2, desc[UR4][R2.64] ;  /* 0x0000000402027980 */ /* 0x000ee8000c101b00 */
[----:B0-----:R-:W5:Y:S01]  /*1f70*/  LDG.E.64 R12, desc[UR4][R12.64] ;  /* 0x000000040c0c7981 */ /* 0x001f62000c1e1b00 */
[----:B--2---:R-:W-:-:S06]  /*1f80*/  IMAD.WIDE R8, R11, 0x8, R4 ;  /* 0x000000080b087825 */ /* 0x004fcc00078e0204 */
[----:B------:R-:W5:Y:S01]  /*1f90*/  LD.E.64 R8, desc[UR4][R8.64] ;  /* 0x0000000408087980 */ /* 0x000f62000c101b00 */
[----:B---3--:R-:W-:-:S14]  /*1fa0*/  DSETP.GT.AND P0, PT, R6, R2, PT ;  /* 0x000000020600722a */ /* 0x008fdc0003f04000 */
[----:B------:R-:W-:Y:S05]  /*1fb0*/  @P0 EXIT ;  /* 0x000000000000094d */ /* 0x000fea0003800000 */
[----:B------:R-:W-:Y:S01]  /*1fc0*/  DSETP.NEU.AND P0, PT, R6, R2, PT ;  /* 0x000000020600722a */ /* 0x000fe20003f0d000 */
[----:B------:R-:W-:-:S13]  /*1fd0*/  ISETP.GT.AND P1, PT, R0, R11, PT ;  /* 0x0000000b0000720c */ /* 0x000fda0003f24270 */
        /* <DEDUP_REMOVED lines=10> */
.L_x_67:
        /* <DEDUP_REMOVED lines=15> */
.L_x_66:
[----:B------:R-:W-:Y:S05]  /*2170*/  BSYNC.RECONVERGENT B0 ;  /* 0x0000000000007941 */ /* 0x000fea0003800200 */
.L_x_65:
[----:B-----5:R-:W-:-:S14]  /*2180*/  DSETP.NEU.AND P0, PT, R12, R2, PT ;  /* 0x000000020c00722a */ /* 0x020fdc0003f0d000 */
[----:B------:R-:W-:Y:S05]  /*2190*/  @P0 BRA `(.L_x_67) ;  /* 0xfffffffc00b80947 */ /* 0x000fea000383ffff */
[----:B------:R-:W-:Y:S05]  /*21a0*/  EXIT ;  /* 0x000000000000794d */ /* 0x000fea0003800000 */
.L_x_62:
[----:B------:R-:W0:Y:S02]  /*21b0*/  LDC.64 R6, c[0x4][0x110] ;  /* 0x01004400ff067b82 */ /* 0x000e240000000a00 */
[----:B0-----:R-:W2:Y:S06]  /*21c0*/  LDG.E.64 R6, desc[UR4][R6.64] ;  /* 0x0000000406067981 */ /* 0x001eac000c1e1b00 */
[----:B------:R-:W0:Y:S02]  /*21d0*/  LDC.64 R2, c[0x4][RZ] ;  /* 0x01000000ff027b82 */ /* 0x000e240000000a00 */
[----:B0-----:R-:W3:Y:S01]  /*21e0*/  LDG.E.64 R2, desc[UR4][R2.64] ;  /* 0x0000000402027981 */ /* 0x001ee2000c1e1b00 */
[----:B--2---:R-:W-:-:S06]  /*21f0*/  IMAD.WIDE R8, R0, 0x4, R6 ;  /* 0x0000000400087825 */ /* 0x004fcc00078e0206 */
[----:B------:R-:W2:Y:S01]  /*2200*/  LD.E R8, desc[UR4][R8.64] ;  /* 0x0000000408087980 */ /* 0x000ea2000c101900 */
[----:B------:R-:W-:Y:S01]  /*2210*/  BSSY.RECONVERGENT B0, `(.L_x_68) ;  /* 0x0000079000007945 */ /* 0x000fe20003800200 */
[----:B------:R-:W-:Y:S02]  /*2220*/  IMAD.MOV.U32 R11, RZ, RZ, R0 ;  /* 0x000000ffff0b7224 */ /* 0x000fe400078e0000 */
[----:B---3--:R-:W-:Y:S01]  /*2230*/  IMAD.WIDE R4, R0, 0x8, R2 ;  /* 0x0000000800047825 */ /* 0x008fe200078e0202 */
        /* <DEDUP_REMOVED lines=24> */
[----:B--2---:R-:W2:Y:S02]  /*23c0*/  I2F.RP R22, R19 ;  /* 0x0000001300167306 */ /* 0x004ea40000209400 */
[----:B------:R-:W-:-:S06]  /*23d0*/  IADD3 R24, PT, PT, RZ, -R24, RZ ;  /* 0x80000018ff187210 */ /* 0x000fcc0007ffe0ff */
[----:B-1----:R-:W1:Y:S08]  /*23e0*/  MUFU.RCP R18, R18 ;  /* 0x0000001200127308 */ /* 0x002e700000001000 */
[----:B--2---:R-:W2:Y:S01]  /*23f0*/  MUFU.RCP R22, R22 ;  /* 0x0000001600167308 */ /* 0x004ea20000001000 */
[----:B-1----:R-:W-:Y:S01]  /*2400*/  VIADD R21, R18, 0xffffffe ;  /* 0x0ffffffe12157836 */ /* 0x002fe20000000000 */
[----:B-----5:R-:W-:-:S06]  /*2410*/  IABS R18, R10 ;  /* 0x0000000a00127213 */ /* 0x020fcc0000000000 */
[----:B0-----:R-:W0:Y:S01]  /*2420*/  F2I.FTZ.U32.TRUNC.NTZ R7, R21 ;  /* 0x0000001500077305 */ /* 0x001e22000021f000 */
[----:B--2---:R-:W-:-:S07]  /*2430*/  IADD3 R8, PT, PT, R22, 0xffffffe, RZ ;  /* 0x0ffffffe16087810 */ /* 0x004fce0007ffe0ff */
[----:B------:R1:W2:Y:S01]  /*2440*/  F2I.FTZ.U32.TRUNC.NTZ R9, R8 ;  /* 0x0000000800097305 */ /* 0x0002a2000021f000 */
[----:B0-----:R-:W-:-:S07]  /*2450*/  IMAD.MOV R23, RZ, RZ, -R7 ;  /* 0x000000ffff177224 */ /* 0x001fce00078e0a07 */
[----:B------:R-:W0:Y:S01]  /*2460*/  I2F.RP R22, R16 ;  /* 0x0000001000167306 */ /* 0x000e220000209400 */
[----:B-1----:R-:W-:Y:S02]  /*2470*/  IMAD.MOV.U32 R8, RZ, RZ, RZ ;  /* 0x000000ffff087224 */ /* 0x002fe400078e00ff */
[----:B------:R-:W-:Y:S02]  /*2480*/  IMAD R21, R23, R20, RZ ;  /* 0x0000001417157224 */ /* 0x000fe400078e02ff */
[----:B--2---:R-:W-:-:S04]  /*2490*/  IMAD.MOV R6, RZ, RZ, -R9 ;  /* 0x000000ffff067224 */ /* 0x004fc800078e0a09 */
[----:B------:R-:W-:Y:S02]  /*24a0*/  IMAD R23, R6, R19, RZ ;  /* 0x0000001306177224 */ /* 0x000fe400078e02ff */
[----:B------:R-:W-:Y:S02]  /*24b0*/  HFMA2 R6, -RZ, RZ, 0, 0 ;  /* 0x00000000ff067431 */ /* 0x000fe400000001ff */
[----:B------:R-:W-:Y:S01]  /*24c0*/  IMAD.HI.U32 R8, R9, R23, R8 ;  /* 0x0000001709087227 */ /* 0x000fe200078e0008 */
[----:B------:R-:W-:Y:S01]  /*24d0*/  IABS R9, R11 ;  /* 0x0000000b00097213 */ /* 0x000fe20000000000 */
[----:B------:R-:W1:Y:S02]  /*24e0*/  I2F.RP R23, R18 ;  /* 0x0000001200177306 */ /* 0x000e640000209400 */
[----:B------:R-:W-:Y:S01]  /*24f0*/  IMAD.HI.U32 R6, R7, R21, R6 ;  /* 0x0000001507067227 */ /* 0x000fe200078e0006 */
[----:B------:R-:W-:-:S05]  /*2500*/  IABS R7, R0 ;  /* 0x0000000000077213 */ /* 0x000fca0000000000 */
[----:B0-----:R-:W0:Y:S01]  /*2510*/  MUFU.RCP R22, R22 ;  /* 0x0000001600167308 */ /* 0x001e220000001000 */
[----:B------:R-:W-:Y:S02]  /*2520*/  IMAD.MOV R21, RZ, RZ, -R9 ;  /* 0x000000ffff157224 */ /* 0x000fe400078e0a09 */
[----:B------:R-:W-:-:S04]  /*2530*/  IMAD.HI.U32 R6, R6, R7, RZ ;  /* 0x0000000706067227 */ /* 0x000fc800078e00ff */
[----:B------:R-:W-:Y:S01]  /*2540*/  IMAD.HI.U32 R8, R8, R7, RZ ;  /* 0x0000000708087227 */ /* 0x000fe200078e00ff */
[----:B-1----:R-:W1:Y:S03]  /*2550*/  MUFU.RCP R23, R23 ;  /* 0x0000001700177308 */ /* 0x002e660000001000 */
[--C-:B------:R-:W-:Y:S02]  /*2560*/  IMAD R21, R6, R21, R7.reuse ;  /* 0x0000001506157224 */ /* 0x100fe400078e0207 */
[----:B------:R-:W-:-:S03]  /*2570*/  IMAD R24, R8, R24, R7 ;  /* 0x0000001808187224 */ /* 0x000fc600078e0207 */
[----:B------:R-:W-:Y:S01]  /*2580*/  ISETP.GT.U32.AND P5, PT, R20, R21, PT ;  /* 0x000000151400720c */ /* 0x000fe20003fa4070 */
[----:B0-----:R-:W-:Y:S01]  /*2590*/  VIADD R7, R22, 0xffffffe ;  /* 0x0ffffffe16077836 */ /* 0x001fe20000000000 */
[----:B------:R-:W-:-:S05]  /*25a0*/  ISETP.GT.U32.AND P6, PT, R19, R24, PT ;  /* 0x000000181300720c */ /* 0x000fca0003fc4070 */
[----:B------:R-:W0:Y:S01]  /*25b0*/  F2I.FTZ.U32.TRUNC.NTZ R7, R7 ;  /* 0x0000000700077305 */ /* 0x000e22000021f000 */
[----:B-1----:R-:W-:-:S05]  /*25c0*/  VIADD R9, R23, 0xffffffe ;  /* 0x0ffffffe17097836 */ /* 0x002fca0000000000 */
[-C--:B------:R-:W-:Y:S02]  /*25d0*/  @!P5 IADD3 R21, PT, PT, R21, -R20.reuse, RZ ;  /* 0x800000141515d210 */ /* 0x080fe40007ffe0ff */
[----:B------:R-:W-:Y:S01]  /*25e0*/  @!P6 IMAD.IADD R24, R24, 0x1, -R19 ;  /* 0x000000011818e824 */ /* 0x000fe200078e0a13 */
[----:B------:R-:W1:Y:S01]  /*25f0*/  F2I.FTZ.U32.TRUNC.NTZ R9, R9 ;  /* 0x0000000900097305 */ /* 0x000e62000021f000 */
[----:B------:R-:W-:Y:S01]  /*2600*/  ISETP.GE.U32.AND P0, PT, R21, R20, PT ;  /* 0x000000141500720c */ /* 0x000fe20003f06070 */
[----:B------:R-:W-:Y:S01]  /*2610*/  @!P6 VIADD R8, R8, 0x1 ;  /* 0x000000010808e836 */ /* 0x000fe20000000000 */
[----:B------:R-:W-:Y:S02]  /*2620*/  @!P5 IADD3 R6, PT, PT, R6, 0x1, RZ ;  /* 0x000000010606d810 */ /* 0x000fe40007ffe0ff */
[----:B------:R-:W-:Y:S01]  /*2630*/  ISETP.GE.U32.AND P1, PT, R24, R19, PT ;  /* 0x000000131800720c */ /* 0x000fe20003f26070 */
[----:B0-----:R-:W-:Y:S01]  /*2640*/  IMAD.MOV R21, RZ, RZ, -R7 ;  /* 0x000000ffff157224 */ /* 0x001fe200078e0a07 */
[----:B------:R-:W-:-:S02]  /*2650*/  LOP3.LUT R19, R0, R11, RZ, 0x3c, !PT ;  /* 0x0000000b00137212 */ /* 0x000fc400078e3cff */
[----:B------:R-:W-:Y:S01]  /*2660*/  LOP3.LUT R20, R0, R17, RZ, 0x3c, !PT ;  /* 0x0000001100147212 */ /* 0x000fe200078e3cff */
[----:B------:R-:W-:Y:S01]  /*2670*/  IMAD R21, R21, R16, RZ ;  /* 0x0000001015157224 */ /* 0x000fe200078e02ff */
[----:B------:R-:W-:Y:S02]  /*2680*/  ISETP.GE.AND P2, PT, R19, RZ, PT ;  /* 0x000000ff1300720c */ /* 0x000fe40003f46270 */
[----:B------:R-:W-:Y:S01]  /*2690*/  ISETP.GE.AND P3, PT, R20, RZ, PT ;  /* 0x000000ff1400720c */ /* 0x000fe20003f66270 */
[----:B------:R-:W-:Y:S01]  /*26a0*/  @P0 VIADD R6, R6, 0x1 ;  /* 0x0000000106060836 */ /* 0x000fe20000000000 */
[----:B------:R-:W-:Y:S01]  /*26b0*/  ISETP.NE.AND P5, PT, R17, RZ, PT ;  /* 0x000000ff1100720c */ /* 0x000fe20003fa5270 */
[----:B-1----:R-:W-:Y:S02]  /*26c0*/  IMAD.MOV R23, RZ, RZ, -R9 ;  /* 0x000000ffff177224 */ /* 0x002fe400078e0a09 */
[----:B------:R-:W-:Y:S02]  /*26d0*/  @P1 IADD3 R8, PT, PT, R8, 0x1, RZ ;  /* 0x0000000108081810 */ /* 0x000fe40007ffe0ff */
[----:B------:R-:W-:Y:S01]  /*26e0*/  MOV R19, R6 ;  /* 0x0000000600137202 */ /* 0x000fe20000000f00 */
[----:B------:R-:W-:-:S02]  /*26f0*/  IMAD.MOV.U32 R6, RZ, RZ, RZ ;  /* 0x000000ffff067224 */ /* 0x000fc400078e00ff */
[----:B------:R-:W-:Y:S01]  /*2700*/  IMAD.MOV.U32 R20, RZ, RZ, R8 ;  /* 0x000000ffff147224 */ /* 0x000fe200078e0008 */
[----:B------:R-:W-:Y:S01]  /*2710*/  @!P2 IADD3 R19, PT, PT, -R19, RZ, RZ ;  /* 0x000000ff1313a210 */ /* 0x000fe20007ffe1ff */
[----:B------:R-:W-:Y:S01]  /*2720*/  IMAD.HI.U32 R6, R7, R21, R6 ;  /* 0x0000001507067227 */ /* 0x000fe200078e0006 */
[----:B------:R-:W-:Y:S02]  /*2730*/  @!P4 LOP3.LUT R19, RZ, R11, RZ, 0x33, !PT ;  /* 0x0000000bff13c212 */ /* 0x000fe400078e33ff */
[----:B------:R-:W-:Y:S01]  /*2740*/  IABS R21, R10 ;  /* 0x0000000a00157213 */ /* 0x000fe20000000000 */
[----:B------:R-:W-:Y:S01]  /*2750*/  IMAD R7, R23, R18, RZ ;  /* 0x0000001217077224 */ /* 0x000fe200078e02ff */
[----:B------:R-:W-:Y:S01]  /*2760*/  ISETP.GE.AND P2, PT, R19, RZ, PT ;  /* 0x000000ff1300720c */ /* 0x000fe20003f46270 */
[----:B------:R-:W-:Y:S01]  /*2770*/  IMAD.MOV.U32 R8, RZ, RZ, RZ ;  /* 0x000000ffff087224 */ /* 0x000fe200078e00ff */
[----:B------:R-:W-:Y:S01]  /*2780*/  IADD3 R21, PT, PT, RZ, -R21, RZ ;  /* 0x80000015ff157210 */ /* 0x000fe20007ffe0ff */
[----:B------:R-:W-:Y:S01]  /*2790*/  @!P3 IMAD.MOV R20, RZ, RZ, -R20 ;  /* 0x000000ffff14b224 */ /* 0x000fe200078e0a14 */
[----:B------:R-:W-:Y:S01]  /*27a0*/  @!P5 LOP3.LUT R20, RZ, R17, RZ, 0x33, !PT ;  /* 0x00000011ff14d212 */ /* 0x000fe200078e33ff */
[----:B------:R-:W-:Y:S01]  /*27b0*/  IMAD.HI.U32 R8, R9, R7, R8 ;  /* 0x0000000709087227 */ /* 0x000fe200078e0008 */
[----:B------:R-:W-:-:S02]  /*27c0*/  IABS R9, R12 ;  /* 0x0000000c00097213 */ /* 0x000fc40000000000 */
[----:B------:R-:W-:Y:S02]  /*27d0*/  IABS R7, R19 ;  /* 0x0000001300077213 */ /* 0x000fe40000000000 */
[----:B------:R-:W-:Y:S01]  /*27e0*/  IABS R17, R20 ;  /* 0x0000001400117213 */ /* 0x000fe20000000000 */
[----:B------:R-:W-:Y:S01]  /*27f0*/  IMAD.MOV R9, RZ, RZ, -R9 ;  /* 0x000000ffff097224 */ /* 0x000fe200078e0a09 */
[----:B------:R-:W-:Y:S01]  /*2800*/  ISETP.GE.AND P4, PT, R20, RZ, PT ;  /* 0x000000ff1400720c */ /* 0x000fe20003f86270 */
[----:B------:R-:W-:-:S04]  /*2810*/  IMAD.HI.U32 R6, R6, R7, RZ ;  /* 0x0000000706067227 */ /* 0x000fc800078e00ff */
[----:B------:R-:W-:-:S04]  /*2820*/  IMAD.HI.U32 R8, R8, R17, RZ ;  /* 0x0000001108087227 */ /* 0x000fc800078e00ff */
[----:B------:R-:W-:Y:S02]  /*2830*/  IMAD R7, R6, R9, R7 ;  /* 0x0000000906077224 */ /* 0x000fe400078e0207 */
[----:B------:R-:W-:Y:S02]  /*2840*/  IMAD R9, R8, R21, R17 ;  /* 0x0000001508097224 */ /* 0x000fe400078e0211 */
[----:B------:R-:W-:Y:S01]  /*2850*/  IMAD.MOV R6, RZ, RZ, -R19 ;  /* 0x000000ffff067224 */ /* 0x000fe200078e0a13 */
[----:B------:R-:W-:Y:S02]  /*2860*/  ISETP.GT.U32.AND P0, PT, R16, R7, PT ;  /* 0x000000071000720c */ /* 0x000fe40003f04070 */
[----:B------:R-:W-:Y:S01]  /*2870*/  ISETP.GT.U32.AND P1, PT, R18, R9, PT ;  /* 0x000000091200720c */ /* 0x000fe20003f24070 */
[----:B------:R-:W-:-:S05]  /*2880*/  IMAD R6, R11, R6, R0 ;  /* 0x000000060b067224 */ /* 0x000fca00078e0200 */
[----:B------:R-:W-:-:S05]  /*2890*/  IADD3 R6, PT, PT, R13, R6, RZ ;  /* 0x000000060d067210 */ /* 0x000fca0007ffe0ff */
[----:B------:R-:W-:Y:S01]  /*28a0*/  @!P0 IMAD.IADD R7, R7, 0x1, -R16 ;  /* 0x0000000107078824 */ /* 0x000fe200078e0a10 */
[----:B------:R-:W-:Y:S01]  /*28b0*/  ISETP.NE.AND P0, PT, R12, RZ, PT ;  /* 0x000000ff0c00720c */ /* 0x000fe20003f05270 */
[----:B------:R-:W-:-:S03]  /*28c0*/  @!P1 IMAD.IADD R9, R9, 0x1, -R18 ;  /* 0x0000000109099824 */ /* 0x000fc600078e0a12 */
[----:B------:R-:W-:Y:S02]  /*28d0*/  ISETP.GT.U32.AND P1, PT, R16, R7, PT ;  /* 0x000000071000720c */ /* 0x000fe40003f24070 */
[----:B------:R-:W-:-:S11]  /*28e0*/  ISETP.GT.U32.AND P3, PT, R18, R9, PT ;  /* 0x000000091200720c */ /* 0x000fd60003f64070 */
[----:B------:R-:W-:Y:S02]  /*28f0*/  @!P1 IADD3 R7, PT, PT, R7, -R16, RZ ;  /* 0x8000001007079210 */ /* 0x000fe40007ffe0ff */
[----:B------:R-:W-:Y:S01]  /*2900*/  ISETP.NE.AND P1, PT, R10, RZ, PT ;  /* 0x000000ff0a00720c */ /* 0x000fe20003f25270 */
[----:B------:R-:W-:Y:S02]  /*2910*/  @!P3 IMAD.IADD R9, R9, 0x1, -R18 ;  /* 0x000000010909b824 */ /* 0x000fe400078e0a12 */
[----:B------:R-:W-:Y:S01]  /*2920*/  @!P2 IMAD.MOV R7, RZ, RZ, -R7 ;  /* 0x000000ffff07a224 */ /* 0x000fe200078e0a07 */
[----:B------:R-:W-:Y:S02]  /*2930*/  @!P0 LOP3.LUT R7, RZ, R12, RZ, 0x33, !PT ;  /* 0x0000000cff078212 */ /* 0x000fe400078e33ff */
[----:B------:R-:W-:Y:S02]  /*2940*/  @!P4 IADD3 R9, PT, PT, -R9, RZ, RZ ;  /* 0x000000ff0909c210 */ /* 0x000fe40007ffe1ff */
[----:B------:R-:W-:-:S05]  /*2950*/  IADD3 R15, PT, PT, R15, R7, RZ ;  /* 0x000000070f0f7210 */ /* 0x000fca0007ffe0ff */
[----:B------:R-:W-:-:S05]  /*2960*/  @!P1 LOP3.LUT R9, RZ, R10, RZ, 0x33, !PT ;  /* 0x0000000aff099212 */ /* 0x000fca00078e33ff */
[----:B------:R-:W-:-:S04]  /*2970*/  IMAD.IADD R9, R14, 0x1, R9 ;  /* 0x000000010e097824 */ /* 0x000fc800078e0209 */
[----:B------:R-:W-:-:S04]  /*2980*/  IMAD R12, R12, R9, R15 ;  /* 0x000000090c0c7224 */ /* 0x000fc800078e020f */
[----:B------:R-:W-:-:S07]  /*2990*/  IMAD R11, R11, R12, R6 ;  /* 0x0000000c0b0b7224 */ /* 0x000fce00078e0206 */
.L_x_69:
[----:B------:R-:W-:Y:S05]  /*29a0*/  BSYNC.RECONVERGENT B0 ;  /* 0x0000000000007941 */ /* 0x000fea0003800200 */
.L_x_68:
[----:B------:R-:W-:Y:S01]  /*29b0*/  IMAD.WIDE R2, R11, 0x8, R2 ;  /* 0x000000080b027825 */ /* 0x000fe200078e0202 */
[----:B------:R-:W2:Y:S05]  /*29c0*/  LD.E.64 R4, desc[UR4][R4.64] ;  /* 0x0000000404047980 */ /* 0x000eaa000c101b00 */
[----:B------:R-:W2:Y:S02]  /*29d0*/  LD.E.64 R2, desc[UR4][R2.64] ;  /* 0x0000000402027980 */ /* 0x000ea4000c101b00 */
[----:B--2---:R-:W-:-:S14]  /*29e0*/  DSETP.GEU.AND P0, PT, R4, R2, PT ;  /* 0x000000020400722a */ /* 0x004fdc0003f0e000 */
[----:B------:R-:W-:Y:S05]  /*29f0*/  @!P0 EXIT ;  /* 0x000000000000894d */ /* 0x000fea0003800000 */
[----:B------:R-:W-:Y:S01]  /*2a00*/  DSETP.NEU.AND P0, PT, R4, R2, PT ;  /* 0x000000020400722a */ /* 0x000fe20003f0d000 */
[----:B------:R-:W-:-:S13]  /*2a10*/  ISETP.LT.AND P1, PT, R0, R11, PT ;  /* 0x0000000b0000720c */ /* 0x000fda0003f21270 */
[----:B------:R-:W-:Y:S05]  /*2a20*/  @!P0 EXIT P1 ;  /* 0x000000000000894d */ /* 0x000fea0000800000 */
[----:B------:R-:W0:Y:S08]  /*2a30*/  LDC.64 R12, c[0x4][0x100] ;  /* 0x01004000ff0c7b82 */ /* 0x000e300000000a00 */
[----:B------:R-:W1:Y:S01]  /*2a40*/  LDC.64 R2, c[0x4][0xd8] ;  /* 0x01003600ff027b82 */ /* 0x000e620000000a00 */
[----:B0-----:R-:W2:Y:S04]  /*2a50*/  LDG.E.64 R6, desc[UR4][R12.64] ;  /* 0x000000040c067981 */ /* 0x001ea8000c1e1b00 */
[----:B-1----:R-:W3:Y:S03]  /*2a60*/  LDG.E.64 R10, desc[UR4][R2.64] ;  /* 0x00000004020a7981 */ /* 0x002ee6000c1e1b00 */
[----:B------:R-:W0:Y:S01]  /*2a70*/  LDC.64 R14, c[0x4][0xb8] ;  /* 0x01002e00ff0e7b82 */ /* 0x000e220000000a00 */
[----:B--2---:R-:W-:-:S02]  /*2a80*/  IMAD.WIDE R8, R0, 0x8, R6 ;  /* 0x0000000800087825 */ /* 0x004fc400078e0206 */
[----:B0-----:R-:W2:Y:S04]  /*2a90*/  LDG.E.64 R6, desc[UR4][R14.64] ;  /* 0x000000040e067981 */ /* 0x001ea8000c1e1b00 */
[----:B------:R-:W2:Y:S01]  /*2aa0*/  LD.E.64 R8, desc[UR4][R8.64] ;  /* 0x0000000408087980 */ /* 0x000ea2000c101b00 */
[----:B---3--:R-:W-:-:S06]  /*2ab0*/  IMAD.WIDE R10, R0, 0x8, R10 ;  /* 0x00000008000a7825 */ /* 0x008fcc00078e020a */
[----:B------:R-:W3:Y:S01]  /*2ac0*/  LD.E.64 R10, desc[UR4][R10.64] ;  /* 0x000000040a0a7980 */ /* 0x000ee2000c101b00 */
[----:B--2---:R-:W-:-:S08]  /*2ad0*/  DADD R6, R8, -R6 ;  /* 0x0000000008067229 */ /* 0x004fd00000000806 */
[----:B------:R-:W-:-:S08]  /*2ae0*/  DADD R6, R4, R6 ;  /* 0x0000000004067229 */ /* 0x000fd00000000006 */
[----:B------:R-:W-:-:S08]  /*2af0*/  DFMA R6, R6, 0.5, -R4 ;  /* 0x3fe000000606782b */ /* 0x000fd00000000804 */
[----:B---3--:R-:W-:-:S14]  /*2b00*/  DSETP.GT.AND P0, PT, R6, R10, PT ;  /* 0x0000000a0600722a */ /* 0x008fdc0003f04000 */
[----:B------:R-:W-:Y:S05]  /*2b10*/  @!P0 EXIT ;  /* 0x000000000000894d */ /* 0x000fea0003800000 */
.L_x_72:
        /* <DEDUP_REMOVED lines=15> */
.L_x_71:
[----:B------:R-:W-:Y:S05]  /*2c10*/  BSYNC.RECONVERGENT B0 ;  /* 0x0000000000007941 */ /* 0x000fea0003800200 */
.L_x_70:
[----:B-----5:R-:W-:-:S14]  /*2c20*/  DSETP.NEU.AND P0, PT, R4, R10, PT ;  /* 0x0000000a0400722a */ /* 0x020fdc0003f0d000 */
[----:B------:R-:W-:Y:S05]  /*2c30*/  @P0 BRA `(.L_x_72) ;  /* 0xfffffffc00b80947 */ /* 0x000fea000383ffff */
[----:B------:R-:W-:Y:S05]  /*2c40*/  EXIT ;  /* 0x000000000000794d */ /* 0x000fea0003800000 */
.L_x_73:
        /* <DEDUP_REMOVED lines=11> */
.L_x_220:


//--------------------- .text._Z17clearStacksKernel13LockFreeStackIdE --------------------------
	.section	.text._Z17clearStacksKernel13LockFreeStackIdE,"ax",@progbits
	.align	128
        .global         _Z17clearStacksKernel13LockFreeStackIdE
        .type           _Z17clearStacksKernel13LockFreeStackIdE,@function
        .size           _Z17clearStacksKernel13LockFreeStackIdE,(.L_x_221 - _Z17clearStacksKernel13LockFreeStackIdE)
        .other          _Z17clearStacksKernel13LockFreeStackIdE,@"STO_CUDA_ENTRY STV_DEFAULT"
_Z17clearStacksKernel13LockFreeStackIdE:
.text._Z17clearStacksKernel13LockFreeStackIdE:
[----:B------:R-:W0:Y:S08]  /*0000*/  LDC R1, c[0x0][0x37c] ;  /* 0x0000df00ff017b82 */ /* 0x000e300000000800 */
[----:B------:R-:W1:Y:S01]  /*0010*/  LDC.64 R2, c[0x4][0x30] ;  /* 0x01000c00ff027b82 */ /* 0x000e620000000a00 */
[----:B------:R-:W1:Y:S01]  /*0020*/  LDCU.64 UR36, c[0x0][0x358] ;  /* 0x00006b00ff2477ac */ /* 0x000e620008000a00 */
[----:B------:R-:W2:Y:S01]  /*0030*/  S2R R0, SR_TID.X ;  /* 0x0000000000007919 */ /* 0x000ea20000002100 */
[----:B------:R-:W3:Y:S01]  /*0040*/  LDCU.64 UR6, c[0x0][0x380] ;  /* 0x00007000ff0677ac */ /* 0x000ee20008000a00 */
[----:B-1----:R-:W4:Y:S04]  /*0050*/  LDG.E R3, desc[UR36][R2.64] ;  /* 0x0000002402037981 */ /* 0x002f28000c1e1900 */
[----:B------:R-:W2:Y:S01]  /*0060*/  S2UR UR4, SR_CTAID.X ;  /* 0x00000000000479c3 */ /* 0x000ea20000002500 */
[----:B---3--:R-:W-:-:S04]  /*0070*/  ISETP.NE.U32.AND P0, PT, RZ, UR6, PT ;  /* 0x00000006ff007c0c */ /* 0x008fc8000bf05070 */
[----:B------:R-:W-:-:S03]  /*0080*/  ISETP.NE.AND.EX P0, PT, RZ, UR7, PT, P0 ;  /* 0x00000007ff007c0c */ /* 0x000fc6000bf05300 */
[----:B------:R-:W2:Y:S02]  /*0090*/  LDC R5, c[0x0][0x360] ;  /* 0x0000d800ff057b82 */ /* 0x000ea40000000800 */
[----:B--2---:R-:W-:-:S05]  /*00a0*/  IMAD R0, R5, UR4, R0 ;  /* 0x0000000405007c24 */ /* 0x004fca000f8e0200 */
[----:B----4-:R-:W-:-:S13]  /*00b0*/  ISETP.GE.OR P0, PT, R0, R3, !P0 ;  /* 0x000000030000720c */ /* 0x010fda0004706670 */
[----:B0-----:R-:W-:Y:S05]  /*00c0*/  @P0 EXIT ;  /* 0x000000000000094d */ /* 0x001fea0003800000 */
[----:B------:R-:W0:Y:S02]  /*00d0*/  LDCU.64 UR4, c[0x0][0x380] ;  /* 0x00007000ff0477ac */ /* 0x000e240008000a00 */
[----:B0-----:R-:W-:Y:S02]  /*00e0*/  IMAD.U32 R4, RZ, RZ, UR4 ;  /* 0x00000004ff047e24 */ /* 0x001fe4000f8e00ff */
[----:B------:R-:W-:-:S07]  /*00f0*/  IMAD.U32 R5, RZ, RZ, UR5 ;  /* 0x00000005ff057e24 */ /* 0x000fce000f8e00ff */
.L_x_75:
[----:B------:R0:W5:Y:S01]  /*0100*/  LD.E.64 R16, desc[UR36][R4.64+0x8] ;  /* 0x0000082404107980 */ /* 0x000162000c101b00 */
[----:B------:R-:W-:-:S04]  /*0110*/  MOV R0, 0x290 ;  /* 0x0000029000007802 */ /* 0x000fc80000000f00 */
[----:B------:R0:W1:Y:S03]  /*0120*/  LDC.64 R2, c[0x4][R0] ;  /* 0x0100000000027b82 */ /* 0x0000660000000a00 */
[----:B------:R-:W-:-:S07]  /*0130*/  LEPC R20, `(.L_x_74) ;  /* 0x000000001014794e */ /* 0x000fce0000000000 */
[----:B01---5:R-:W-:Y:S05]  /*0140*/  CALL.ABS.NOINC R2 ;  /* 0x0000000002007343 */ /* 0x023fea0003c00000 */
.L_x_74:
[----:B------:R-:W-:Y:S01]  /*0150*/  ISETP.NE.U32.AND P0, PT, R16, RZ, PT ;  /* 0x000000ff1000720c */ /* 0x000fe20003f05070 */
[----:B------:R-:W-:Y:S02]  /*0160*/  IMAD.MOV.U32 R4, RZ, RZ, R16 ;  /* 0x000000ffff047224 */ /* 0x000fe400078e0010 */
[----:B------:R-:W-:Y:S01]  /*0170*/  IMAD.MOV.U32 R5, RZ, RZ, R17 ;  /* 0x000000ffff057224 */ /* 0x000fe200078e0011 */
[----:B------:R-:W-:-:S13]  /*0180*/  ISETP.NE.AND.EX P0, PT, R17, RZ, PT, P0 ;  /* 0x000000ff1100720c */ /* 0x000fda0003f05300 */
[----:B------:R-:W-:Y:S05]  /*0190*/  @P0 BRA `(.L_x_75) ;  /* 0xfffffffc00d80947 */ /* 0x000fea000383ffff */
[----:B------:R-:W-:Y:S05]  /*01a0*/  EXIT ;  /* 0x000000000000794d */ /* 0x000fea0003800000 */
.L_x_76:
        /* <DEDUP_REMOVED lines=13> */
.L_x_221:


//--------------------- .text._Z16computeAdjacencyv --------------------------
	.section	.text._Z16computeAdjacencyv,"ax",@progbits
	.align	128
        .global         _Z16computeAdjacencyv
        .type           _Z16computeAdjacencyv,@function
        .size           _Z16computeAdjacencyv,(.L_x_222 - _Z16computeAdjacencyv)
        .other          _Z16computeAdjacencyv,@"STO_CUDA_ENTRY STV_DEFAULT"
_Z16computeAdjacencyv:
.text._Z16computeAdjacencyv:
        /* <DEDUP_REMOVED lines=13> */
[----:B------:R-:W2:Y:S02]  /*00d0*/  LDG.E R6, desc[UR6][R6.64] ;  /* 0x0000000606067981 */ /* 0x000ea4000c1e1900 */
[----:B--2---:R-:W-:-:S13]  /*00e0*/  ISETP.NE.AND P0, PT, R6, RZ, PT ;  /* 0x000000ff0600720c */ /* 0x004fda0003f05270 */
[----:B------:R-:W-:Y:S05]  /*00f0*/  @P0 EXIT ;  /* 0x000000000000094d */ /* 0x000fea0003800000 */
[----:B------:R-:W0:Y:S01]  /*0100*/  LDC.64 R6, c[0x4][0x18] ;  /* 0x01000600ff067b82 */ /* 0x000e220000000a00 */
[----:B------:R-:W1:Y:S07]  /*0110*/  LDCU.64 UR4, c[0x4][0x10] ;  /* 0x01000200ff0477ac */ /* 0x000e6e0008000a00 */
[----:B------:R-:W2:Y:S01]  /*0120*/  LDC.64 R8, c[0x4][0x20] ;  /* 0x01000800ff087b82 */ /* 0x000ea20000000a00 */
[----:B0-----:R-:W3:Y:S04]  /*0130*/  LDG.E R0, desc[UR6][R6.64] ;  /* 0x0000000606007981 */ /* 0x001ee8000c1e1900 */
[----:B--2---:R-:W2:Y:S03]  /*0140*/  LDG.E R15, desc[UR6][R8.64] ;  /* 0x00000006080f7981 */ /* 0x004ea6000c1e1900 */
[----:B------:R-:W0:Y:S02]  /*0150*/  LDC.64 R10, c[0x4][0x28] ;  /* 0x01000a00ff0a7b82 */ /* 0x000e240000000a00 */
[----:B0-----:R-:W4:Y:S01]  /*0160*/  LDG.E R12, desc[UR6][R10.64] ;  /* 0x000000060a0c7981 */ /* 0x001f22000c1e1900 */
[----:B---3--:R-:W-:-:S04]  /*0170*/  IABS R23, R0 ;  /* 0x0000000000177213 */ /* 0x008fc80000000000 */
[----:B------:R-:W0:Y:S01]  /*0180*/  I2F.RP R21, R23 ;  /* 0x0000001700157306 */ /* 0x000e220000209400 */
[-C--:B--2---:R-:W-:Y:S01]  /*0190*/  IMAD R14, R0, R15.reuse, RZ ;  /* 0x0000000f000e7224 */ /* 0x084fe200078e02ff */
[----:B------:R-:W-:-:S04]  /*01a0*/  IABS R20, R15 ;  /* 0x0000000f00147213 */ /* 0x000fc80000000000 */
[----:B------:R-:W-:Y:S02]  /*01b0*/  IABS R22, R14 ;  /* 0x0000000e00167213 */ /* 0x000fe40000000000 */
[----:B------:R-:W-:Y:S08]  /*01c0*/  I2F.RP R25, R20 ;  /* 0x0000001400197306 */ /* 0x000ff00000209400 */
[----:B------:R-:W2:Y:S08]  /*01d0*/  I2F.RP R24, R22 ;  /* 0x0000001600187306 */ /* 0x000eb00000209400 */
[----:B0-----:R-:W0:Y:S08]  /*01e0*/  MUFU.RCP R21, R21 ;  /* 0x0000001500157308 */ /* 0x001e300000001000 */
[----:B--2---:R-:W2:Y:S08]  /*01f0*/  MUFU.RCP R24, R24 ;  /* 0x0000001800187308 */ /* 0x004eb00000001000 */
[----:B------:R-:W-:Y:S01]  /*0200*/  MUFU.RCP R25, R25 ;  /* 0x0000001900197308 */ /* 0x000fe20000001000 */
[----:B0-----:R-:W-:-:S07]  /*0210*/  VIADD R16, R21, 0xffffffe ;  /* 0x0ffffffe15107836 */ /* 0x001fce0000000000 */
[----:B------:R0:W3:Y:S01]  /*0220*/  F2I.FTZ.U32.TRUNC.NTZ R17, R16 ;  /* 0x0000001000117305 */ /* 0x0000e2000021f000 */
[----:B--2---:R-:W-:-:S07]  /*0230*/  VIADD R18, R24, 0xffffffe ;  /* 0x0ffffffe18127836 */ /* 0x004fce0000000000 */
[----:B------:R2:W5:Y:S01]  /*0240*/  F2I.FTZ.U32.TRUNC.NTZ R19, R18 ;  /* 0x0000001200137305 */ /* 0x000562000021f000 */
[----:B0-----:R-:W-:Y:S02]  /*0250*/  IMAD.MOV.U32 R16, RZ, RZ, RZ ;  /* 0x000000ffff107224 */ /* 0x001fe400078e00ff */
[----:B---3--:R-:W-:Y:S02]  /*0260*/  IMAD.MOV R26, RZ, RZ, -R17 ;  /* 0x000000ffff1a7224 */ /* 0x008fe400078e0a11 */
[----:B--2---:R-:W-:Y:S02]  /*0270*/  IMAD.MOV.U32 R18, RZ, RZ, RZ ;  /* 0x000000ffff127224 */ /* 0x004fe400078e00ff */
[----:B------:R-:W-:Y:S01]  /*0280*/  IMAD R21, R26, R23, RZ ;  /* 0x000000171a157224 */ /* 0x000fe200078e02ff */
[----:B-----5:R-:W-:-:S03]  /*0290*/  IADD3 R27, PT, PT, RZ, -R19, RZ ;  /* 0x80000013ff1b7210 */ /* 0x020fc60007ffe0ff */
[----:B------:R-:W-:Y:S01]  /*02a0*/  IMAD.HI.U32 R17, R17, R21, R16 ;  /* 0x0000001511117227 */ /* 0x000fe200078e0010 */
[----:B------:R-:W-:Y:S02]  /*02b0*/  IABS R16, R13 ;  /* 0x0000000d00107213 */ /* 0x000fe40000000000 */
[----:B----4-:R-:W-:Y:S01]  /*02c0*/  IABS R21, R12 ;  /* 0x0000000c00157213 */ /* 0x010fe20000000000 */
[----:B------:R-:W-:-:S03]  /*02d0*/  IMAD R27, R27, R22, RZ ;  /* 0x000000161b1b7224 */ /* 0x000fc600078e02ff */
[----:B------:R-:W0:Y:S01]  /*02e0*/  I2F.RP R24, R21 ;  /* 0x0000001500187306 */ /* 0x000e220000209400 */
[----:B------:R-:W-:Y:S01]  /*02f0*/  IMAD.HI.U32 R19, R19, R27, R18 ;  /* 0x0000001b13137227 */ /* 0x000fe200078e0012 */
[----:B------:R-:W-:-:S05]  /*0300*/  IABS R18, R0 ;  /* 0x0000000000127213 */ /* 0x000fca0000000000 */
[----:B------:R-:W-:Y:S02]  /*0310*/  IMAD.MOV R27, RZ, RZ, -R18 ;  /* 0x000000ffff1b7224 */ /* 0x000fe400078e0a12 */
[----:B------:R-:W-:Y:S01]  /*0320*/  IMAD.HI.U32 R18, R17, R16, RZ ;  /* 0x0000001011127227 */ /* 0x000fe200078e00ff */
[----:B------:R-:W-:-:S03]  /*0330*/  IADD3 R17, PT, PT, R25, 0xffffffe, RZ ;  /* 0x0ffffffe19117810 */ /* 0x000fc60007ffe0ff */
[----:B------:R-:W-:Y:S01]  /*0340*/  IMAD R26, R18, R27, R16 ;  /* 0x0000001b121a7224 */ /* 0x000fe200078e0210 */
[----:B0-----:R-:W-:Y:S04]  /*0350*/  MUFU.RCP R24, R24 ;  /* 0x0000001800187308 */ /* 0x001fe80000001000 */
[----:B------:R-:W-:-:S04]  /*0360*/  ISETP.GT.U32.AND P2, PT, R23, R26, PT ;  /* 0x0000001a1700720c */ /* 0x000fc80003f44070 */
[----:B------:R-:W0:Y:S09]  /*0370*/  F2I.FTZ.U32.TRUNC.NTZ R17, R17 ;  /* 0x0000001100117305 */ /* 0x000e32000021f000 */
[----:B------:R-:W-:Y:S02]  /*0380*/  @!P2 IMAD.IADD R26, R26, 0x1, -R23 ;  /* 0x000000011a1aa824 */ /* 0x000fe400078e0a17 */
[----:B------:R-:W-:Y:S01]  /*0390*/  @!P2 VIADD R18, R18, 0x1 ;  /* 0x000000011212a836 */ /* 0x000fe20000000000 */
[----:B------:R-:W-:-:S02]  /*03a0*/  ISETP.NE.AND P2, PT, R0, RZ, PT ;  /* 0x000000ff0000720c */ /* 0x000fc40003f45270 */
[----:B------:R-:W-:Y:S02]  /*03b0*/  ISETP.GE.U32.AND P3, PT, R26, R23, PT ;  /* 0x000000171a00720c */ /* 0x000fe40003f66070 */
[----:B------:R-:W-:Y:S01]  /*03c0*/  IABS R23, R14 ;  /* 0x0000000e00177213 */ /* 0x000fe20000000000 */
[----:B0-----:R-:W-:-:S04]  /*03d0*/  IMAD.MOV R27, RZ, RZ, -R17 ;  /* 0x000000ffff1b7224 */ /* 0x001fc800078e0a11 */
[----:B------:R-:W-:Y:S02]  /*03e0*/  IMAD.MOV R25, RZ, RZ, -R23 ;  /* 0x000000ffff197224 */ /* 0x000fe400078e0a17 */
[----:B------:R-:W-:Y:S01]  /*03f0*/  IMAD.HI.U32 R23, R19, R16, RZ ;  /* 0x0000001013177227 */ /* 0x000fe200078e00ff */
[----:B------:R-:W-:-:S03]  /*0400*/  IADD3 R19, PT, PT, R24, 0xffffffe, RZ ;  /* 0x0ffffffe18137810 */ /* 0x000fc60007ffe0ff */
[----:B------:R-:W-:Y:S02]  /*0410*/  IMAD R25, R23, R25, R16 ;  /* 0x0000001917197224 */ /* 0x000fe400078e0210 */
[----:B------:R-:W-:Y:S01]  /*0420*/  IMAD R27, R27, R20, RZ ;  /* 0x000000141b1b7224 */ /* 0x000fe200078e02ff */
[----:B------:R-:W0:Y:S01]  /*0430*/  F2I.FTZ.U32.TRUNC.NTZ R19, R19 ;  /* 0x0000001300137305 */ /* 0x000e22000021f000 */
[----:B------:R-:W-:Y:S01]  /*0440*/  IMAD.MOV.U32 R16, RZ, RZ, RZ ;  /* 0x000000ffff107224 */ /* 0x000fe200078e00ff */
[----:B------:R-:W-:Y:S01]  /*0450*/  ISETP.GT.U32.AND P0, PT, R22, R25, PT ;  /* 0x000000191600720c */ /* 0x000fe20003f04070 */
[----:B------:R-:W-:Y:S02]  /*0460*/  @P3 VIADD R18, R18, 0x1 ;  /* 0x0000000112123836 */ /* 0x000fe40000000000 */
[----:B------:R-:W-:Y:S01]  /*0470*/  IMAD.HI.U32 R24, R17, R27, R16 ;  /* 0x0000001b11187227 */ /* 0x000fe200078e0010 */
[----:B------:R-:W-:-:S04]  /*0480*/  LOP3.LUT R16, R13, R0, RZ, 0x3c, !PT ;  /* 0x000000000d107212 */ /* 0x000fc800078e3cff */
[----:B------:R-:W-:-:S05]  /*0490*/  ISETP.GE.AND P1, PT, R16, RZ, PT ;  /* 0x000000ff1000720c */ /* 0x000fca0003f26270 */
[-C--:B------:R-:W-:Y:S01]  /*04a0*/  @!P0 IADD3 R25, PT, PT, R25, -R22.reuse, RZ ;  /* 0x8000001619198210 */ /* 0x080fe20007ffe0ff */
[----:B0-----:R-:W-:Y:S02]  /*04b0*/  IMAD.MOV R16, RZ, RZ, -R19 ;  /* 0x000000ffff107224 */ /* 0x001fe400078e0a13 */
[----:B------:R-:W-:Y:S01]  /*04c0*/  @!P0 VIADD R23, R23, 0x1 ;  /* 0x0000000117178836 */ /* 0x000fe20000000000 */
[----:B------:R-:W-:Y:S01]  /*04d0*/  ISETP.GE.U32.AND P4, PT, R25, R22, PT ;  /* 0x000000161900720c */ /* 0x000fe20003f86070 */
[----:B------:R-:W-:Y:S01]  /*04e0*/  IMAD.MOV.U32 R22, RZ, RZ, R18 ;  /* 0x000000ffff167224 */ /* 0x000fe200078e0012 */
[----:B------:R-:W-:Y:S01]  /*04f0*/  LOP3.LUT R25, R13, R14, RZ, 0x3c, !PT ;  /* 0x0000000e0d197212 */ /* 0x000fe200078e3cff */
[----:B------:R-:W-:Y:S01]  /*0500*/  IMAD R17, R16, R21, RZ ;  /* 0x0000001510117224 */ /* 0x000fe200078e02ff */
[----:B------:R-:W-:Y:S01]  /*0510*/  IABS R16, R15 ;  /* 0x0000000f00107213 */ /* 0x000fe20000000000 */
[----:B------:R-:W-:Y:S01]  /*0520*/  IMAD.MOV.U32 R18, RZ, RZ, RZ ;  /* 0x000000ffff127224 */ /* 0x000fe200078e00ff */
[----:B------:R-:W-:-:S02]  /*0530*/  ISETP.GE.AND P3, PT, R25, RZ, PT ;  /* 0x000000ff1900720c */ /* 0x000fc40003f66270 */
[----:B------:R-:W-:Y:S01]  /*0540*/  ISETP.NE.AND P0, PT, R14, RZ, PT ;  /* 0x000000ff0e00720c */ /* 0x000fe20003f05270 */
[----:B------:R-:W-:Y:S01]  /*0550*/  IMAD.HI.U32 R18, R19, R17, R18 ;  /* 0x0000001113127227 */ /* 0x000fe200078e0012 */
[----:B------:R-:W-:Y:S02]  /*0560*/  @!P1 IADD3 R22, PT, PT, -R22, RZ, RZ ;  /* 0x000000ff16169210 */ /* 0x000fe40007ffe1ff */
[----:B------:R-:W-:Y:S01]  /*0570*/  @!P2 LOP3.LUT R22, RZ, R0, RZ, 0x33, !PT ;  /* 0x00000000ff16a212 */ /* 0x000fe200078e33ff */
[----:B------:R-:W-:Y:S01]  /*0580*/  IMAD.MOV R19, RZ, RZ, -R16 ;  /* 0x000000ffff137224 */ /* 0x000fe200078e0a10 */
[----:B------:R-:W-:Y:S01]  /*0590*/  @P4 IADD3 R23, PT, PT, R23, 0x1, RZ ;  /* 0x0000000117174810 */ /* 0x000fe20007ffe0ff */
[----:B------:R-:W0:Y:S01]  /*05a0*/  LDC.64 R16, c[0x4][0x10] ;  /* 0x01000400ff107b82 */ /* 0x000e220000000a00 */
[----:B------:R-:W-:-:S03]  /*05b0*/  IABS R25, R22 ;  /* 0x0000001600197213 */ /* 0x000fc60000000000 */
[----:B------:R-:W-:Y:S02]  /*05c0*/  @!P3 IMAD.MOV R23, RZ, RZ, -R23 ;  /* 0x000000ffff17b224 */ /* 0x000fe400078e0a17 */
[----:B------:R-:W-:Y:S01]  /*05d0*/  IMAD.HI.U32 R24, R24, R25, RZ ;  /* 0x0000001918187227 */ /* 0x000fe200078e00ff */
[----:B------:R-:W-:-:S03]  /*05e0*/  @!P0 LOP3.LUT R23, RZ, R14, RZ, 0x33, !PT ;  /* 0x0000000eff178212 */ /* 0x000fc600078e33ff */
[----:B------:R-:W-:Y:S01]  /*05f0*/  IMAD R25, R24, R19, R25 ;  /* 0x0000001318197224 */ /* 0x000fe200078e0219 */
[----:B------:R-:W-:Y:S02]  /*0600*/  IABS R19, R23 ;  /* 0x0000001700137213 */ /* 0x000fe40000000000 */
[----:B------:R-:W-:-:S03]  /*0610*/  IABS R24, R12 ;  /* 0x0000000c00187213 */ /* 0x000fc60000000000 */
[----:B------:R-:W-:Y:S01]  /*0620*/  IMAD.HI.U32 R18, R18, R19, RZ ;  /* 0x0000001312127227 */ /* 0x000fe200078e00ff */
[----:B------:R-:W-:-:S05]  /*0630*/  IADD3 R24, PT, PT, RZ, -R24, RZ ;  /* 0x80000018ff187210 */ /* 0x000fca0007ffe0ff */
[----:B------:R-:W-:Y:S01]  /*0640*/  IMAD R24, R18, R24, R19 ;  /* 0x0000001812187224 */ /* 0x000fe200078e0213 */
[----:B0-----:R-:W2:Y:S04]  /*0650*/  LDG.E R27, desc[UR6][R16.64+0x4] ;  /* 0x00000406101b7981 */ /* 0x001ea8000c1e1900 */
[----:B------:R-:W3:Y:S04]  /*0660*/  LDG.E R18, desc[UR6][R16.64] ;  /* 0x0000000610127981 */ /* 0x000ee8000c1e1900 */
[----:B------:R2:W4:Y:S01]  /*0670*/  LDG.E R19, desc[UR6][R16.64+0x8] ;  /* 0x0000080610137981 */ /* 0x000522000c1e1900 */
[----:B------:R-:W-:Y:S01]  /*0680*/  ISETP.GT.U32.AND P0, PT, R20, R25, PT ;  /* 0x000000191400720c */ /* 0x000fe20003f04070 */
[----:B-1----:R-:W-:Y:S01]  /*0690*/  UIADD3 UR4, UP0, UPT, UR4, 0xc, URZ ;  /* 0x0000000c04047890 */ /* 0x002fe2000ff1e0ff */
[----:B------:R-:W-:Y:S01]  /*06a0*/  ISETP.GT.U32.AND P2, PT, R21, R24, PT ;  /* 0x000000181500720c */ /* 0x000fe20003f44070 */
[----:B------:R-:W-:Y:S02]  /*06b0*/  BSSY.RECONVERGENT B0, `(.L_x_77) ;  /* 0x0000033000007945 */ /* 0x000fe40003800200 */
[----:B------:R-:W-:-:S08]  /*06c0*/  UIADD3.X UR5, UPT, UPT, URZ, UR5, URZ, UP0, !UPT ;  /* 0x00000005ff057290 */ /* 0x000fd000087fe4ff */
[----:B------:R-:W-:Y:S01]  /*06d0*/  @!P0 IMAD.IADD R25, R25, 0x1, -R20 ;  /* 0x0000000119198824 */ /* 0x000fe200078e0a14 */
[----:B------:R-:W-:Y:S01]  /*06e0*/  ISETP.NE.AND P0, PT, R15, RZ, PT ;  /* 0x000000ff0f00720c */ /* 0x000fe20003f05270 */
[----:B------:R-:W-:Y:S01]  /*06f0*/  @!P2 IMAD.IADD R24, R24, 0x1, -R21 ;  /* 0x000000011818a824 */ /* 0x000fe200078e0a15 */
[----:B------:R-:W-:Y:S02]  /*0700*/  ISETP.GE.AND P2, PT, R22, RZ, PT ;  /* 0x000000ff1600720c */ /* 0x000fe40003f46270 */
[----:B------:R-:W-:Y:S02]  /*0710*/  ISETP.GT.U32.AND P1, PT, R20, R25, PT ;  /* 0x000000191400720c */ /* 0x000fe40003f24070 */
[----:B------:R-:W-:Y:S02]  /*0720*/  ISETP.GT.U32.AND P3, PT, R21, R24, PT ;  /* 0x000000181500720c */ /* 0x000fe40003f64070 */
[----:B------:R-:W-:-:S09]  /*0730*/  IADD3 R22, PT, PT, -R22, RZ, RZ ;  /* 0x000000ff16167210 */ /* 0x000fd20007ffe1ff */
[----:B------:R-:W-:Y:S02]  /*0740*/  @!P1 IADD3 R25, PT, PT, R25, -R20, RZ ;  /* 0x8000001419199210 */ /* 0x000fe40007ffe0ff */
[----:B------:R-:W-:Y:S01]  /*0750*/  ISETP.GE.AND P1, PT, R23, RZ, PT ;  /* 0x000000ff1700720c */ /* 0x000fe20003f26270 */
[----:B------:R-:W-:Y:S02]  /*0760*/  @!P3 IMAD.IADD R24, R24, 0x1, -R21 ;  /* 0x000000011818b824 */ /* 0x000fe400078e0a15 */
[----:B------:R-:W-:Y:S02]  /*0770*/  IMAD.MOV.U32 R20, RZ, RZ, R25 ;  /* 0x000000ffff147224 */ /* 0x000fe400078e0019 */
[----:B------:R-:W-:Y:S01]  /*0780*/  IMAD R21, R0, R22, R13 ;  /* 0x0000001600157224 */ /* 0x000fe200078e020d */
[----:B------:R-:W-:Y:S01]  /*0790*/  MOV R22, R24 ;  /* 0x0000001800167202 */ /* 0x000fe20000000f00 */
[----:B------:R-:W-:Y:S01]  /*07a0*/  @!P2 IMAD.MOV R20, RZ, RZ, -R20 ;  /* 0x000000ffff14a224 */ /* 0x000fe200078e0a14 */
[----:B------:R-:W-:-:S02]  /*07b0*/  @!P0 LOP3.LUT R20, RZ, R15, RZ, 0x33, !PT ;  /* 0x0000000fff148212 */ /* 0x000fc400078e33ff */
[----:B------:R-:W-:-:S03]  /*07c0*/  ISETP.NE.AND P2, PT, R12, RZ, PT ;  /* 0x000000ff0c00720c */ /* 0x000fc60003f45270 */
[----:B------:R-:W-:Y:S01]  /*07d0*/  @!P1 IMAD.MOV R22, RZ, RZ, -R22 ;  /* 0x000000ffff169224 */ /* 0x000fe200078e0a16 */
[----:B------:R-:W-:-:S09]  /*07e0*/  PLOP3.LUT P1, PT, PT, PT, PT, 0x8, 0x80 ;  /* 0x000000000080781c */ /* 0x000fd20003f2e170 */
[----:B------:R-:W-:Y:S01]  /*07f0*/  @!P2 LOP3.LUT R22, RZ, R12, RZ, 0x33, !PT ;  /* 0x0000000cff16a212 */ /* 0x000fe200078e33ff */
[----:B--2---:R-:W-:Y:S02]  /*0800*/  IMAD.IADD R16, R20, 0x1, R27 ;  /* 0x0000000114107824 */ /* 0x004fe400078e021b */
[----:B---3--:R-:W-:-:S03]  /*0810*/  IMAD.IADD R23, R21, 0x1, R18 ;  /* 0x0000000115177824 */ /* 0x008fc600078e0212 */
[----:B------:R-:W-:Y:S02]  /*0820*/  ISETP.GE.AND P0, PT, R16, R15, PT ;  /* 0x0000000f1000720c */ /* 0x000fe40003f06270 */
[----:B----4-:R-:W-:Y:S02]  /*0830*/  IADD3 R19, PT, PT, R22, R19, RZ ;  /* 0x0000001316137210 */ /* 0x010fe40007ffe0ff */
[C---:B------:R-:W-:Y:S02]  /*0840*/  LOP3.LUT R17, R23.reuse, R16, RZ, 0xfc, !PT ;  /* 0x0000001017117212 */ /* 0x040fe400078efcff */
[----:B------:R-:W-:Y:S01]  /*0850*/  ISETP.GE.OR P0, PT, R23, R0, P0 ;  /* 0x000000001700720c */ /* 0x000fe20000706670 */
[----:B------:R-:W-:-:S03]  /*0860*/  IMAD R16, R15, R19, R16 ;  /* 0x000000130f107224 */ /* 0x000fc600078e0210 */
[----:B------:R-:W-:Y:S01]  /*0870*/  ISETP.LT.OR P0, PT, R17, RZ, P0 ;  /* 0x000000ff1100720c */ /* 0x000fe20000701670 */
[----:B------:R-:W-:Y:S02]  /*0880*/  IMAD R23, R0, R16, R23 ;  /* 0x0000001000177224 */ /* 0x000fe400078e0217 */
[----:B------:R-:W-:Y:S02]  /*0890*/  IMAD.U32 R16, RZ, RZ, UR4 ;  /* 0x00000004ff107e24 */ /* 0x000fe4000f8e00ff */
[----:B------:R-:W-:-:S08]  /*08a0*/  IMAD.U32 R17, RZ, RZ, UR5 ;  /* 0x00000005ff117e24 */ /* 0x000fd0000f8e00ff */
[----:B------:R-:W-:Y:S01]  /*08b0*/  @!P0 IMAD R14, R12, R14, RZ ;  /* 0x0000000e0c0e8224 */ /* 0x000fe200078e02ff */
[----:B------:R-:W-:Y:S01]  /*08c0*/  @!P0 ISETP.GE.AND P2, PT, R19, R12, PT ;  /* 0x0000000c1300820c */ /* 0x000fe20003f46270 */
[----:B------:R-:W-:-:S03]  /*08d0*/  HFMA2 R12, -RZ, RZ, 0, 0 ;  /* 0x00000000ff0c7431 */ /* 0x000fc600000001ff */
[----:B------:R-:W-:-:S04]  /*08e0*/  @!P0 ISETP.LT.AND P1, PT, R23, R14, !P2 ;  /* 0x0000000e1700820c */ /* 0x000fc80005721270 */
[----:B------:R-:W-:-:S13]  /*08f0*/  ISETP.LT.OR P1, PT, R19, RZ, !P1 ;  /* 0x000000ff1300720c */ /* 0x000fda0004f21670 */
[----:B------:R-:W-:Y:S05]  /*0900*/  @P1 BRA `(.L_x_78) ;  /* 0x0000000000341947 */ /* 0x000fea0003800000 */
[----:B------:R-:W-:-:S06]  /*0910*/  IMAD.WIDE R24, R23, 0x4, R4 ;  /* 0x0000000417187825 */ /* 0x000fcc00078e0204 */
[----:B------:R-:W2:Y:S02]  /*0920*/  LDG.E R24, desc[UR6][R24.64] ;  /* 0x0000000618187981 */ /* 0x000ea4000c1e1900 */
[----:B--2---:R-:W-:-:S13]  /*0930*/  ISETP.NE.AND P0, PT, R24, RZ, PT ;  /* 0x000000ff1800720c */ /* 0x004fda0003f05270 */
[----:B------:R-:W0:Y:S08]  /*0940*/  @!P0 LDC.64 R4, c[0x4][0x118] ;  /* 0x01004600ff048b82 */ /* 0x000e300000000a00 */
[----:B------:R-:W1:Y:S01]  /*0950*/  @!P0 LDC.64 R18, c[0x4][0x38] ;  /* 0x01000e00ff128b82 */ /* 0x000e620000000a00 */
[----:B0-----:R-:W2:Y:S04]  /*0960*/  @!P0 LDG.E R4, desc[UR6][R4.64] ;  /* 0x0000000604048981 */ /* 0x001ea8000c1e1900 */
[----:B-1----:R-:W3:Y:S01]  /*0970*/  @!P0 LDG.E.64 R18, desc[UR6][R18.64] ;  /* 0x0000000612128981 */ /* 0x002ee2000c1e1b00 */
[----:B--2---:R-:W-:-:S04]  /*0980*/  @!P0 IMAD R27, R13, R4, RZ ;  /* 0x000000040d1b8224 */ /* 0x004fc800078e02ff */
[----:B---3--:R-:W-:-:S05]  /*0990*/  @!P0 IMAD.WIDE R26, R27, 0x4, R18 ;  /* 0x000000041b1a8825 */ /* 0x008fca00078e0212 */
[----:B------:R0:W-:Y:S04]  /*09a0*/  @!P0 STG.E desc[UR6][R26.64], R23 ;  /* 0x000000171a008986 */ /* 0x0001e8000c101906 */
[----:B------:R0:W5:Y:S04]  /*09b0*/  @!P0 LDG.E R0, desc[UR6][R6.64] ;  /* 0x0000000606008981 */ /* 0x000168000c1e1900 */
[----:B------:R0:W5:Y:S01]  /*09c0*/  @!P0 LDG.E R15, desc[UR6][R8.64] ;  /* 0x00000006080f8981 */ /* 0x000162000c1e1900 */
[----:B------:R-:W-:-:S07]  /*09d0*/  @!P0 IMAD.MOV.U32 R12, RZ, RZ, 0x1 ;  /* 0x00000001ff0c8424 */ /* 0x000fce00078e00ff */
.L_x_78:
[----:B------:R-:W-:Y:S05]  /*09e0*/  BSYNC.RECONVERGENT B0 ;  /* 0x0000000000007941 */ /* 0x000fea0003800200 */
.L_x_77:
[----:B------:R-:W2:Y:S04]  /*09f0*/  LDG.E R5, desc[UR6][R16.64+0x4] ;  /* 0x0000040610057981 */ /* 0x000ea8000c1e1900 */
[----:B------:R-:W3:Y:S01]  /*0a00*/  LDG.E R4, desc[UR6][R16.64] ;  /* 0x0000000610047981 */ /* 0x000ee2000c1e1900 */
[----:B--2---:R-:W-:-:S03]  /*0a10*/  IMAD.IADD R14, R20, 0x1, R5 ;  /* 0x00000001140e7824 */ /* 0x004fc600078e0205 */
[----:B------:R-:W0:Y:S01]  /*0a20*/  LDG.E R5, desc[UR6][R16.64+0x8] ;  /* 0x0000080610057981 */ /* 0x000e22000c1e1900 */
[----:B---3--:R-:W-:Y:S02]  /*0a30*/  IADD3 R19, PT, PT, R21, R4, RZ ;  /* 0x0000000415137210 */ /* 0x008fe40007ffe0ff */
[----:B-----5:R-:W-:Y:S02]  /*0a40*/  ISETP.GE.AND P0, PT, R14, R15, PT ;  /* 0x0000000f0e00720c */ /* 0x020fe40003f06270 */
[C---:B------:R-:W-:Y:S02]  /*0a50*/  LOP3.LUT R4, R19.reuse, R14, RZ, 0xfc, !PT ;  /* 0x0000000e13047212 */ /* 0x040fe400078efcff */
[----:B------:R-:W-:-:S04]  /*0a60*/  ISETP.GE.OR P0, PT, R19, R0, P0 ;  /* 0x000000001300720c */ /* 0x000fc80000706670 */
[----:B------:R-:W-:-:S13]  /*0a70*/  ISETP.LT.OR P0, PT, R4, RZ, P0 ;  /* 0x000000ff0400720c */ /* 0x000fda0000701670 */
[----:B------:R-:W2:Y:S01]  /*0a80*/  @!P0 LDG.E R10, desc[UR6][R10.64] ;  /* 0x000000060a0a8981 */ /* 0x000ea2000c1e1900 */
[----:B------:R-:W-:Y:S01]  /*0a90*/  PLOP3.LUT P1, PT, PT, PT, PT, 0x8, 0x80 ;  /* 0x000000000080781c */ /* 0x000fe20003f2e170 */
[----:B------:R-:W-:Y:S01]  /*0aa0*/  BSSY.RECONVERGENT B0, `(.L_x_79) ;  /* 0x0000019000007945 */ /* 0x000fe20003800200 */
[----:B0-----:R-:W-:Y:S02]  /*0ab0*/  IMAD.IADD R23, R22, 0x1, R5 ;  /* 0x0000000116177824 */ /* 0x001fe400078e0205 */
[----:B------:R-:W-:Y:S02]  /*0ac0*/  @!P0 IMAD R5, R0, R15, RZ ;  /* 0x0000000f00058224 */ /* 0x000fe400078e02ff */
[----:B------:R-:W-:-:S04]  /*0ad0*/  IMAD R4, R15, R23, R14 ;  /* 0x000000170f047224 */ /* 0x000fc800078e020e */
[----:B------:R-:W-:Y:S02]  /*0ae0*/  IMAD R4, R0, R4, R19 ;  /* 0x0000000400047224 */ /* 0x000fe400078e0213 */
[----:B--2---:R-:W-:Y:S01]  /*0af0*/  @!P0 IMAD R5, R10, R5, RZ ;  /* 0x000000050a058224 */ /* 0x004fe200078e02ff */
[----:B------:R-:W-:-:S04]  /*0b00*/  @!P0 ISETP.GE.AND P2, PT, R23, R10, PT ;  /* 0x0000000a1700820c */ /* 0x000fc80003f46270 */
[----:B------:R-:W-:-:S04]  /*0b10*/  @!P0 ISETP.LT.AND P1, PT, R4, R5, !P2 ;  /* 0x000000050400820c */ /* 0x000fc80005721270 */
[----:B------:R-:W-:-:S13]  /*0b20*/  ISETP.LT.OR P1, PT, R23, RZ, !P1 ;  /* 0x000000ff1700720c */ /* 0x000fda0004f21670 */
[----:B------:R-:W-:Y:S05]  /*0b30*/  @P1 BRA `(.L_x_80) ;  /* 0x00000000003c1947 */ /* 0x000fea0003800000 */
[----:B------:R-:W2:Y:S02]  /*0b40*/  LDG.E.64 R2, desc[UR6][R2.64] ;  /* 0x0000000602027981 */ /* 0x000ea4000c1e1b00 */
[----:B--2---:R-:W-:-:S06]  /*0b50*/  IMAD.WIDE R10, R4, 0x4, R2 ;  /* 0x00000004040a7825 */ /* 0x004fcc00078e0202 */
[----:B------:R-:W2:Y:S02]  /*0b60*/  LDG.E R10, desc[UR6][R10.64] ;  /* 0x000000060a0a7981 */ /* 0x000ea4000c1e1900 */
[----:B--2---:R-:W-:-:S13]  /*0b70*/  ISETP.NE.AND P0, PT, R10, RZ, PT ;  /* 0x000000ff0a00720c */ /* 0x004fda0003f05270 */
[----:B------:R-:W-:Y:S05]  /*0b80*/  @P0 BRA `(.L_x_80) ;  /* 0x0000000000280947 */ /* 0x000fea0003800000 */
[----:B------:R-:W0:Y:S08]  /*0b90*/  LDC.64 R16, c[0x4][0x118] ;  /* 0x01004600ff107b82 */ /* 0x000e300000000a00 */
[----:B------:R-:W1:Y:S01]  /*0ba0*/  LDC.64 R10, c[0x4][0x38] ;  /* 0x01000e00ff0a7b82 */ /* 0x000e620000000a00 */
[----:B0-----:R-:W2:Y:S04]  /*0bb0*/  LDG.E R16, desc[UR6][R16.64] ;  /* 0x0000000610107981 */ /* 0x001ea8000c1e1900 */
[----:B-1----:R-:W3:Y:S01]  /*0bc0*/  LDG.E.64 R2, desc[UR6][R10.64] ;  /* 0x000000060a027981 */ /* 0x002ee2000c1e1b00 */
[----:B--2---:R-:W-:-:S04]  /*0bd0*/  IMAD R5, R13, R16, R12 ;  /* 0x000000100d057224 */ /* 0x004fc800078e020c */
[----:B---3--:R-:W-:-:S05]  /*0be0*/  IMAD.WIDE R2, R5, 0x4, R2 ;  /* 0x0000000405027825 */ /* 0x008fca00078e0202 */
[----:B------:R0:W-:Y:S04]  /*0bf0*/  STG.E desc[UR6][R2.64], R4 ;  /* 0x0000000402007986 */ /* 0x0001e8000c101906 */
[----:B------:R0:W5:Y:S04]  /*0c00*/  LDG.E R0, desc[UR6][R6.64] ;  /* 0x0000000606007981 */ /* 0x000168000c1e1900 */
[----:B------:R0:W5:Y:S01]  /*0c10*/  LDG.E R15, desc[UR6][R8.64] ;  /* 0x00000006080f7981 */ /* 0x000162000c1e1900 */
[----:B------:R-:W-:-:S07]  /*0c20*/  VIADD R12, R12, 0x1 ;  /* 0x000000010c0c7836 */ /* 0x000fce0000000000 */
.L_x_80:
[----:B------:R-:W-:Y:S05]  /*0c30*/  BSYNC.RECONVERGENT B0 ;  /* 0x0000000000007941 */ /* 0x000fea0003800200 */
.L_x_79:
[----:B------:R-:W-:-:S04]  /*0c40*/  UIADD3 UR4, UP0, UPT, UR4, 0x18, URZ ;  /* 0x0000001804047890 */ /* 0x000fc8000ff1e0ff */
[----:B------:R-:W-:Y:S02]  /*0c50*/  UIADD3.X UR5, UPT, UPT, URZ, UR5, URZ, UP0, !UPT ;  /* 0x00000005ff057290 */ /* 0x000fe400087fe4ff */
[----:B0-----:R-:W-:Y:S01]  /*0c60*/  MOV R2, UR4 ;  /* 0x0000000400027c02 */ /* 0x001fe20008000f00 */
[----:B------:R-:W-:-:S03]  /*0c70*/  UMOV UR4, 0x2 ;  /* 0x0000000200047882 */ /* 0x000fc60000000000 */
[----:B------:R-:W-:-:S07]  /*0c80*/  IMAD.U32 R3, RZ, RZ, UR5 ;  /* 0x00000005ff037e24 */ /* 0x000fce000f8e00ff */
.L_x_85:
[----:B--2---:R-:W2:Y:S04]  /*0c90*/  LDG.E R5, desc[UR6][R2.64+-0x8] ;  /* 0xfffff80602057981 */ /* 0x004ea8000c1e1900 */
[----:B------:R-:W3:Y:S04]  /*0ca0*/  LDG.E R4, desc[UR6][R2.64+-0xc] ;  /* 0xfffff40602047981 */ /* 0x000ee8000c1e1900 */
[----:B------:R-:W4:Y:S01]  /*0cb0*/  LDG.E R7, desc[UR6][R2.64+-0x4] ;  /* 0xfffffc0602077981 */ /* 0x000f22000c1e1900 */
[----:B--2---:R-:W-:Y:S01]  /*0cc0*/  IMAD.IADD R6, R20, 0x1, R5 ;  /* 0x0000000114067824 */ /* 0x004fe200078e0205 */
[----:B---3--:R-:W-:-:S04]  /*0cd0*/  IADD3 R9, PT, PT, R21, R4, RZ ;  /* 0x0000000415097210 */ /* 0x008fc80007ffe0ff */
[----:B-----5:R-:W-:Y:S02]  /*0ce0*/  ISETP.GE.AND P0, PT, R6, R15, PT ;  /* 0x0000000f0600720c */ /* 0x020fe40003f06270 */
[C---:B------:R-:W-:Y:S02]  /*0cf0*/  LOP3.LUT R4, R9.reuse, R6, RZ, 0xfc, !PT ;  /* 0x0000000609047212 */ /* 0x040fe400078efcff */
[----:B------:R-:W-:-:S04]  /*0d00*/  ISETP.GE.OR P0, PT, R9, R0, P0 ;  /* 0x000000000900720c */ /* 0x000fc80000706670 */
[----:B------:R-:W-:-:S13]  /*0d10*/  ISETP.LT.OR P0, PT, R4, RZ, P0 ;  /* 0x000000ff0400720c */ /* 0x000fda0000701670 */
[----:B------:R-:W0:Y:S02]  /*0d20*/  @!P0 LDC.64 R4, c[0x4][0x28] ;  /* 0x01000a00ff048b82 */ /* 0x000e240000000a00 */
[----:B0-----:R-:W2:Y:S01]  /*0d30*/  @!P0 LDG.E R4, desc[UR6][R4.64] ;  /* 0x0000000604048981 */ /* 0x001ea2000c1e1900 */
[----:B----4-:R-:W-:Y:S02]  /*0d40*/  IMAD.IADD R11, R22, 0x1, R7 ;  /* 0x00000001160b7824 */ /* 0x010fe400078e0207 */
[----:B------:R-:W-:Y:S02]  /*0d50*/  @!P0 IMAD R7, R0, R15, RZ ;  /* 0x0000000f00078224 */ /* 0x000fe400078e02ff */
[----:B------:R-:W-:-:S04]  /*0d60*/  IMAD R8, R15, R11, R6 ;  /* 0x0000000b0f087224 */ /* 0x000fc800078e0206 */
[----:B------:R-:W-:Y:S01]  /*0d70*/  IMAD R8, R0, R8, R9 ;  /* 0x0000000800087224 */ /* 0x000fe200078e0209 */
[----:B------:R-:W-:Y:S01]  /*0d80*/  PLOP3.LUT P1, PT, PT, PT, PT, 0x8, 0x80 ;  /* 0x000000000080781c */ /* 0x000fe20003f2e170 */
[----:B------:R-:W-:Y:S01]  /*0d90*/  BSSY.RECONVERGENT B0, `(.L_x_81) ;  /* 0x0000017000007945 */ /* 0x000fe20003800200 */
[----:B--2---:R-:W-:Y:S01]  /*0da0*/  @!P0 IMAD R7, R4, R7, RZ ;  /* 0x0000000704078224 */ /* 0x004fe200078e02ff */
[----:B------:R-:W-:-:S04]  /*0db0*/  @!P0 ISETP.GE.AND P2, PT, R11, R4, PT ;  /* 0x000000040b00820c */ /* 0x000fc80003f46270 */
[----:B------:R-:W-:-:S04]  /*0dc0*/  @!P0 ISETP.LT.AND P1, PT, R8, R7, !P2 ;  /* 0x000000070800820c */ /* 0x000fc80005721270 */
[----:B------:R-:W-:-:S13]  /*0dd0*/  ISETP.LT.OR P0, PT, R11, RZ, !P1 ;  /* 0x000000ff0b00720c */ /* 0x000fda0004f01670 */
[----:B------:R-:W-:Y:S05]  /*0de0*/  @P0 BRA `(.L_x_82) ;  /* 0x0000000000440947 */ /* 0x000fea0003800000 */
[----:B------:R-:W0:Y:S02]  /*0df0*/  LDC.64 R18, c[0x4][0xf8] ;  /* 0x01003e00ff127b82 */ /* 0x000e240000000a00 */
[----:B0-----:R-:W2:Y:S02]  /*0e00*/  LDG.E.64 R4, desc[UR6][R18.64] ;  /* 0x0000000612047981 */ /* 0x001ea4000c1e1b00 */
[----:B--2---:R-:W-:-:S06]  /*0e10*/  IMAD.WIDE R16, R8, 0x4, R4 ;  /* 0x0000000408107825 */ /* 0x004fcc00078e0204 */
[----:B------:R-:W2:Y:S02]  /*0e20*/  LDG.E R16, desc[UR6][R16.64] ;  /* 0x0000000610107981 */ /* 0x000ea4000c1e1900 */
[----:B--2---:R-:W-:-:S13]  /*0e30*/  ISETP.NE.AND P0, PT, R16, RZ, PT ;  /* 0x000000ff1000720c */ /* 0x004fda0003f05270 */
[----:B------:R-:W0:Y:S08]  /*0e40*/  @!P0 LDC.64 R26, c[0x4][0x118] ;  /* 0x01004600ff1a8b82 */ /* 0x000e300000000a00 */
[----:B------:R-:W1:Y:S01]  /*0e50*/  @!P0 LDC.64 R24, c[0x4][0x38] ;  /* 0x01000e00ff188b82 */ /* 0x000e620000000a00 */
[----:B0-----:R-:W2:Y:S04]  /*0e60*/  @!P0 LDG.E R26, desc[UR6][R26.64] ;  /* 0x000000061a1a8981 */ /* 0x001ea8000c1e1900 */
[----:B-1----:R-:W3:Y:S03]  /*0e70*/  @!P0 LDG.E.64 R10, desc[UR6][R24.64] ;  /* 0x00000006180a8981 */ /* 0x002ee6000c1e1b00 */
[----:B------:R-:W0:Y:S08]  /*0e80*/  @!P0 LDC.64 R6, c[0x4][0x18] ;  /* 0x01000600ff068b82 */ /* 0x000e300000000a00 */
[----:B------:R-:W1:Y:S01]  /*0e90*/  @!P0 LDC.64 R4, c[0x4][0x20] ;  /* 0x01000800ff048b82 */ /* 0x000e620000000a00 */
[----:B--2---:R-:W-:-:S04]  /*0ea0*/  @!P0 IMAD R9, R13, R26, R12 ;  /* 0x0000001a0d098224 */ /* 0x004fc800078e020c */
[----:B---3--:R-:W-:-:S05]  /*0eb0*/  @!P0 IMAD.WIDE R10, R9, 0x4, R10 ;  /* 0x00000004090a8825 */ /* 0x008fca00078e020a */
[----:B------:R2:W-:Y:S04]  /*0ec0*/  @!P0 STG.E desc[UR6][R10.64], R8 ;  /* 0x000000080a008986 */ /* 0x0005e8000c101906 */
[----:B0-----:R2:W5:Y:S04]  /*0ed0*/  @!P0 LDG.E R0, desc[UR6][R6.64] ;  /* 0x0000000606008981 */ /* 0x001568000c1e1900 */
[----:B-1----:R2:W5:Y:S01]  /*0ee0*/  @!P0 LDG.E R15, desc[UR6][R4.64] ;  /* 0x00000006040f8981 */ /* 0x002562000c1e1900 */
[----:B------:R-:W-:-:S07]  /*0ef0*/  @!P0 VIADD R12, R12, 0x1 ;  /* 0x000000010c0c8836 */ /* 0x000fce0000000000 */
.L_x_82:
[----:B------:R-:W-:Y:S05]  /*0f00*/  BSYNC.RECONVERGENT B0 ;  /* 0x0000000000007941 */ /* 0x000fea0003800200 */
.L_x_81:
[----:B--2---:R-:W2:Y:S04]  /*0f10*/  LDG.E R5, desc[UR6][R2.64+0x4] ;  /* 0x0000040602057981 */ /* 0x004ea8000c1e1900 */
[----:B------:R-:W3:Y:S01]  /*0f20*/  LDG.E R4, desc[UR6][R2.64] ;  /* 0x0000000602047981 */ /* 0x000ee2000c1e1900 */
[----:B--2---:R-:W-:-:S03]  /*0f30*/  IADD3 R8, PT, PT, R20, R5, RZ ;  /* 0x0000000514087210 */ /* 0x004fc60007ffe0ff */
[----:B------:R-:W2:Y:S01]  /*0f40*/  LDG.E R5, desc[UR6][R2.64+0x8] ;  /* 0x0000080602057981 */ /* 0x000ea2000c1e1900 */
[----:B---3--:R-:W-:Y:S01]  /*0f50*/  IMAD.IADD R9, R21, 0x1, R4 ;  /* 0x0000000115097824 */ /* 0x008fe200078e0204 */
[----:B-----5:R-:W-:-:S04]  /*0f60*/  ISETP.GE.AND P0, PT, R8, R15, PT ;  /* 0x0000000f0800720c */ /* 0x020fc80003f06270 */
[C---:B------:R-:W-:Y:S02]  /*0f70*/  LOP3.LUT R4, R9.reuse, R8, RZ, 0xfc, !PT ;  /* 0x0000000809047212 */ /* 0x040fe400078efcff */
[----:B------:R-:W-:-:S04]  /*0f80*/  ISETP.GE.OR P0, PT, R9, R0, P0 ;  /* 0x000000000900720c */ /* 0x000fc80000706670 */
[----:B------:R-:W-:-:S13]  /*0f90*/  ISETP.LT.OR P0, PT, R4, RZ, P0 ;  /* 0x000000ff0400720c */ /* 0x000fda0000701670 */
[----:B------:R-:W0:Y:S02]  /*0fa0*/  @!P0 LDC.64 R6, c[0x4][0x28] ;  /* 0x01000a00ff068b82 */ /* 0x000e240000000a00 */
[----:B0-----:R-:W3:Y:S01]  /*0fb0*/  @!P0 LDG.E R6, desc[UR6][R6.64] ;  /* 0x0000000606068981 */ /* 0x001ee2000c1e1900 */
[----:B------:R-:W-:Y:S01]  /*0fc0*/  PLOP3.LUT P1, PT, PT, PT, PT, 0x8, 0x80 ;  /* 0x000000000080781c */ /* 0x000fe20003f2e170 */
[----:B------:R-:W-:Y:S01]  /*0fd0*/  UIADD3 UR4, UPT, UPT, UR4, 0x2, URZ ;  /* 0x0000000204047890 */ /* 0x000fe2000fffe0ff */
[----:B------:R-:W-:Y:S03]  /*0fe0*/  BSSY.RECONVERGENT B0, `(.L_x_83) ;  /* 0x000001d000007945 */ /* 0x000fe60003800200 */
[----:B------:R-:W-:Y:S01]  /*0ff0*/  UISETP.NE.AND UP0, UPT, UR4, 0xc, UPT ;  /* 0x0000000c0400788c */ /* 0x000fe2000bf05270 */
[----:B--2---:R-:W-:Y:S02]  /*1000*/  IMAD.IADD R11, R22, 0x1, R5 ;  /* 0x00000001160b7824 */ /* 0x004fe400078e0205 */
[----:B------:R-:W-:-:S02]  /*1010*/  @!P0 IMAD R5, R0, R15, RZ ;  /* 0x0000000f00058224 */ /* 0x000fc400078e02ff */
[----:B------:R-:W-:-:S04]  /*1020*/  IMAD R4, R15, R11, R8 ;  /* 0x0000000b0f047224 */ /* 0x000fc800078e0208 */
[----:B------:R-:W-:Y:S02]  /*1030*/  IMAD R4, R0, R4, R9 ;  /* 0x0000000400047224 */ /* 0x000fe400078e0209 */
[----:B---3--:R-:W-:Y:S01]  /*1040*/  @!P0 IMAD R5, R6, R5, RZ ;  /* 0x0000000506058224 */ /* 0x008fe200078e02ff */
        /* <DEDUP_REMOVED lines=9> */
[----:B------:R-:W-:Y:S05]  /*10e0*/  @P0 BRA `(.L_x_84) ;  /* 0x0000000000300947 */ /* 0x000fea0003800000 */
[----:B------:R-:W0:Y:S08]  /*10f0*/  LDC.64 R10, c[0x4][0x118] ;  /* 0x01004600ff0a7b82 */ /* 0x000e300000000a00 */
[----:B------:R-:W1:Y:S01]  /*1100*/  LDC.64 R8, c[0x4][0x38] ;  /* 0x01000e00ff087b82 */ /* 0x000e620000000a00 */
[----:B0-----:R-:W2:Y:S04]  /*1110*/  LDG.E R10, desc[UR6][R10.64] ;  /* 0x000000060a0a7981 */ /* 0x001ea8000c1e1900 */
[----:B-1----:R-:W3:Y:S03]  /*1120*/  LDG.E.64 R6, desc[UR6][R8.64] ;  /* 0x0000000608067981 */ /* 0x002ee6000c1e1b00 */
[----:B------:R-:W0:Y:S08]  /*1130*/  LDC.64 R16, c[0x4][0x18] ;  /* 0x01000600ff107b82 */ /* 0x000e300000000a00 */
[----:B------:R-:W1:Y:S01]  /*1140*/  LDC.64 R14, c[0x4][0x20] ;  /* 0x01000800ff0e7b82 */ /* 0x000e620000000a00 */
[----:B--2---:R-:W-:-:S04]  /*1150*/  IMAD R5, R13, R10, R12 ;  /* 0x0000000a0d057224 */ /* 0x004fc800078e020c */
[----:B---3--:R-:W-:-:S05]  /*1160*/  IMAD.WIDE R6, R5, 0x4, R6 ;  /* 0x0000000405067825 */ /* 0x008fca00078e0206 */
[----:B------:R2:W-:Y:S04]  /*1170*/  STG.E desc[UR6][R6.64], R4 ;  /* 0x0000000406007986 */ /* 0x0005e8000c101906 */
[----:B0-----:R2:W5:Y:S04]  /*1180*/  LDG.E R0, desc[UR6][R16.64] ;  /* 0x0000000610007981 */ /* 0x001568000c1e1900 */
[----:B-1----:R2:W5:Y:S01]  /*1190*/  LDG.E R15, desc[UR6][R14.64] ;  /* 0x000000060e0f7981 */ /* 0x002562000c1e1900 */
[----:B------:R-:W-:-:S07]  /*11a0*/  IADD3 R12, PT, PT, R12, 0x1, RZ ;  /* 0x000000010c0c7810 */ /* 0x000fce0007ffe0ff */
.L_x_84:
[----:B------:R-:W-:Y:S05]  /*11b0*/  BSYNC.RECONVERGENT B0 ;  /* 0x0000000000007941 */ /* 0x000fea0003800200 */
.L_x_83:
[----:B------:R-:W-:-:S05]  /*11c0*/  IADD3 R2, P0, PT, R2, 0x18, RZ ;  /* 0x0000001802027810 */ /* 0x000fca0007f1e0ff */
[----:B------:R-:W-:Y:S01]  /*11d0*/  IMAD.X R3, RZ, RZ, R3, P0 ;  /* 0x000000ffff037224 */ /* 0x000fe200000e0603 */
[----:B------:R-:W-:Y:S07]  /*11e0*/  BRA.U UP0, `(.L_x_85) ;  /* 0xfffffff900a87547 */ /* 0x000fee000b83ffff */
[----:B--2---:R-:W0:Y:S02]  /*11f0*/  LDC.64 R4, c[0x4][0x118] ;  /* 0x01004600ff047b82 */ /* 0x004e240000000a00 */
[----:B0-----:R-:W2:Y:S02]  /*1200*/  LDG.E R3, desc[UR6][R4.64] ;  /* 0x0000000604037981 */ /* 0x001ea4000c1e1900 */
[----:B--2---:R-:W-:-:S13]  /*1210*/  ISETP.GE.AND P0, PT, R12, R3, PT ;  /* 0x000000030c00720c */ /* 0x004fda0003f06270 */
[----:B------:R-:W-:Y:S05]  /*1220*/  @P0 EXIT ;  /* 0x000000000000094d */ /* 0x000fea0003800000 */
[----:B------:R-:W0:Y:S01]  /*1230*/  LDC.64 R6, c[0x4][0x38] ;  /* 0x01000e00ff067b82 */ /* 0x000e220000000a00 */
[----:B------:R-:W-:-:S07]  /*1240*/  IMAD.MOV.U32 R9, RZ, RZ, R3 ;  /* 0x000000ffff097224 */ /* 0x000fce00078e0003 */
.L_x_86:
[----:B0-----:R-:W2:Y:S01]  /*1250*/  LDG.E.64 R2, desc[UR6][R6.64] ;  /* 0x0000000606027981 */ /* 0x001ea2000c1e1b00 */
[----:B------:R-:W-:Y:S01]  /*1260*/  IMAD R9, R13, R9, R12 ;  /* 0x000000090d097224 */ /* 0x000fe200078e020c */
[----:B------:R-:W-:-:S03]  /*1270*/  MOV R11, 0xffffffff ;  /* 0xffffffff000b7802 */ /* 0x000fc60000000f00 */
[----:B--2---:R-:W-:-:S05]  /*1280*/  IMAD.WIDE R2, R9, 0x4, R2 ;  /* 0x0000000409027825 */ /* 0x004fca00078e0202 */
[----:B------:R1:W-:Y:S04]  /*1290*/  STG.E desc[UR6][R2.64], R11 ;  /* 0x0000000b02007986 */ /* 0x0003e8000c101906 */
[----:B------:R-:W2:Y:S01]  /*12a0*/  LDG.E R9, desc[UR6][R4.64] ;  /* 0x0000000604097981 */ /* 0x000ea2000c1e1900 */
[----:B------:R-:W-:-:S05]  /*12b0*/  VIADD R12, R12, 0x1 ;  /* 0x000000010c0c7836 */ /* 0x000fca0000000000 */
[----:B--2---:R-:W-:-:S13]  /*12c0*/  ISETP.GE.AND P0, PT, R12, R9, PT ;  /* 0x000000090c00720c */ /* 0x004fda0003f06270 */
[----:B-1----:R-:W-:Y:S05]  /*12d0*/  @!P0 BRA `(.L_x_86) ;  /* 0xfffffffc00dc8947 */ /* 0x002fea000383ffff */
[----:B------:R-:W-:Y:S05]  /*12e0*/  EXIT ;  /* 0x000000000000794d */ /* 0x000fea0003800000 */
.L_x_87:
        /* <DEDUP_REMOVED lines=9> */
.L_x_222:


//--------------------- .text._Z17freeDeviceMemory1v --------------------------
	.section	.text._Z17freeDeviceMemory1v,"ax",@progbits
	.align	128
        .global         _Z17freeDeviceMemory1v
        .type           _Z17freeDeviceMemory1v,@function
        .size           _Z17freeDeviceMemory1v,(.L_x_223 - _Z17freeDeviceMemory1v)
        .other          _Z17freeDeviceMemory1v,@"STO_CUDA_ENTRY STV_DEFAULT"
_Z17freeDeviceMemory1v:
.text._Z17freeDeviceMemory1v:
[----:B------:R-:W0:Y:S08]  /*0000*/  LDC R1, c[0x0][0x37c] ;  /* 0x0000df00ff017b82 */ /* 0x000e300000000800 */
[----:B------:R-:W1:Y:S01]  /*0010*/  LDC.64 R4, c[0x4][0x108] ;  /* 0x01004200ff047b82 */ /* 0x000e620000000a00 */
[----:B------:R-:W1:Y:S02]  /*0020*/  LDCU.64 UR36, c[0x0][0x358] ;  /* 0x00006b00ff2477ac */ /* 0x000e640008000a00 */
[----:B-1----:R-:W2:Y:S02]  /*0030*/  LDG.E.64 R4, desc[UR36][R4.64] ;  /* 0x0000002404047981 */ /* 0x002ea4000c1e1b00 */
[----:B--2---:R-:W-:-:S04]  /*0040*/  ISETP.NE.U32.AND P0, PT, R4, RZ, PT ;  /* 0x000000ff0400720c */ /* 0x004fc80003f05070 */
[----:B------:R-:W-:-:S13]  /*0050*/  ISETP.NE.AND.EX P0, PT, R5, RZ, PT, P0 ;  /* 0x000000ff0500720c */ /* 0x000fda0003f05300 */
[----:B0-----:R-:W-:Y:S05]  /*0060*/  @!P0 BRA `(.L_x_88) ;  /* 0x0000000000188947 */ /* 0x001fea0003800000 */
[----:B------:R-:W-:-:S04]  /*0070*/  MOV R0, 0x290 ;  /* 0x0000029000007802 */ /* 0x000fc80000000f00 */
[----:B------:R0:W1:Y:S03]  /*0080*/  LDC.64 R2, c[0x4][R0] ;  /* 0x0100000000027b82 */ /* 0x0000660000000a00 */
[----:B------:R-:W-:-:S07]  /*0090*/  LEPC R20, `(.L_x_89) ;  /* 0x000000001014794e */ /* 0x000fce0000000000 */
[----:B01----:R-:W-:Y:S05]  /*00a0*/  CALL.ABS.NOINC R2 ;  /* 0x0000000002007343 */ /* 0x003fea0003c00000 */
.L_x_89:
[----:B------:R-:W0:Y:S02]  /*00b0*/  LDC.64 R2, c[0x4][0x108] ;  /* 0x01004200ff027b82 */ /* 0x000e240000000a00 */
[----:B0-----:R0:W-:Y:S02]  /*00c0*/  STG.E.64 desc[UR36][R2.64], RZ ;  /* 0x000000ff02007986 */ /* 0x0011e4000c101b24 */
.L_x_88:
[----:B------:R-:W1:Y:S02]  /*00d0*/  LDC.64 R4, c[0x4][0x110] ;  /* 0x01004400ff047b82 */ /* 0x000e640000000a00 */
[----:B-1----:R-:W2:Y:S02]  /*00e0*/  LDG.E.64 R4, desc[UR36][R4.64] ;  /* 0x0000002404047981 */ /* 0x002ea4000c1e1b00 */
[----:B--2---:R-:W-:-:S04]  /*00f0*/  ISETP.NE.U32.AND P0, PT, R4, RZ, PT ;  /* 0x000000ff0400720c */ /* 0x004fc80003f05070 */
[----:B------:R-:W-:-:S13]  /*0100*/  ISETP.NE.AND.EX P0, PT, R5, RZ, PT, P0 ;  /* 0x000000ff0500720c */ /* 0x000fda0003f05300 */
[----:B------:R-:W-:Y:S05]  /*0110*/  @!P0 EXIT ;  /* 0x000000000000894d */ /* 0x000fea0003800000 */
[----:B------:R-:W-:-:S04]  /*0120*/  MOV R0, 0x290 ;  /* 0x0000029000007802 */ /* 0x000fc80000000f00 */
[----:B0-----:R0:W1:Y:S03]  /*0130*/  LDC.64 R2, c[0x4][R0] ;  /* 0x0100000000027b82 */ /* 0x0010660000000a00 */
[----:B------:R-:W-:-:S07]  /*0140*/  LEPC R20, `(.L_x_90) ;  /* 0x000000001014794e */ /* 0x000fce0000000000 */
[----:B01----:R-:W-:Y:S05]  /*0150*/  CALL.ABS.NOINC R2 ;  /* 0x0000000002007343 */ /* 0x003fea0003c00000 */
.L_x_90:
[----:B------:R-:W0:Y:S02]  /*0160*/  LDC.64 R2, c[0x4][0x110] ;  /* 0x01004400ff027b82 */ /* 0x000e240000000a00 */
[----:B0-----:R-:W-:Y:S01]  /*0170*/  STG.E.64 desc[UR36][R2.64], RZ ;  /* 0x000000ff02007986 */ /* 0x001fe2000c101b24 */
[----:B------:R-:W-:Y:S05]  /*0180*/  EXIT ;  /* 0x000000000000794d */ /* 0x000fea0003800000 */
.L_x_91:
        /* <DEDUP_REMOVED lines=15> */
.L_x_223:


//--------------------- .text._Z16freeDeviceMemoryv --------------------------
	.section	.text._Z16freeDeviceMemoryv,"ax",@progbits
	.align	128
        .global         _Z16freeDeviceMemoryv
        .type           _Z16freeDeviceMemoryv,@function
        .size           _Z16freeDeviceMemoryv,(.L_x_224 - _Z16freeDeviceMemoryv)
        .other          _Z16freeDeviceMemoryv,@"STO_CUDA_ENTRY STV_DEFAULT"
_Z16freeDeviceMemoryv:
.text._Z16freeDeviceMemoryv:
[----:B------:R-:W0:Y:S08]  /*0000*/  LDC R1, c[0x0][0x37c] ;  /* 0x0000df00ff017b82 */ /* 0x000e300000000800 */
[----:B------:R-:W1:Y:S01]  /*0010*/  LDC.64 R4, c[0x4][RZ] ;  /* 0x01000000ff047b82 */ /* 0x000e620000000a00 */
[----:B------:R-:W1:Y:S02]  /*0020*/  LDCU.64 UR36, c[0x0][0x358] ;  /* 0x00006b00ff2477ac */ /* 0x000e640008000a00 */
[----:B-1----:R-:W2:Y:S02]  /*0030*/  LDG.E.64 R4, desc[UR36][R4.64] ;  /* 0x0000002404047981 */ /* 0x002ea4000c1e1b00 */
[----:B--2---:R-:W-:-:S04]  /*0040*/  ISETP.NE.U32.AND P0, PT, R4, RZ, PT ;  /* 0x000000ff0400720c */ /* 0x004fc80003f05070 */
[----:B------:R-:W-:-:S13]  /*0050*/  ISETP.NE.AND.EX P0, PT, R5, RZ, PT, P0 ;  /* 0x000000ff0500720c */ /* 0x000fda0003f05300 */
[----:B0-----:R-:W-:Y:S05]  /*0060*/  @!P0 EXIT ;  /* 0x000000000000894d */ /* 0x001fea0003800000 */
[----:B------:R-:W-:-:S04]  /*0070*/  MOV R0, 0x290 ;  /* 0x0000029000007802 */ /* 0x000fc80000000f00 */
[----:B------:R0:W1:Y:S03]  /*0080*/  LDC.64 R2, c[0x4][R0] ;  /* 0x0100000000027b82 */ /* 0x0000660000000a00 */
[----:B------:R-:W-:-:S07]  /*0090*/  LEPC R20, `(.L_x_92) ;  /* 0x000000001014794e */ /* 0x000fce0000000000 */
[----:B01----:R-:W-:Y:S05]  /*00a0*/  CALL.ABS.NOINC R2 ;  /* 0x0000000002007343 */ /* 0x003fea0003c00000 */
.L_x_92:
[----:B------:R-:W0:Y:S02]  /*00b0*/  LDC.64 R2, c[0x4][RZ] ;  /* 0x01000000ff027b82 */ /* 0x000e240000000a00 */
[----:B0-----:R-:W-:Y:S01]  /*00c0*/  STG.E.64 desc[UR36][R2.64], RZ ;  /* 0x000000ff02007986 */ /* 0x001fe2000c101b24 */
[----:B------:R-:W-:Y:S05]  /*00d0*/  EXIT ;  /* 0x000000000000794d */ /* 0x000fea0003800000 */
.L_x_93:
        /* <DEDUP_REMOVED lines=10> */
.L_x_224:


//--------------------- .text._Z21get_wrong_index_path1v --------------------------
	.section	.text._Z21get_wrong_index_path1v,"ax",@progbits
	.align	128
        .global         _Z21get_wrong_index_path1v
        .type           _Z21get_wrong_index_path1v,@function
        .size           _Z21get_wrong_index_path1v,(.L_x_225 - _Z21get_wrong_index_path1v)
        .other          _Z21get_wrong_index_path1v,@"STO_CUDA_ENTRY STV_DEFAULT"
_Z21get_wrong_index_path1v:
.text._Z21get_wrong_index_path1v:
        /* <DEDUP_REMOVED lines=13> */
[----:B------:R-:W2:Y:S02]  /*00d0*/  LD.E R4, desc[UR4][R4.64] ;  /* 0x0000000404047980 */ /* 0x000ea4000c101900 */
[----:B--2---:R-:W-:-:S13]  /*00e0*/  ISETP.NE.AND P0, PT, R4, 0x1, PT ;  /* 0x000000010400780c */ /* 0x004fda0003f05270 */
[----:B------:R-:W-:Y:S05]  /*00f0*/  @!P0 EXIT ;  /* 0x000000000000894d */ /* 0x000fea0003800000 */
[----:B------:R-:W0:Y:S08]  /*0100*/  LDC.64 R4, c[0x4][0xe8] ;  /* 0x01003a00ff047b82 */ /* 0x000e300000000a00 */
[----:B------:R-:W1:Y:S01]  /*0110*/  LDC.64 R2, c[0x4][0xf0] ;  /* 0x01003c00ff027b82 */ /* 0x000e620000000a00 */
[----:B0-----:R-:W2:Y:S04]  /*0120*/  LDG.E.64 R12, desc[UR4][R4.64] ;  /* 0x00000004040c7981 */ /* 0x001ea8000c1e1b00 */
[----:B-1----:R-:W3:Y:S01]  /*0130*/  LDG.E.64 R14, desc[UR4][R2.64] ;  /* 0x00000004020e7981 */ /* 0x002ee2000c1e1b00 */
[----:B------:R-:W-:-:S05]  /*0140*/  SHF.L.U32 R6, R0, 0x1, RZ ;  /* 0x0000000100067819 */ /* 0x000fca00000006ff */
[----:B--2---:R-:W-:-:S06]  /*0150*/  IMAD.WIDE R8, R6, 0x4, R12 ;  /* 0x0000000406087825 */ /* 0x004fcc00078e020c */
[----:B------:R-:W2:Y:S01]  /*0160*/  LD.E R8, desc[UR4][R8.64+0x4] ;  /* 0x0000040408087980 */ /* 0x000ea2000c101900 */
[----:B---3--:R-:W-:-:S06]  /*0170*/  IMAD.WIDE R10, R6, 0x4, R14 ;  /* 0x00000004060a7825 */ /* 0x008fcc00078e020e */
[----:B------:R-:W2:Y:S01]  /*0180*/  LD.E R11, desc[UR4][R10.64+0x4] ;  /* 0x000004040a0b7980 */ /* 0x000ea2000c101900 */
[----:B------:R-:W-:Y:S01]  /*0190*/  BSSY.RECONVERGENT B0, `(.L_x_94) ;  /* 0x0000015000007945 */ /* 0x000fe20003800200 */
[----:B--2---:R-:W-:-:S13]  /*01a0*/  ISETP.NE.AND P0, PT, R8, R11, PT ;  /* 0x0000000b0800720c */ /* 0x004fda0003f05270 */
[----:B------:R-:W-:Y:S05]  /*01b0*/  @!P0 BRA `(.L_x_95) ;  /* 0x0000000000488947 */ /* 0x000fea0003800000 */
[----:B------:R-:W0:Y:S01]  /*01c0*/  S2R R11, SR_LANEID ;  /* 0x00000000000b7919 */ /* 0x000e220000000000 */
[----:B------:R-:W-:Y:S01]  /*01d0*/  VOTEU.ANY UR6, UPT, PT ;  /* 0x0000000000067886 */ /* 0x000fe200038e0100 */
[----:B------:R-:W1:Y:S01]  /*01e0*/  LDC.64 R8, c[0x4][0x98] ;  /* 0x01002600ff087b82 */ /* 0x000e620000000a00 */
[----:B------:R-:W0:Y:S08]  /*01f0*/  FLO.U32 R18, UR6 ;  /* 0x0000000600127d00 */ /* 0x000e3000080e0000 */
[----:B------:R-:W1:Y:S01]  /*0200*/  POPC R7, UR6 ;  /* 0x0000000600077d09 */ /* 0x000e620008000000 */
[----:B0-----:R-:W-:-:S02]  /*0210*/  ISETP.EQ.U32.AND P0, PT, R18, R11, PT ;  /* 0x0000000b1200720c */ /* 0x001fc40003f02070 */
[----:B------:R-:W0:Y:S11]  /*0220*/  LDC.64 R10, c[0x4][0x60] ;  /* 0x01001800ff0a7b82 */ /* 0x000e360000000a00 */
[----:B-1----:R-:W2:Y:S04]  /*0230*/  @P0 ATOMG.E.ADD.STRONG.GPU PT, R7, desc[UR4][R8.64], R7 ;  /* 0x80000007080709a8 */ /* 0x002ea800081ef104 */
[----:B0-----:R-:W3:Y:S01]  /*0240*/  LDG.E.64 R10, desc[UR4][R10.64] ;  /* 0x000000040a0a7981 */ /* 0x001ee2000c1e1b00 */
[----:B------:R-:W0:Y:S02]  /*0250*/  S2R R12, SR_LTMASK ;  /* 0x00000000000c7919 */ /* 0x000e240000003900 */
[----:B0-----:R-:W-:-:S04]  /*0260*/  LOP3.LUT R19, R12, UR6, RZ, 0xc0, !PT ;  /* 0x000000060c137c12 */ /* 0x001fc8000f8ec0ff */
[----:B------:R-:W0:Y:S01]  /*0270*/  POPC R12, R19 ;  /* 0x00000013000c7309 */ /* 0x000e220000000000 */
[----:B--2---:R-:W0:Y:S02]  /*0280*/  SHFL.IDX PT, R17, R7, R18, 0x1f ;  /* 0x00001f1207117589 */ /* 0x004e2400000e0000 */
[----:B0-----:R-:W-:-:S05]  /*0290*/  IADD3 R17, PT, PT, R17, R12, RZ ;  /* 0x0000000c11117210 */ /* 0x001fca0007ffe0ff */
[----:B---3--:R-:W-:-:S05]  /*02a0*/  IMAD.WIDE R16, R17, 0x4, R10 ;  /* 0x0000000411107825 */ /* 0x008fca00078e020a */
[----:B------:R0:W-:Y:S04]  /*02b0*/  ST.E desc[UR4][R16.64], R0 ;  /* 0x0000000010007985 */ /* 0x0001e8000c101904 */
[----:B------:R0:W5:Y:S04]  /*02c0*/  LDG.E.64 R12, desc[UR4][R4.64] ;  /* 0x00000004040c7981 */ /* 0x000168000c1e1b00 */
[----:B------:R0:W5:Y:S02]  /*02d0*/  LDG.E.64 R14, desc[UR4][R2.64] ;  /* 0x00000004020e7981 */ /* 0x000164000c1e1b00 */
.L_x_95:
[----:B------:R-:W-:Y:S05]  /*02e0*/  BSYNC.RECONVERGENT B0 ;  /* 0x0000000000007941 */ /* 0x000fea0003800200 */
.L_x_94:
[----:B-----5:R-:W-:-:S04]  /*02f0*/  IMAD.WIDE R12, R6, 0x4, R12 ;  /* 0x00000004060c7825 */ /* 0x020fc800078e020c */
[----:B------:R-:W-:Y:S02]  /*0300*/  IMAD.WIDE R6, R6, 0x4, R14 ;  /* 0x0000000406067825 */ /* 0x000fe400078e020e */
[----:B------:R-:W2:Y:S04]  /*0310*/  LD.E R12, desc[UR4][R12.64] ;  /* 0x000000040c0c7980 */ /* 0x000ea8000c101900 */
[----:B------:R-:W2:Y:S02]  /*0320*/  LD.E R7, desc[UR4][R6.64] ;  /* 0x0000000406077980 */ /* 0x000ea4000c101900 */
[----:B--2---:R-:W-:-:S13]  /*0330*/  ISETP.NE.AND P0, PT, R12, R7, PT ;  /* 0x000000070c00720c */ /* 0x004fda0003f05270 */
[----:B------:R-:W-:Y:S05]  /*0340*/  @!P0 EXIT ;  /* 0x000000000000894d */ /* 0x000fea0003800000 */
[----:B0-----:R-:W0:Y:S01]  /*0350*/  S2R R5, SR_LANEID ;  /* 0x0000000000057919 */ /* 0x001e220000000000 */
        /* <DEDUP_REMOVED lines=9> */
[----:B0-----:R-:W-:-:S06]  /*03f0*/  LOP3.LUT R10, R10, UR6, RZ, 0xc0, !PT ;  /* 0x000000060a0a7c12 */ /* 0x001fcc000f8ec0ff */
[----:B------:R-:W0:Y:S01]  /*0400*/  POPC R10, R10 ;  /* 0x0000000a000a7309 */ /* 0x000e220000000000 */
[----:B--2---:R-:W0:Y:S02]  /*0410*/  SHFL.IDX PT, R7, R3, R8, 0x1f ;  /* 0x00001f0803077589 */ /* 0x004e2400000e0000 */
[----:B0-----:R-:W-:-:S05]  /*0420*/  IADD3 R7, PT, PT, R7, R10, RZ ;  /* 0x0000000a07077210 */ /* 0x001fca0007ffe0ff */
[----:B---3--:R-:W-:-:S05]  /*0430*/  IMAD.WIDE R6, R7, 0x4, R4 ;  /* 0x0000000407067825 */ /* 0x008fca00078e0204 */
[----:B------:R-:W-:Y:S01]  /*0440*/  ST.E desc[UR4][R6.64], R0 ;  /* 0x0000000006007985 */ /* 0x000fe2000c101904 */
[----:B------:R-:W-:Y:S05]  /*0450*/  EXIT ;  /* 0x000000000000794d */ /* 0x000fea0003800000 */
.L_x_96:
        /* <DEDUP_REMOVED lines=10> */
.L_x_225:


//--------------------- .text._Z10iscriticlev     --------------------------
	.section	.text._Z10iscriticlev,"ax",@progbits
	.align	128
        .global         _Z10iscriticlev
        .type           _Z10iscriticlev,@function
        .size           _Z10iscriticlev,(.L_x_226 - _Z10iscriticlev)
        .other          _Z10iscriticlev,@"STO_CUDA_ENTRY STV_DEFAULT"
_Z10iscriticlev:
.text._Z10iscriticlev:
        /* <DEDUP_REMOVED lines=11> */
[----:B0-----:R-:W2:Y:S06]  /*00b0*/  LDG.E.64 R2, desc[UR4][R12.64] ;  /* 0x000000040c027981 */ /* 0x001eac000c1e1b00 */
[----:B------:R-:W0:Y:S01]  /*00c0*/  LDC.64 R6, c[0x4][RZ] ;  /* 0x01000000ff067b82 */ /* 0x000e220000000a00 */
[----:B------:R-:W-:-:S07]  /*00d0*/  IMAD R5, R0, 0xc, RZ ;  /* 0x0000000c00057824 */ /* 0x000fce00078e02ff */
[----:B------:R-:W1:Y:S01]  /*00e0*/  LDC.64 R8, c[0x4][0xf8] ;  /* 0x01003e00ff087b82 */ /* 0x000e620000000a00 */
[----:B0-----:R-:W3:Y:S04]  /*00f0*/  LDG.E.64 R6, desc[UR4][R6.64] ;  /* 0x0000000406067981 */ /* 0x001ee8000c1e1b00 */
[----:B-1----:R-:W5:Y:S01]  /*0100*/  LDG.E.64 R8, desc[UR4][R8.64] ;  /* 0x0000000408087981 */ /* 0x002f62000c1e1b00 */
[----:B--2---:R-:W-:-:S05]  /*0110*/  IMAD.WIDE R2, R5, 0x4, R2 ;  /* 0x0000000405027825 */ /* 0x004fca00078e0202 */
[----:B------:R-:W2:Y:S01]  /*0120*/  LD.E R5, desc[UR4][R2.64] ;  /* 0x0000000402057980 */ /* 0x000ea2000c101900 */
[----:B------:R-:W-:Y:S01]  /*0130*/  BSSY.RECONVERGENT B0, `(.L_x_97) ;  /* 0x00000e3000007945 */ /* 0x000fe20003800200 */
[----:B------:R-:W-:Y:S01]  /*0140*/  PLOP3.LUT P0, PT, PT, PT, PT, 0x8, 0x80 ;  /* 0x000000000080781c */ /* 0x000fe20003f0e170 */
[----:B---3--:R-:W-:Y:S01]  /*0150*/  IMAD.WIDE R10, R0, 0x8, R6 ;  /* 0x00000008000a7825 */ /* 0x008fe200078e0206 */
[----:B--2---:R-:W-:-:S13]  /*0160*/  ISETP.NE.AND P2, PT, R5, -0x1, PT ;  /* 0xffffffff0500780c */ /* 0x004fda0003f45270 */
[----:B------:R-:W-:Y:S05]  /*0170*/  @!P2 BRA `(.L_x_98) ;  /* 0x0000000c0078a947 */ /* 0x000fea0003800000 */
[----:B-----5:R-:W-:-:S06]  /*0180*/  IMAD.WIDE R12, R5, 0x4, R8 ;  /* 0x00000004050c7825 */ /* 0x020fcc00078e0208 */
[----:B------:R-:W2:Y:S01]  /*0190*/  LD.E R12, desc[UR4][R12.64] ;  /* 0x000000040c0c7980 */ /* 0x000ea2000c101900 */
[----:B------:R-:W-:Y:S01]  /*01a0*/  BSSY.RELIABLE B1, `(.L_x_99) ;  /* 0x000000c000017945 */ /* 0x000fe20003800100 */
[----:B--2---:R-:W-:-:S13]  /*01b0*/  ISETP.NE.AND P0, PT, R12, 0x1, PT ;  /* 0x000000010c00780c */ /* 0x004fda0003f05270 */
[----:B------:R-:W-:Y:S05]  /*01c0*/  @!P0 BRA `(.L_x_100) ;  /* 0x0000000000248947 */ /* 0x000fea0003800000 */
[----:B------:R-:W-:Y:S01]  /*01d0*/  IMAD.WIDE R12, R5, 0x8, R6 ;  /* 0x00000008050c7825 */ /* 0x000fe200078e0206 */
[----:B------:R-:W2:Y:S05]  /*01e0*/  LD.E.64 R14, desc[UR4][R10.64] ;  /* 0x000000040a0e7980 */ /* 0x000eaa000c101b00 */
[----:B------:R-:W2:Y:S02]  /*01f0*/  LD.E.64 R12, desc[UR4][R12.64] ;  /* 0x000000040c0c7980 */ /* 0x000ea4000c101b00 */
[----:B--2---:R-:W-:-:S06]  /*0200*/  DSETP.NEU.AND P0, PT, R12, R14, PT ;  /* 0x0000000e0c00722a */ /* 0x004fcc0003f0d000 */
[----:B------:R-:W-:-:S13]  /*0210*/  ISETP.GT.AND P0, PT, R5, R0, !P0 ;  /* 0x000000000500720c */ /* 0x000fda0004704270 */
[----:B------:R-:W-:Y:S01]  /*0220*/  DSETP.GT.OR P1, PT, R12, R14, P0 ;  /* 0x0000000e0c00722a */ /* 0x000fe20000724400 */
[----:B------:R-:W-:-:S13]  /*0230*/  PLOP3.LUT P0, PT, PT, PT, PT, 0x80, 0x8 ;  /* 0x000000000008781c */ /* 0x000fda0003f0f070 */
[----:B------:R-:W-:Y:S05]  /*0240*/  @P1 BREAK.RELIABLE B1 ;  /* 0x0000000000011942 */ /* 0x000fea0003800100 */
[----:B------:R-:W-:Y:S05]  /*0250*/  @P1 BRA `(.L_x_98) ;  /* 0x0000000c00401947 */ /* 0x000fea0003800000 */
.L_x_100:
[----:B------:R-:W-:Y:S05]  /*0260*/  BSYNC.RELIABLE B1 ;  /* 0x0000000000017941 */ /* 0x000fea0003800100 */
.L_x_99:
[----:B------:R-:W2:Y:S01]  /*0270*/  LD.E R17, desc[UR4][R2.64+0x4] ;  /* 0x0000040402117980 */ /* 0x000ea2000c101900 */
[----:B------:R-:W-:Y:S02]  /*0280*/  PLOP3.LUT P0, PT, PT, PT, PT, 0x8, 0x80 ;  /* 0x000000000080781c */ /* 0x000fe40003f0e170 */
[----:B--2---:R-:W-:-:S13]  /*0290*/  ISETP.NE.AND P1, PT, R17, -0x1, PT ;  /* 0xffffffff1100780c */ /* 0x004fda0003f25270 */
[----:B------:R-:W-:Y:S05]  /*02a0*/  @!P1 BRA `(.L_x_98) ;  /* 0x0000000c002c9947 */ /* 0x000fea0003800000 */
[----:B------:R-:W-:-:S06]  /*02b0*/  IMAD.WIDE R12, R17, 0x4, R8 ;  /* 0x00000004110c7825 */ /* 0x000fcc00078e0208 */
        /* <DEDUP_REMOVED lines=13> */
.L_x_102:
[----:B------:R-:W-:Y:S05]  /*0390*/  BSYNC.RELIABLE B1 ;  /* 0x0000000000017941 */ /* 0x000fea0003800100 */
.L_x_101:
        /* <DEDUP_REMOVED lines=18> */
.L_x_104:
[----:B------:R-:W-:Y:S05]  /*04c0*/  BSYNC.RELIABLE B1 ;  /* 0x0000000000017941 */ /* 0x000fea0003800100 */
.L_x_103:
        /* <DEDUP_REMOVED lines=18> */
.L_x_106:
[----:B------:R-:W-:Y:S05]  /*05f0*/  BSYNC.RELIABLE B1 ;  /* 0x0000000000017941 */ /* 0x000fea0003800100 */
.L_x_105:
        /* <DEDUP_REMOVED lines=18> */
.L_x_108:
[----:B------:R-:W-:Y:S05]  /*0720*/  BSYNC.RELIABLE B1 ;  /* 0x0000000000017941 */ /* 0x000fea0003800100 */
.L_x_107:
        /* <DEDUP_REMOVED lines=18> */
.L_x_110:
[----:B------:R-:W-:Y:S05]  /*0850*/  BSYNC.RELIABLE B1 ;  /* 0x0000000000017941 */ /* 0x000fea0003800100 */
.L_x_109:
        /* <DEDUP_REMOVED lines=18> */
.L_x_112:
[----:B------:R-:W-:Y:S05]  /*0980*/  BSYNC.RELIABLE B1 ;  /* 0x0000000000017941 */ /* 0x000fea0003800100 */
.L_x_111:
        /* <DEDUP_REMOVED lines=18> */
.L_x_114:
[----:B------:R-:W-:Y:S05]  /*0ab0*/  BSYNC.RELIABLE B1 ;  /* 0x0000000000017941 */ /* 0x000fea0003800100 */
.L_x_113:
        /* <DEDUP_REMOVED lines=18> */
.L_x_116:
[----:B------:R-:W-:Y:S05]  /*0be0*/  BSYNC.RELIABLE B1 ;  /* 0x0000000000017941 */ /* 0x000fea0003800100 */
.L_x_115:
        /* <DEDUP_REMOVED lines=18> */
.L_x_118:
[----:B------:R-:W-:Y:S05]  /*0d10*/  BSYNC.RELIABLE B1 ;  /* 0x0000000000017941 */ /* 0x000fea0003800100 */
.L_x_117:
        /* <DEDUP_REMOVED lines=18> */
.L_x_120:
[----:B------:R-:W-:Y:S05]  /*0e40*/  BSYNC.RELIABLE B1 ;  /* 0x0000000000017941 */ /* 0x000fea0003800100 */
.L_x_119:
[----:B------:R-:W2:Y:S01]  /*0e50*/  LD.E R17, desc[UR4][R2.64+0x2c] ;  /* 0x00002c0402117980 */ /* 0x000ea2000c101900 */
[----:B------:R-:W-:Y:S02]  /*0e60*/  PLOP3.LUT P0, PT, PT, PT, PT, 0x8, 0x80 ;  /* 0x000000000080781c */ /* 0x000fe40003f0e170 */
[----:B--2---:R-:W-:-:S13]  /*0e70*/  ISETP.NE.AND P1, PT, R17, -0x1, PT ;  /* 0xffffffff1100780c */ /* 0x004fda0003f25270 */
[----:B------:R-:W-:Y:S05]  /*0e80*/  @!P1 BRA `(.L_x_98) ;  /* 0x0000000000349947 */ /* 0x000fea0003800000 */
[----:B------:R-:W-:-:S06]  /*0e90*/  IMAD.WIDE R12, R17, 0x4, R8 ;  /* 0x00000004110c7825 */ /* 0x000fcc00078e0208 */
[----:B------:R-:W2:Y:S02]  /*0ea0*/  LD.E R12, desc[UR4][R12.64] ;  /* 0x000000040c0c7980 */ /* 0x000ea4000c101900 */
        /* <DEDUP_REMOVED lines=9> */
[----:B------:R-:W-:Y:S05]  /*0f40*/  @P1 BRA `(.L_x_98) ;  /* 0x0000000000041947 */ /* 0x000fea0003800000 */
.L_x_121:
[----:B------:R-:W-:-:S13]  /*0f50*/  PLOP3.LUT P0, PT, PT, PT, PT, 0x8, 0x80 ;  /* 0x000000000080781c */ /* 0x000fda0003f0e170 */
.L_x_98:
[----:B------:R-:W-:Y:S05]  /*0f60*/  BSYNC.RECONVERGENT B0 ;  /* 0x0000000000007941 */ /* 0x000fea0003800200 */
.L_x_97:
[----:B------:R-:W-:Y:S05]  /*0f70*/  WARPSYNC.ALL ;  /* 0x0000000000007948 */ /* 0x000fea0003800000 */
[----:B------:R-:W-:Y:S01]  /*0f80*/  BSSY.RECONVERGENT B0, `(.L_x_122) ;  /* 0x00000e1000007945 */ /* 0x000fe20003800200 */
[----:B------:R-:W-:-:S03]  /*0f90*/  PLOP3.LUT P1, PT, PT, PT, PT, 0x8, 0x80 ;  /* 0x000000000080781c */ /* 0x000fc60003f2e170 */
[----:B------:R-:W-:Y:S10]  /*0fa0*/  @!P2 BRA `(.L_x_123) ;  /* 0x0000000c0078a947 */ /* 0x000ff40003800000 */
        /* <DEDUP_REMOVED lines=9> */
[----:B------:R-:W-:-:S13]  /*1040*/  ISETP.LT.AND P1, PT, R5, R0, !P1 ;  /* 0x000000000500720c */ /* 0x000fda0004f21270 */
[----:B------:R-:W-:Y:S01]  /*1050*/  DSETP.LT.OR P2, PT, R12, R14, P1 ;  /* 0x0000000e0c00722a */ /* 0x000fe20000f41400 */
[----:B------:R-:W-:-:S13]  /*1060*/  PLOP3.LUT P1, PT, PT, PT, PT, 0x80, 0x8 ;  /* 0x000000000008781c */ /* 0x000fda0003f2f070 */
[----:B------:R-:W-:Y:S05]  /*1070*/  @P2 BREAK.RELIABLE B1 ;  /* 0x0000000000012942 */ /* 0x000fea0003800100 */
[----:B------:R-:W-:Y:S05]  /*1080*/  @P2 BRA `(.L_x_123) ;  /* 0x0000000c00402947 */ /* 0x000fea0003800000 */
.L_x_125:
[----:B------:R-:W-:Y:S05]  /*1090*/  BSYNC.RELIABLE B1 ;  /* 0x0000000000017941 */ /* 0x000fea0003800100 */
.L_x_124:
        /* <DEDUP_REMOVED lines=18> */
.L_x_127:
[----:B------:R-:W-:Y:S05]  /*11c0*/  BSYNC.RELIABLE B1 ;  /* 0x0000000000017941 */ /* 0x000fea0003800100 */
.L_x_126:
        /* <DEDUP_REMOVED lines=18> */
.L_x_129:
[----:B------:R-:W-:Y:S05]  /*12f0*/  BSYNC.RELIABLE B1 ;  /* 0x0000000000017941 */ /* 0x000fea0003800100 */
.L_x_128:
        /* <DEDUP_REMOVED lines=18> */
.L_x_131:
[----:B------:R-:W-:Y:S05]  /*1420*/  BSYNC.RELIABLE B1 ;  /* 0x0000000000017941 */ /* 0x000fea0003800100 */
.L_x_130:
        /* <DEDUP_REMOVED lines=18> */
.L_x_133:
[----:B------:R-:W-:Y:S05]  /*1550*/  BSYNC.RELIABLE B1 ;  /* 0x0000000000017941 */ /* 0x000fea0003800100 */
.L_x_132:
        /* <DEDUP_REMOVED lines=18> */
.L_x_135:
[----:B------:R-:W-:Y:S05]  /*1680*/  BSYNC.RELIABLE B1 ;  /* 0x0000000000017941 */ /* 0x000fea0003800100 */
.L_x_134:
        /* <DEDUP_REMOVED lines=18> */
.L_x_137:
[----:B------:R-:W-:Y:S05]  /*17b0*/  BSYNC.RELIABLE B1 ;  /* 0x0000000000017941 */ /* 0x000fea0003800100 */
.L_x_136:
        /* <DEDUP_REMOVED lines=18> */
.L_x_139:
[----:B------:R-:W-:Y:S05]  /*18e0*/  BSYNC.RELIABLE B1 ;  /* 0x0000000000017941 */ /* 0x000fea0003800100 */
.L_x_138:
        /* <DEDUP_REMOVED lines=18> */
.L_x_141:
[----:B------:R-:W-:Y:S05]  /*1a10*/  BSYNC.RELIABLE B1 ;  /* 0x0000000000017941 */ /* 0x000fea0003800100 */
.L_x_140:
        /* <DEDUP_REMOVED lines=18> */
.L_x_143:
[----:B------:R-:W-:Y:S05]  /*1b40*/  BSYNC.RELIABLE B1 ;  /* 0x0000000000017941 */ /* 0x000fea0003800100 */
.L_x_142:
        /* <DEDUP_REMOVED lines=18> */
.L_x_145:
[----:B------:R-:W-:Y:S05]  /*1c70*/  BSYNC.RELIABLE B1 ;  /* 0x0000000000017941 */ /* 0x000fea0003800100 */
.L_x_144:
        /* <DEDUP_REMOVED lines=15> */
[----:B------:R-:W-:Y:S05]  /*1d70*/  @P2 BRA `(.L_x_123) ;  /* 0x0000000000042947 */ /* 0x000fea0003800000 */
.L_x_146:
[----:B------:R-:W-:-:S13]  /*1d80*/  PLOP3.LUT P1, PT, PT, PT, PT, 0x8, 0x80 ;  /* 0x000000000080781c */ /* 0x000fda0003f2e170 */
.L_x_123:
[----:B------:R-:W-:Y:S05]  /*1d90*/  BSYNC.RECONVERGENT B0 ;  /* 0x0000000000007941 */ /* 0x000fea0003800200 */
.L_x_122:
[----:B------:R-:W-:Y:S05]  /*1da0*/  WARPSYNC.ALL ;  /* 0x0000000000007948 */ /* 0x000fea0003800000 */
[----:B------:R-:W-:Y:S04]  /*1db0*/  BSSY.RECONVERGENT B0, `(.L_x_147) ;  /* 0x0000020000007945 */ /* 0x000fe80003800200 */
[----:B------:R-:W-:Y:S05]  /*1dc0*/  @P0 BRA `(.L_x_148) ;  /* 0x00000000001c0947 */ /* 0x000fea0003800000 */
[----:B------:R-:W0:Y:S02]  /*1dd0*/  LDC.64 R2, c[0x4][0xc8] ;  /* 0x01003200ff027b82 */ /* 0x000e240000000a00 */
[----:B0-----:R-:W2:Y:S02]  /*1de0*/  LDG.E.64 R2, desc[UR4][R2.64] ;  /* 0x0000000402027981 */ /* 0x001ea4000c1e1b00 */
[----:B--2---:R-:W-:-:S06]  /*1df0*/  IMAD.WIDE R4, R0, 0x4, R2 ;  /* 0x0000000400047825 */ /* 0x004fcc00078e0202 */
[----:B------:R-:W2:Y:S02]  /*1e00*/  LD.E R4, desc[UR4][R4.64] ;  /* 0x0000000404047980 */ /* 0x000ea4000c101900 */
[----:B--2---:R-:W-:-:S13]  /*1e10*/  ISETP.NE.AND P0, PT, R4, -0x1, PT ;  /* 0xffffffff0400780c */ /* 0x004fda0003f05270 */
[----:B------:R-:W-:Y:S05]  /*1e20*/  @!P0 BRA `(.L_x_149) ;  /* 0x0000000000608947 */ /* 0x000fea0003800000 */
[----:B------:R-:W-:Y:S05]  /*1e30*/  BRA `(.L_x_150) ;  /* 0x0000000000187947 */ /* 0x000fea0003800000 */
.L_x_148:
[----:B------:R-:W0:Y:S02]  /*1e40*/  LDC.64 R2, c[0x4][0xc8] ;  /* 0x01003200ff027b82 */ /* 0x000e240000000a00 */
[----:B0-----:R-:W2:Y:S02]  /*1e50*/  LDG.E.64 R2, desc[UR4][R2.64] ;  /* 0x0000000402027981 */ /* 0x001ea4000c1e1b00 */
[----:B--2---:R-:W-:-:S06]  /*1e60*/  IMAD.WIDE R4, R0, 0x4, R2 ;  /* 0x0000000400047825 */ /* 0x004fcc00078e0202 */
[----:B------:R-:W2:Y:S02]  /*1e70*/  LD.E R4, desc[UR4][R4.64] ;  /* 0x0000000404047980 */ /* 0x000ea4000c101900 */
[----:B--2---:R-:W-:-:S13]  /*1e80*/  ISETP.NE.AND P0, PT, R4, -0x1, PT ;  /* 0xffffffff0400780c */ /* 0x004fda0003f05270 */
[----:B------:R-:W-:Y:S05]  /*1e90*/  @P0 BRA `(.L_x_149) ;  /* 0x0000000000440947 */ /* 0x000fea0003800000 */
.L_x_150:
[----:B------:R-:W0:Y:S01]  /*1ea0*/  S2R R5, SR_LANEID ;  /* 0x0000000000057919 */ /* 0x000e220000000000 */
[----:B------:R-:W-:Y:S01]  /*1eb0*/  VOTEU.ANY UR6, UPT, PT ;  /* 0x0000000000067886 */ /* 0x000fe200038e0100 */
[----:B------:R-:W1:Y:S01]  /*1ec0*/  LDC.64 R2, c[0x4][0x88] ;  /* 0x01002200ff027b82 */ /* 0x000e620000000a00 */
[----:B-----5:R-:W0:Y:S08]  /*1ed0*/  FLO.U32 R8, UR6 ;  /* 0x0000000600087d00 */ /* 0x020e3000080e0000 */
        /* <DEDUP_REMOVED lines=9> */
[----:B0-----:R-:W-:-:S04]  /*1f70*/  IMAD.IADD R7, R7, 0x1, R10 ;  /* 0x0000000107077824 */ /* 0x001fc800078e020a */
[----:B---3--:R-:W-:-:S05]  /*1f80*/  IMAD.WIDE R6, R7, 0x4, R4 ;  /* 0x0000000407067825 */ /* 0x008fca00078e0204 */
[----:B------:R-:W-:Y:S01]  /*1f90*/  ST.E desc[UR4][R6.64], R0 ;  /* 0x0000000006007985 */ /* 0x000fe2000c101904 */
[----:B------:R-:W-:Y:S05]  /*1fa0*/  EXIT ;  /* 0x000000000000794d */ /* 0x000fea0003800000 */
.L_x_149:
[----:B------:R-:W-:Y:S05]  /*1fb0*/  BSYNC.RECONVERGENT B0 ;  /* 0x0000000000007941 */ /* 0x000fea0003800200 */
.L_x_147:
[----:B------:R-:W-:Y:S04]  /*1fc0*/  BSSY.RECONVERGENT B0, `(.L_x_151) ;  /* 0x000000f000007945 */ /* 0x000fe80003800200 */
[----:B------:R-:W-:Y:S05]  /*1fd0*/  @P1 BRA `(.L_x_152) ;  /* 0x00000000001c1947 */ /* 0x000fea0003800000 */
[----:B------:R-:W0:Y:S02]  /*1fe0*/  LDC.64 R2, c[0x4][0xd0] ;  /* 0x01003400ff027b82 */ /* 0x000e240000000a00 */
[----:B0-----:R-:W2:Y:S02]  /*1ff0*/  LDG.E.64 R2, desc[UR4][R2.64] ;  /* 0x0000000402027981 */ /* 0x001ea4000c1e1b00 */
[----:B--2---:R-:W-:-:S06]  /*2000*/  IMAD.WIDE R4, R0, 0x4, R2 ;  /* 0x0000000400047825 */ /* 0x004fcc00078e0202 */
[----:B------:R-:W2:Y:S02]  /*2010*/  LD.E R4, desc[UR4][R4.64] ;  /* 0x0000000404047980 */ /* 0x000ea4000c101900 */
[----:B--2---:R-:W-:-:S13]  /*2020*/  ISETP.NE.AND P0, PT, R4, -0x1, PT ;  /* 0xffffffff0400780c */ /* 0x004fda0003f05270 */
[----:B------:R-:W-:Y:S05]  /*2030*/  @!P0 EXIT ;  /* 0x000000000000894d */ /* 0x000fea0003800000 */
[----:B------:R-:W-:Y:S05]  /*2040*/  BRA `(.L_x_153) ;  /* 0x0000000000187947 */ /* 0x000fea0003800000 */
.L_x_152:
[----:B------:R-:W0:Y:S02]  /*2050*/  LDC.64 R2, c[0x4][0xd0] ;  /* 0x01003400ff027b82 */ /* 0x000e240000000a00 */
[----:B0-----:R-:W2:Y:S02]  /*2060*/  LDG.E.64 R2, desc[UR4][R2.64] ;  /* 0x0000000402027981 */ /* 0x001ea4000c1e1b00 */
[----:B--2---:R-:W-:-:S06]  /*2070*/  IMAD.WIDE R4, R0, 0x4, R2 ;  /* 0x0000000400047825 */ /* 0x004fcc00078e0202 */
[----:B------:R-:W2:Y:S02]  /*2080*/  LD.E R4, desc[UR4][R4.64] ;  /* 0x0000000404047980 */ /* 0x000ea4000c101900 */
[----:B--2---:R-:W-:-:S13]  /*2090*/  ISETP.NE.AND P0, PT, R4, -0x1, PT ;  /* 0xffffffff0400780c */ /* 0x004fda0003f05270 */
[----:B------:R-:W-:Y:S05]  /*20a0*/  @P0 EXIT ;  /* 0x000000000000094d */ /* 0x000fea0003800000 */
.L_x_153:
[----:B------:R-:W-:Y:S05]  /*20b0*/  BSYNC.RECONVERGENT B0 ;  /* 0x0000000000007941 */ /* 0x000fea0003800200 */
.L_x_151:
        /* <DEDUP_REMOVED lines=17> */
.L_x_154:
        /* <DEDUP_REMOVED lines=11> */
.L_x_226:


//--------------------- .text._Z18checkElementKernelPiiiPb --------------------------
	.section	.text._Z18checkElementKernelPiiiPb,"ax",@progbits
	.align	128
        .global         _Z18checkElementKernelPiiiPb
        .type           _Z18checkElementKernelPiiiPb,@function
        .size           _Z18checkElementKernelPiiiPb,(.L_x_227 - _Z18checkElementKernelPiiiPb)
        .other          _Z18checkElementKernelPiiiPb,@"STO_CUDA_ENTRY STV_DEFAULT"
_Z18checkElementKernelPiiiPb:
.text._Z18checkElementKernelPiiiPb:
        /* <DEDUP_REMOVED lines=8> */
[----:B------:R-:W0:Y:S01]  /*0080*/  LDC.64 R2, c[0x0][0x380] ;  /* 0x0000e000ff027b82 */ /* 0x000e220000000a00 */
[----:B------:R-:W1:Y:S01]  /*0090*/  LDCU.64 UR4, c[0x0][0x358] ;  /* 0x00006b00ff0477ac */ /* 0x000e620008000a00 */
[----:B------:R-:W2:Y:S01]  /*00a0*/  LDCU UR6, c[0x0][0x38c] ;  /* 0x00007180ff0677ac */ /* 0x000ea20008000800 */
[----:B0-----:R-:W-:-:S06]  /*00b0*/  IMAD.WIDE R2, R5, 0x4, R2 ;  /* 0x0000000405027825 */ /* 0x001fcc00078e0202 */
[----:B-1----:R-:W2:Y:S02]  /*00c0*/  LDG.E R2, desc[UR4][R2.64] ;  /* 0x0000000402027981 */ /* 0x002ea4000c1e1900 */
[----:B--2---:R-:W-:-:S13]  /*00d0*/  ISETP.NE.AND P0, PT, R2, UR6, PT ;  /* 0x0000000602007c0c */ /* 0x004fda000bf05270 */
[----:B------:R-:W-:Y:S05]  /*00e0*/  @P0 EXIT ;  /* 0x000000000000094d */ /* 0x000fea0003800000 */
[----:B------:R-:W0:Y:S01]  /*00f0*/  LDC.64 R2, c[0x0][0x390] ;  /* 0x0000e400ff027b82 */ /* 0x000e220000000a00 */
[----:B------:R-:W-:-:S05]  /*0100*/  HFMA2 R0, -RZ, RZ, 0, 5.9604644775390625e-08 ;  /* 0x00000001ff007431 */ /* 0x000fca00000001ff */
[----:B0-----:R-:W-:Y:S01]  /*0110*/  STG.E.U8 desc[UR4][R2.64], R0 ;  /* 0x0000000002007986 */ /* 0x001fe2000c101104 */
[----:B------:R-:W-:Y:S05]  /*0120*/  EXIT ;  /* 0x000000000000794d */ /* 0x000fea0003800000 */
.L_x_155:
        /* <DEDUP_REMOVED lines=13> */
.L_x_227:


//--------------------- .text._Z14find_directioni --------------------------
	.section	.text._Z14find_directioni,"ax",@progbits
	.align	128
        .global         _Z14find_directioni
        .type           _Z14find_directioni,@function
        .size           _Z14find_directioni,(.L_x_228 - _Z14find_directioni)
        .other          _Z14find_directioni,@"STO_CUDA_ENTRY STV_DEFAULT"
_Z14find_directioni:
.text._Z14find_directioni:
        /* <DEDUP_REMOVED lines=14> */
[----:B--2---:R-:W-:-:S13]  /*00e0*/  ISETP.NE.AND P0, PT, R4, 0x1, PT ;  /* 0x000000010400780c */ /* 0x004fda0003f05270 */
[----:B------:R-:W-:Y:S05]  /*00f0*/  @!P0 EXIT ;  /* 0x000000000000894d */ /* 0x000fea0003800000 */
[----:B------:R-:W0:Y:S01]  /*0100*/  LDCU UR6, c[0x0][0x380] ;  /* 0x00007000ff0677ac */ /* 0x000e220008000800 */
[----:B------:R-:W1:Y:S01]  /*0110*/  LDC.64 R24, c[0x4][0x38] ;  /* 0x01000e00ff187b82 */ /* 0x000e620000000a00 */
[----:B0-----:R-:W-:Y:S01]  /*0120*/  ISETP.NE.AND P1, PT, RZ, UR6, PT ;  /* 0x00000006ff007c0c */ /* 0x001fe2000bf25270 */
[----:B-1----:R-:W2:-:S12]  /*0130*/  LDG.E.64 R4, desc[UR4][R24.64] ;  /* 0x0000000418047981 */ /* 0x002e98000c1e1b00 */
[----:B------:R-:W0:Y:S02]  /*0140*/  @!P1 LDC.64 R10, c[0x4][RZ] ;  /* 0x01000000ff0a9b82 */ /* 0x000e240000000a00 */
[----:B0-----:R-:W3:Y:S06]  /*0150*/  @!P1 LDG.E.64 R12, desc[UR4][R10.64] ;  /* 0x000000040a0c9981 */ /* 0x001eec000c1e1b00 */
[----:B------:R-:W0:Y:S01]  /*0160*/  @P1 LDC.64 R22, c[0x4][0x100] ;  /* 0x01004000ff161b82 */ /* 0x000e220000000a00 */
[----:B------:R-:W-:-:S04]  /*0170*/  IMAD R19, R21, 0xc, RZ ;  /* 0x0000000c15137824 */ /* 0x000fc800078e02ff */
[----:B--2---:R-:W-:-:S05]  /*0180*/  IMAD.WIDE R4, R19, 0x4, R4 ;  /* 0x0000000413047825 */ /* 0x004fca00078e0204 */
[----:B------:R-:W2:Y:S04]  /*0190*/  LDG.E R29, desc[UR4][R4.64] ;  /* 0x00000004041d7981 */ /* 0x000ea8000c1e1900 */
[----:B------:R-:W4:Y:S04]  /*01a0*/  LDG.E R17, desc[UR4][R4.64+0x4] ;  /* 0x0000040404117981 */ /* 0x000f28000c1e1900 */
[----:B------:R-:W3:Y:S04]  /*01b0*/  LDG.E R7, desc[UR4][R4.64+0x8] ;  /* 0x0000080404077981 */ /* 0x000ee8000c1e1900 */
[----:B------:R-:W3:Y:S04]  /*01c0*/  LDG.E R9, desc[UR4][R4.64+0xc] ;  /* 0x00000c0404097981 */ /* 0x000ee8000c1e1900 */
[----:B------:R1:W5:Y:S04]  /*01d0*/  LDG.E R15, desc[UR4][R4.64+0x10] ;  /* 0x00001004040f7981 */ /* 0x000368000c1e1900 */
[----:B------:R1:W5:Y:S04]  /*01e0*/  LDG.E R27, desc[UR4][R4.64+0x14] ;  /* 0x00001404041b7981 */ /* 0x000368000c1e1900 */
[----:B0-----:R-:W3:Y:S01]  /*01f0*/  @P1 LDG.E.64 R12, desc[UR4][R22.64] ;  /* 0x00000004160c1981 */ /* 0x001ee2000c1e1b00 */
[----:B------:R-:W-:Y:S01]  /*0200*/  BSSY.RECONVERGENT B0, `(.L_x_156) ;  /* 0x0000014000007945 */ /* 0x000fe20003800200 */
[----:B------:R-:W-:Y:S01]  /*0210*/  IMAD.MOV.U32 R0, RZ, RZ, R21 ;  /* 0x000000ffff007224 */ /* 0x000fe200078e0015 */
[----:B--2---:R-:W-:-:S02]  /*0220*/  ISETP.NE.AND P4, PT, R29, -0x1, PT ;  /* 0xffffffff1d00780c */ /* 0x004fc40003f85270 */
[----:B----4-:R-:W-:Y:S02]  /*0230*/  ISETP.NE.AND P0, PT, R17, -0x1, PT ;  /* 0xffffffff1100780c */ /* 0x010fe40003f05270 */
[----:B---3--:R-:W-:Y:S02]  /*0240*/  ISETP.NE.AND P3, PT, R7, -0x1, PT ;  /* 0xffffffff0700780c */ /* 0x008fe40003f65270 */
[----:B------:R-:W-:Y:S01]  /*0250*/  ISETP.NE.AND P2, PT, R9, -0x1, PT ;  /* 0xffffffff0900780c */ /* 0x000fe20003f45270 */
[----:B------:R-:W-:-:S06]  /*0260*/  IMAD.WIDE R10, R21, 0x8, R12 ;  /* 0x00000008150a7825 */ /* 0x000fcc00078e020c */
[----:B-1----:R-:W-:Y:S06]  /*0270*/  @!P4 BRA `(.L_x_157) ;  /* 0x000000000030c947 */ /* 0x002fec0003800000 */
[----:B------:R-:W-:-:S06]  /*0280*/  IMAD.WIDE R22, R29, 0x4, R2 ;  /* 0x000000041d167825 */ /* 0x000fcc00078e0202 */
[----:B------:R-:W2:Y:S02]  /*0290*/  LDG.E R22, desc[UR4][R22.64] ;  /* 0x0000000416167981 */ /* 0x000ea4000c1e1900 */
[----:B--2---:R-:W-:-:S13]  /*02a0*/  ISETP.NE.AND P4, PT, R22, 0x1, PT ;  /* 0x000000011600780c */ /* 0x004fda0003f85270 */
[----:B------:R-:W-:Y:S05]  /*02b0*/  @!P4 BRA `(.L_x_157) ;  /* 0x000000000020c947 */ /* 0x000fea0003800000 */
[----:B------:R-:W-:Y:S01]  /*02c0*/  IMAD.WIDE R24, R29, 0x8, R12 ;  /* 0x000000081d187825 */ /* 0x000fe200078e020c */
[----:B------:R-:W2:Y:S05]  /*02d0*/  LDG.E.64 R22, desc[UR4][R10.64] ;  /* 0x000000040a167981 */ /* 0x000eaa000c1e1b00 */
[----:B------:R-:W2:Y:S01]  /*02e0*/  LDG.E.64 R24, desc[UR4][R24.64] ;  /* 0x0000000418187981 */ /* 0x000ea2000c1e1b00 */
[----:B------:R-:W-:Y:S01]  /*02f0*/  IMAD.MOV.U32 R0, RZ, RZ, R29 ;  /* 0x000000ffff007224 */ /* 0x000fe200078e001d */
[----:B--2---:R-:W-:-:S14]  /*0300*/  DSETP.GT.AND P4, PT, R24, R22, PT ;  /* 0x000000161800722a */ /* 0x004fdc0003f84000 */
[----:B------:R-:W-:Y:S01]  /*0310*/  @!P4 DSETP.NEU.AND P5, PT, R24, R22, PT ;  /* 0x000000161800c22a */ /* 0x000fe20003fad000 */
[----:B------:R-:W-:-:S05]  /*0320*/  @!P4 VIMNMX R6, PT, PT, R21, R29, !PT ;  /* 0x0000001d1506c248 */ /* 0x000fca0007fe0100 */
[----:B------:R-:W-:-:S08]  /*0330*/  @!P4 SEL R0, R6, R21, !P5 ;  /* 0x000000150600c207 */ /* 0x000fd00006800000 */
.L_x_157:
[----:B------:R-:W-:Y:S05]  /*0340*/  BSYNC.RECONVERGENT B0 ;  /* 0x0000000000007941 */ /* 0x000fea0003800200 */
.L_x_156:
[----:B------:R-:W-:Y:S01]  /*0350*/  IMAD.MOV.U32 R6, RZ, RZ, R0 ;  /* 0x000000ffff067224 */ /* 0x000fe200078e0000 */
[----:B------:R-:W-:Y:S03]  /*0360*/  BSSY.RECONVERGENT B0, `(.L_x_158) ;  /* 0x0000012000007945 */ /* 0x000fe60003800200 */
[----:B------:R-:W-:Y:S01]  /*0370*/  IMAD.MOV.U32 R0, RZ, RZ, R6 ;  /* 0x000000ffff007224 */ /* 0x000fe200078e0006 */
[----:B------:R-:W-:Y:S06]  /*0380*/  @!P0 BRA `(.L_x_159) ;  /* 0x00000000003c8947 */ /* 0x000fec0003800000 */
[----:B------:R-:W-:-:S06]  /*0390*/  IMAD.WIDE R22, R17, 0x4, R2 ;  /* 0x0000000411167825 */ /* 0x000fcc00078e0202 */
[----:B------:R-:W2:Y:S02]  /*03a0*/  LDG.E R22, desc[UR4][R22.64] ;  /* 0x0000000416167981 */ /* 0x000ea4000c1e1900 */
[----:B--2---:R-:W-:-:S13]  /*03b0*/  ISETP.NE.AND P0, PT, R22, 0x1, PT ;  /* 0x000000011600780c */ /* 0x004fda0003f05270 */
[----:B------:R-:W-:Y:S05]  /*03c0*/  @!P0 BRA `(.L_x_159) ;  /* 0x00000000002c8947 */ /* 0x000fea0003800000 */
[----:B------:R-:W-:-:S04]  /*03d0*/  IMAD.WIDE R24, R17, 0x8, R12 ;  /* 0x0000000811187825 */ /* 0x000fc800078e020c */
[----:B------:R-:W-:Y:S02]  /*03e0*/  IMAD.WIDE R22, R6, 0x8, R12 ;  /* 0x0000000806167825 */ /* 0x000fe400078e020c */
[----:B------:R-:W2:Y:S04]  /*03f0*/  LDG.E.64 R24, desc[UR4][R24.64] ;  /* 0x0000000418187981 */ /* 0x000ea8000c1e1b00 */
[----:B------:R-:W2:Y:S01]  /*0400*/  LDG.E.64 R22, desc[UR4][R22.64] ;  /* 0x0000000416167981 */ /* 0x000ea2000c1e1b00 */
[----:B------:R-:W-:Y:S01]  /*0410*/  PLOP3.LUT P0, PT, PT, PT, PT, 0x80, 0x8 ;  /* 0x000000000008781c */ /* 0x000fe20003f0f070 */
[----:B------:R-:W-:Y:S01]  /*0420*/  IMAD.MOV.U32 R0, RZ, RZ, R17 ;  /* 0x000000ffff007224 */ /* 0x000fe200078e0011 */
[----:B--2---:R-:W-:-:S14]  /*0430*/  DSETP.GT.AND P4, PT, R24, R22, PT ;  /* 0x000000161800722a */ /* 0x004fdc0003f84000 */
[----:B------:R-:W-:-:S06]  /*0440*/  @!P4 DSETP.NEU.AND P5, PT, R24, R22, PT ;  /* 0x000000161800c22a */ /* 0x000fcc0003fad000 */
[----:B------:R-:W-:-:S13]  /*0450*/  @!P4 PLOP3.LUT P0, PT, P5, PT, PT, 0x80, 0x8 ;  /* 0x000000000008c81c */ /* 0x000fda0002f0f070 */
[----:B------:R-:W-:-:S05]  /*0460*/  @!P0 VIMNMX R6, PT, PT, R17, R6, !PT ;  /* 0x0000000611068248 */ /* 0x000fca0007fe0100 */
[----:B------:R-:W-:-:S07]  /*0470*/  @!P4 IMAD.MOV.U32 R0, RZ, RZ, R6 ;  /* 0x000000ffff00c224 */ /* 0x000fce00078e0006 */
.L_x_159:
[----:B------:R-:W-:Y:S05]  /*0480*/  BSYNC.RECONVERGENT B0 ;  /* 0x0000000000007941 */ /* 0x000fea0003800200 */
.L_x_158:
        /* <DEDUP_REMOVED lines=19> */
.L_x_161:
[----:B------:R-:W-:Y:S05]  /*05c0*/  BSYNC.RECONVERGENT B0 ;  /* 0x0000000000007941 */ /* 0x000fea0003800200 */
.L_x_160:
        /* <DEDUP_REMOVED lines=19> */
.L_x_163:
[----:B------:R-:W-:Y:S05]  /*0700*/  BSYNC.RECONVERGENT B0 ;  /* 0x0000000000007941 */ /* 0x000fea0003800200 */
.L_x_162:
[----:B------:R0:W5:Y:S04]  /*0710*/  LDG.E R7, desc[UR4][R4.64+0x18] ;  /* 0x0000180404077981 */ /* 0x000168000c1e1900 */
[----:B------:R0:W5:Y:S04]  /*0720*/  LDG.E R9, desc[UR4][R4.64+0x1c] ;  /* 0x00001c0404097981 */ /* 0x000168000c1e1900 */
[----:B------:R0:W5:Y:S02]  /*0730*/  LDG.E R25, desc[UR4][R4.64+0x20] ;  /* 0x0000200404197981 */ /* 0x000164000c1e1900 */
[----:B-----5:R-:W-:Y:S01]  /*0740*/  ISETP.NE.AND P0, PT, R15, -0x1, PT ;  /* 0xffffffff0f00780c */ /* 0x020fe20003f05270 */
[----:B------:R-:W-:Y:S01]  /*0750*/  BSSY.RECONVERGENT B0, `(.L_x_164) ;  /* 0x0000013000007945 */ /* 0x000fe20003800200 */
[----:B------:R-:W-:-:S05]  /*0760*/  MOV R6, R0 ;  /* 0x0000000000067202 */ /* 0x000fca0000000f00 */
[----:B------:R-:W-:-:S06]  /*0770*/  IMAD.MOV.U32 R0, RZ, RZ, R6 ;  /* 0x000000ffff007224 */ /* 0x000fcc00078e0006 */
[----:B0-----:R-:W-:Y:S05]  /*0780*/  @!P0 BRA `(.L_x_165) ;  /* 0x00000000003c8947 */ /* 0x001fea0003800000 */
        /* <DEDUP_REMOVED lines=15> */
.L_x_165:
[----:B------:R-:W-:Y:S05]  /*0880*/  BSYNC.RECONVERGENT B0 ;  /* 0x0000000000007941 */ /* 0x000fea0003800200 */
.L_x_164:
[----:B------:R0:W5:Y:S04]  /*0890*/  LDG.E R17, desc[UR4][R4.64+0x24] ;  /* 0x0000240404117981 */ /* 0x000168000c1e1900 */
[----:B------:R0:W5:Y:S04]  /*08a0*/  LDG.E R23, desc[UR4][R4.64+0x28] ;  /* 0x0000280404177981 */ /* 0x000168000c1e1900 */
[----:B------:R0:W5:Y:S01]  /*08b0*/  LDG.E R15, desc[UR4][R4.64+0x2c] ;  /* 0x00002c04040f7981 */ /* 0x000162000c1e1900 */
[----:B------:R-:W-:Y:S01]  /*08c0*/  ISETP.NE.AND P0, PT, R27, -0x1, PT ;  /* 0xffffffff1b00780c */ /* 0x000fe20003f05270 */
[----:B------:R-:W-:Y:S01]  /*08d0*/  IMAD.MOV.U32 R6, RZ, RZ, R0 ;  /* 0x000000ffff067224 */ /* 0x000fe200078e0000 */
[----:B------:R-:W-:Y:S01]  /*08e0*/  BSSY.RECONVERGENT B0, `(.L_x_166) ;  /* 0x0000015000007945 */ /* 0x000fe20003800200 */
[----:B------:R-:W-:-:S02]  /*08f0*/  ISETP.NE.AND P4, PT, R7, -0x1, PT ;  /* 0xffffffff0700780c */ /* 0x000fc40003f85270 */
[----:B------:R-:W-:Y:S01]  /*0900*/  ISETP.NE.AND P3, PT, R9, -0x1, PT ;  /* 0xffffffff0900780c */ /* 0x000fe20003f65270 */
[----:B------:R-:W-:Y:S01]  /*0910*/  IMAD.MOV.U32 R0, RZ, RZ, R6 ;  /* 0x000000ffff007224 */ /* 0x000fe200078e0006 */
[----:B------:R-:W-:-:S06]  /*0920*/  ISETP.NE.AND P2, PT, R25, -0x1, PT ;  /* 0xffffffff1900780c */ /* 0x000fcc0003f45270 */
[----:B0-----:R-:W-:Y:S07]  /*0930*/  @!P0 BRA `(.L_x_167) ;  /* 0x00000000003c8947 */ /* 0x001fee0003800000 */
        /* <DEDUP_REMOVED lines=15> */
.L_x_167:
[----:B------:R-:W-:Y:S05]  /*0a30*/  BSYNC.RECONVERGENT B0 ;  /* 0x0000000000007941 */ /* 0x000fea0003800200 */
.L_x_166:
        /* <DEDUP_REMOVED lines=19> */
.L_x_169:
[----:B------:R-:W-:Y:S05]  /*0b70*/  BSYNC.RECONVERGENT B0 ;  /* 0x0000000000007941 */ /* 0x000fea0003800200 */
.L_x_168:
        /* <DEDUP_REMOVED lines=12> */
[----:B------:R-:W-:Y:S02]  /*0c40*/  PLOP3.LUT P0, PT, PT, PT, PT, 0x80, 0x8 ;  /* 0x000000000008781c */ /* 0x000fe40003f0f070 */
[----:B------:R-:W-:Y:S01]  /*0c50*/  MOV R0, R9 ;  /* 0x0000000900007202 */ /* 0x000fe20000000f00 */
[----:B--2---:R-:W-:-:S14]  /*0c60*/  DSETP.GT.AND P3, PT, R4, R6, PT ;  /* 0x000000060400722a */ /* 0x004fdc0003f64000 */
[----:B------:R-:W-:-:S06]  /*0c70*/  @!P3 DSETP.NEU.AND P4, PT, R4, R6, PT ;  /* 0x000000060400b22a */ /* 0x000fcc0003f8d000 */
[----:B------:R-:W-:-:S13]  /*0c80*/  @!P3 PLOP3.LUT P0, PT, P4, PT, PT, 0x80, 0x8 ;  /* 0x000000000008b81c */ /* 0x000fda000270f070 */
[----:B------:R-:W-:-:S05]  /*0c90*/  @!P0 VIMNMX R8, PT, PT, R9, R8, !PT ;  /* 0x0000000809088248 */ /* 0x000fca0007fe0100 */
[----:B------:R-:W-:-:S07]  /*0ca0*/  @!P3 IMAD.MOV.U32 R0, RZ, RZ, R8 ;  /* 0x000000ffff00b224 */ /* 0x000fce00078e0008 */
.L_x_171:
[----:B------:R-:W-:Y:S05]  /*0cb0*/  BSYNC.RECONVERGENT B0 ;  /* 0x0000000000007941 */ /* 0x000fea0003800200 */
.L_x_170:
        /* <DEDUP_REMOVED lines=19> */
.L_x_173:
[----:B------:R-:W-:Y:S05]  /*0df0*/  BSYNC.RECONVERGENT B0 ;  /* 0x0000000000007941 */ /* 0x000fea0003800200 */
.L_x_172:
[----:B------:R-:W0:Y:S01]  /*0e00*/  LDC.64 R8, c[0x4][0x18] ;  /* 0x01000600ff087b82 */ /* 0x000e220000000a00 */
[----:B-----5:R-:W-:Y:S01]  /*0e10*/  ISETP.NE.AND P0, PT, R17, -0x1, PT ;  /* 0xffffffff1100780c */ /* 0x020fe20003f05270 */
[----:B------:R-:W-:Y:S01]  /*0e20*/  IMAD.MOV.U32 R14, RZ, RZ, R0 ;  /* 0x000000ffff0e7224 */ /* 0x000fe200078e0000 */
[----:B------:R-:W-:Y:S01]  /*0e30*/  BSSY.RECONVERGENT B0, `(.L_x_174) ;  /* 0x0000014000007945 */ /* 0x000fe20003800200 */
[----:B------:R-:W-:Y:S02]  /*0e40*/  ISETP.NE.AND P4, PT, R23, -0x1, PT ;  /* 0xffffffff1700780c */ /* 0x000fe40003f85270 */
[----:B------:R-:W-:Y:S02]  /*0e50*/  IMAD.MOV.U32 R0, RZ, RZ, R14 ;  /* 0x000000ffff007224 */ /* 0x000fe400078e000e */
[----:B------:R-:W1:Y:S06]  /*0e60*/  LDC.64 R6, c[0x4][0x20] ;  /* 0x01000800ff067b82 */ /* 0x000e6c0000000a00 */
[----:B------:R-:W-:Y:S05]  /*0e70*/  @!P0 BRA `(.L_x_175) ;  /* 0x00000000003c8947 */ /* 0x000fea0003800000 */
        /* <DEDUP_REMOVED lines=15> */
.L_x_175:
[----:B------:R-:W-:Y:S05]  /*0f70*/  BSYNC.RECONVERGENT B0 ;  /* 0x0000000000007941 */ /* 0x000fea0003800200 */
.L_x_174:
        /* <DEDUP_REMOVED lines=19> */
.L_x_177:
[----:B------:R-:W-:Y:S05]  /*10b0*/  BSYNC.RECONVERGENT B0 ;  /* 0x0000000000007941 */ /* 0x000fea0003800200 */
.L_x_176:
[----:B0-----:R0:W5:Y:S04]  /*10c0*/  LDG.E R27, desc[UR4][R8.64] ;  /* 0x00000004081b7981 */ /* 0x001168000c1e1900 */
[----:B-1----:R0:W5:Y:S01]  /*10d0*/  LDG.E R18, desc[UR4][R6.64] ;  /* 0x0000000406127981 */ /* 0x002162000c1e1900 */
[----:B------:R-:W1:Y:S01]  /*10e0*/  @!P1 LDC.64 R4, c[0x4][0x108] ;  /* 0x01004200ff049b82 */ /* 0x000e620000000a00 */
[----:B------:R-:W-:Y:S01]  /*10f0*/  ISETP.NE.AND P0, PT, R15, -0x1, PT ;  /* 0xffffffff0f00780c */ /* 0x000fe20003f05270 */
[----:B------:R-:W-:Y:S01]  /*1100*/  BSSY.RECONVERGENT B0, `(.L_x_178) ;  /* 0x0000012000007945 */ /* 0x000fe20003800200 */
[----:B------:R-:W-:-:S11]  /*1110*/  MOV R20, R0 ;  /* 0x0000000000147202 */ /* 0x000fd60000000f00 */
        /* <DEDUP_REMOVED lines=16> */
.L_x_179:
[----:B------:R-:W-:Y:S05]  /*1220*/  BSYNC.RECONVERGENT B0 ;  /* 0x0000000000007941 */ /* 0x000fea0003800200 */
.L_x_178:
[----:B------:R-:W0:Y:S01]  /*1230*/  @!P1 LDC.64 R2, c[0x4][0x110] ;  /* 0x01004400ff029b82 */ /* 0x000e220000000a00 */
[----:B-1----:R-:W5:Y:S04]  /*1240*/  @!P1 LDG.E.64 R4, desc[UR4][R4.64] ;  /* 0x0000000404049981 */ /* 0x002f68000c1e1b00 */
[----:B0-----:R-:W5:Y:S02]  /*1250*/  @!P1 LDG.E.64 R2, desc[UR4][R2.64] ;  /* 0x0000000402029981 */ /* 0x001f64000c1e1b00 */
[----:B-----5:R-:W-:Y:S01]  /*1260*/  IABS R14, R27 ;  /* 0x0000001b000e7213 */ /* 0x020fe20000000000 */
[----:B------:R-:W0:Y:S01]  /*1270*/  @P1 LDC.64 R24, c[0x4][0xc8] ;  /* 0x01003200ff181b82 */ /* 0x000e220000000a00 */
[----:B------:R-:W-:Y:S02]  /*1280*/  IABS R0, R21 ;  /* 0x0000001500007213 */ /* 0x000fe40000000000 */
[----:B------:R-:W1:Y:S01]  /*1290*/  I2F.RP R15, R14 ;  /* 0x0000000e000f7306 */ /* 0x000e620000209400 */
[----:B------:R-:W-:-:S07]  /*12a0*/  IABS R22, R27 ;  /* 0x0000001b00167213 */ /* 0x000fce0000000000 */
[----:B-1----:R-:W1:Y:S02]  /*12b0*/  MUFU.RCP R15, R15 ;  /* 0x0000000f000f7308 */ /* 0x002e640000001000 */
[----:B-1----:R-:W-:Y:S02]  /*12c0*/  VIADD R16, R15, 0xffffffe ;  /* 0x0ffffffe0f107836 */ /* 0x002fe40000000000 */
[----:B------:R-:W-:Y:S01]  /*12d0*/  IMAD.MOV R15, RZ, RZ, -R22 ;  /* 0x000000ffff0f7224 */ /* 0x000fe200078e0a16 */
[----:B------:R-:W-:-:S03]  /*12e0*/  IABS R22, R20 ;  /* 0x0000001400167213 */ /* 0x000fc60000000000 */
[----:B------:R1:W2:Y:S02]  /*12f0*/  F2I.FTZ.U32.TRUNC.NTZ R17, R16 ;  /* 0x0000001000117305 */ /* 0x0002a4000021f000 */
[----:B-1----:R-:W-:Y:S02]  /*1300*/  IMAD.MOV.U32 R16, RZ, RZ, RZ ;  /* 0x000000ffff107224 */ /* 0x002fe400078e00ff */
[----:B--2---:R-:W-:-:S04]  /*1310*/  IMAD.MOV R23, RZ, RZ, -R17 ;  /* 0x000000ffff177224 */ /* 0x004fc800078e0a11 */
[----:B------:R-:W-:-:S04]  /*1320*/  IMAD R23, R23, R14, RZ ;  /* 0x0000000e17177224 */ /* 0x000fc800078e02ff */
[----:B------:R-:W-:-:S06]  /*1330*/  IMAD.HI.U32 R17, R17, R23, R16 ;  /* 0x0000001711117227 */ /* 0x000fcc00078e0010 */
[----:B------:R-:W-:-:S04]  /*1340*/  IMAD.HI.U32 R29, R17, R0, RZ ;  /* 0x00000000111d7227 */ /* 0x000fc800078e00ff */
[----:B------:R-:W-:Y:S02]  /*1350*/  IMAD R23, R29, R15, R0 ;  /* 0x0000000f1d177224 */ /* 0x000fe400078e0200 */
[----:B------:R-:W-:-:S03]  /*1360*/  IMAD.HI.U32 R16, R17, R22, RZ ;  /* 0x0000001611107227 */ /* 0x000fc600078e00ff */
[----:B------:R-:W-:Y:S01]  /*1370*/  ISETP.GT.U32.AND P6, PT, R14, R23, PT ;  /* 0x000000170e00720c */ /* 0x000fe20003fc4070 */
[----:B------:R-:W-:-:S05]  /*1380*/  IMAD R15, R16, R15, R22 ;  /* 0x0000000f100f7224 */ /* 0x000fca00078e0216 */
[----:B------:R-:W-:-:S07]  /*1390*/  ISETP.GT.U32.AND P5, PT, R14, R15, PT ;  /* 0x0000000f0e00720c */ /* 0x000fce0003fa4070 */
[----:B------:R-:W-:-:S05]  /*13a0*/  @!P6 IMAD.IADD R23, R23, 0x1, -R14 ;  /* 0x000000011717e824 */ /* 0x000fca00078e0a0e */
[----:B------:R-:W-:Y:S01]  /*13b0*/  ISETP.GE.U32.AND P4, PT, R23, R14, PT ;  /* 0x0000000e1700720c */ /* 0x000fe20003f86070 */
[----:B------:R-:W-:Y:S01]  /*13c0*/  @!P5 IMAD.IADD R15, R15, 0x1, -R14 ;  /* 0x000000010f0fd824 */ /* 0x000fe200078e0a0e */
[----:B------:R-:W-:-:S04]  /*13d0*/  IABS R23, R18 ;  /* 0x0000001200177213 */ /* 0x000fc80000000000 */
[----:B------:R-:W1:Y:S01]  /*13e0*/  I2F.RP R28, R23 ;  /* 0x00000017001c7306 */ /* 0x000e620000209400 */
[----:B------:R-:W-:-:S07]  /*13f0*/  ISETP.GE.U32.AND P3, PT, R15, R14, PT ;  /* 0x0000000e0f00720c */ /* 0x000fce0003f66070 */
[----:B-1----:R-:W1:Y:S01]  /*1400*/  MUFU.RCP R28, R28 ;  /* 0x0000001c001c7308 */ /* 0x002e620000001000 */
[----:B------:R-:W2:Y:S01]  /*1410*/  @P1 LDC.64 R14, c[0x4][0xd0] ;  /* 0x01003400ff0e1b82 */ /* 0x000ea20000000a00 */
[----:B------:R-:W-:-:S04]  /*1420*/  LOP3.LUT R26, R21, R27, RZ, 0x3c, !PT ;  /* 0x0000001b151a7212 */ /* 0x000fc800078e3cff */
[----:B------:R-:W-:Y:S02]  /*1430*/  ISETP.GE.AND P0, PT, R26, RZ, PT ;  /* 0x000000ff1a00720c */ /* 0x000fe40003f06270 */
[----:B------:R-:W-:Y:S01]  /*1440*/  LOP3.LUT R26, R20, R27, RZ, 0x3c, !PT ;  /* 0x0000001b141a7212 */ /* 0x000fe200078e3cff */
[----:B-1----:R-:W-:-:S03]  /*1450*/  VIADD R17, R28, 0xffffffe ;  /* 0x0ffffffe1c117836 */ /* 0x002fc60000000000 */
[----:B------:R-:W-:-:S03]  /*1460*/  ISETP.GE.AND P2, PT, R26, RZ, PT ;  /* 0x000000ff1a00720c */ /* 0x000fc60003f46270 */
[----:B------:R-:W1:Y:S01]  /*1470*/  F2I.FTZ.U32.TRUNC.NTZ R17, R17 ;  /* 0x0000001100117305 */ /* 0x000e62000021f000 */
[----:B------:R-:W-:-:S04]  /*1480*/  @!P5 VIADD R16, R16, 0x1 ;  /* 0x000000011010d836 */ /* 0x000fc80000000000 */
[----:B------:R-:W-:Y:S02]  /*1490*/  @P3 VIADD R16, R16, 0x1 ;  /* 0x0000000110103836 */ /* 0x000fe40000000000 */
[----:B------:R-:W-:-:S03]  /*14a0*/  @!P6 VIADD R29, R29, 0x1 ;  /* 0x000000011d1de836 */ /* 0x000fc60000000000 */
[----:B------:R-:W-:Y:S02]  /*14b0*/  @!P2 IMAD.MOV R16, RZ, RZ, -R16 ;  /* 0x000000ffff10a224 */ /* 0x000fe400078e0a10 */
[----:B------:R-:W-:-:S04]  /*14c0*/  @P4 VIADD R29, R29, 0x1 ;  /* 0x000000011d1d4836 */ /* 0x000fc80000000000 */
[----:B------:R-:W-:Y:S01]  /*14d0*/  @!P0 IMAD.MOV R29, RZ, RZ, -R29 ;  /* 0x000000ffff1d8224 */ /* 0x000fe200078e0a1d */
[----:B0-----:R1:W5:Y:S02]  /*14e0*/  @P1 LDG.E.64 R4, desc[UR4][R24.64] ;  /* 0x0000000418041981 */ /* 0x001364000c1e1b00 */
[----:B-1----:R-:W-:Y:S02]  /*14f0*/  IADD3 R24, PT, PT, RZ, -R17, RZ ;  /* 0x80000011ff187210 */ /* 0x002fe40007ffe0ff */
[----:B------:R-:W-:-:S03]  /*1500*/  LOP3.LUT R25, RZ, R27, RZ, 0x33, !PT ;  /* 0x0000001bff197212 */ /* 0x000fc600078e33ff */
[----:B------:R-:W-:Y:S01]  /*1510*/  IMAD R24, R24, R23, RZ ;  /* 0x0000001718187224 */ /* 0x000fe200078e02ff */
[----:B--2---:R0:W5:Y:S01]  /*1520*/  @P1 LDG.E.64 R2, desc[UR4][R14.64] ;  /* 0x000000040e021981 */ /* 0x004162000c1e1b00 */
[----:B------:R-:W-:-:S04]  /*1530*/  ISETP.NE.AND P1, PT, R27, RZ, PT ;  /* 0x000000ff1b00720c */ /* 0x000fc80003f25270 */
[C---:B0-----:R-:W-:Y:S01]  /*1540*/  SEL R15, R25.reuse, R16, !P1 ;  /* 0x00000010190f7207 */ /* 0x041fe20004800000 */
[----:B------:R-:W-:Y:S01]  /*1550*/  IMAD.MOV.U32 R16, RZ, RZ, RZ ;  /* 0x000000ffff107224 */ /* 0x000fe200078e00ff */
[----:B------:R-:W-:Y:S02]  /*1560*/  SEL R14, R25, R29, !P1 ;  /* 0x0000001d190e7207 */ /* 0x000fe40004800000 */
[----:B------:R-:W-:Y:S01]  /*1570*/  ISETP.GE.AND P0, PT, R15, RZ, PT ;  /* 0x000000ff0f00720c */ /* 0x000fe20003f06270 */
[----:B------:R-:W-:Y:S01]  /*1580*/  IMAD.HI.U32 R17, R17, R24, R16 ;  /* 0x0000001811117227 */ /* 0x000fe200078e0010 */
[----:B------:R-:W-:Y:S02]  /*1590*/  IABS R24, R18 ;  /* 0x0000001200187213 */ /* 0x000fe40000000000 */
[----:B------:R-:W-:Y:S01]  /*15a0*/  IABS R16, R15 ;  /* 0x0000000f00107213 */ /* 0x000fe20000000000 */
[----:B------:R-:W-:Y:S01]  /*15b0*/  IMAD.MOV R15, RZ, RZ, -R15 ;  /* 0x000000ffff0f7224 */ /* 0x000fe200078e0a0f */
[----:B------:R-:W-:Y:S01]  /*15c0*/  ISETP.GE.AND P1, PT, R14, RZ, PT ;  /* 0x000000ff0e00720c */ /* 0x000fe20003f26270 */
[----:B------:R-:W-:Y:S01]  /*15d0*/  IMAD.MOV R26, RZ, RZ, -R24 ;  /* 0x000000ffff1a7224 */ /* 0x000fe200078e0a18 */
[----:B------:R-:W-:Y:S01]  /*15e0*/  IABS R24, R14 ;  /* 0x0000000e00187213 */ /* 0x000fe20000000000 */
[----:B------:R-:W-:-:S04]  /*15f0*/  IMAD.HI.U32 R25, R17, R16, RZ ;  /* 0x0000001011197227 */ /* 0x000fc800078e00ff */
[----:B------:R-:W-:-:S04]  /*1600*/  IMAD.HI.U32 R17, R17, R24, RZ ;  /* 0x0000001811117227 */ /* 0x000fc800078e00ff */
[-C--:B------:R-:W-:Y:S02]  /*1610*/  IMAD R16, R25, R26.reuse, R16 ;  /* 0x0000001a19107224 */ /* 0x080fe400078e0210 */
[----:B------:R-:W-:Y:S02]  /*1620*/  IMAD R26, R17, R26, R24 ;  /* 0x0000001a111a7224 */ /* 0x000fe400078e0218 */
[----:B------:R-:W-:Y:S01]  /*1630*/  IMAD R17, R27, R18, RZ ;  /* 0x000000121b117224 */ /* 0x000fe200078e02ff */
[----:B------:R-:W-:Y:S01]  /*1640*/  ISETP.GT.U32.AND P2, PT, R23, R16, PT ;  /* 0x000000101700720c */ /* 0x000fe20003f44070 */
[----:B------:R-:W-:Y:S01]  /*1650*/  IMAD R24, R27, R14, -R21 ;  /* 0x0000000e1b187224 */ /* 0x000fe200078e0a15 */
[----:B------:R-:W-:Y:S01]  /*1660*/  ISETP.GT.U32.AND P3, PT, R23, R26, PT ;  /* 0x0000001a1700720c */ /* 0x000fe20003f64070 */
[----:B------:R-:W-:Y:S01]  /*1670*/  IMAD R27, R27, R15, R20 ;  /* 0x0000000f1b1b7224 */ /* 0x000fe200078e0214 */
[-C--:B------:R-:W-:Y:S02]  /*1680*/  IABS R25, R17.reuse ;  /* 0x0000001100197213 */ /* 0x080fe40000000000 */
[----:B------:R-:W-:Y:S01]  /*1690*/  LOP3.LUT R20, R20, R17, RZ, 0x3c, !PT ;  /* 0x0000001114147212 */ /* 0x000fe200078e3cff */
[----:B------:R-:W-:Y:S01]  /*16a0*/  IMAD.IADD R24, R27, 0x1, R24 ;  /* 0x000000011b187824 */ /* 0x000fe200078e0218 */
[----:B------:R-:W0:Y:S05]  /*16b0*/  I2F.RP R28, R25 ;  /* 0x00000019001c7306 */ /* 0x000e2a0000209400 */
[--C-:B------:R-:W-:Y:S01]  /*16c0*/  @!P2 IMAD.IADD R16, R16, 0x1, -R23.reuse ;  /* 0x000000011010a824 */ /* 0x100fe200078e0a17 */
[----:B------:R-:W-:Y:S01]  /*16d0*/  ISETP.GE.AND P2, PT, R20, RZ, PT ;  /* 0x000000ff1400720c */ /* 0x000fe20003f46270 */
[----:B------:R-:W-:-:S03]  /*16e0*/  @!P3 IMAD.IADD R26, R26, 0x1, -R23 ;  /* 0x000000011a1ab824 */ /* 0x000fc600078e0a17 */
[C---:B------:R-:W-:Y:S02]  /*16f0*/  ISETP.GT.U32.AND P3, PT, R23.reuse, R16, PT ;  /* 0x000000101700720c */ /* 0x040fe40003f64070 */
[----:B------:R-:W-:Y:S01]  /*1700*/  ISETP.GT.U32.AND P4, PT, R23, R26, PT ;  /* 0x0000001a1700720c */ /* 0x000fe20003f84070 */
[----:B0-----:R-:W0:Y:S10]  /*1710*/  MUFU.RCP R28, R28 ;  /* 0x0000001c001c7308 */ /* 0x001e340000001000 */
[----:B------:R-:W-:-:S02]  /*1720*/  @!P3 IMAD.IADD R16, R16, 0x1, -R23 ;  /* 0x000000011010b824 */ /* 0x000fc400078e0a17 */
[----:B------:R-:W-:Y:S02]  /*1730*/  @!P4 IMAD.IADD R26, R26, 0x1, -R23 ;  /* 0x000000011a1ac824 */ /* 0x000fe400078e0a17 */
[----:B0-----:R-:W-:-:S04]  /*1740*/  VIADD R14, R28, 0xffffffe ;  /* 0x0ffffffe1c0e7836 */ /* 0x001fc80000000000 */
[----:B------:R0:W1:Y:S02]  /*1750*/  F2I.FTZ.U32.TRUNC.NTZ R15, R14 ;  /* 0x0000000e000f7305 */ /* 0x000064000021f000 */
[----:B0-----:R-:W-:Y:S02]  /*1760*/  IMAD.MOV.U32 R14, RZ, RZ, RZ ;  /* 0x000000ffff0e7224 */ /* 0x001fe400078e00ff */
[----:B-1----:R-:W-:-:S04]  /*1770*/  IMAD.MOV R28, RZ, RZ, -R15 ;  /* 0x000000ffff1c7224 */ /* 0x002fc800078e0a0f */
[----:B------:R-:W-:-:S04]  /*1780*/  IMAD R27, R28, R25, RZ ;  /* 0x000000191c1b7224 */ /* 0x000fc800078e02ff */
[----:B------:R-:W-:Y:S01]  /*1790*/  IMAD.HI.U32 R15, R15, R27, R14 ;  /* 0x0000001b0f0f7227 */ /* 0x000fe200078e000e */
[----:B------:R-:W-:-:S04]  /*17a0*/  IABS R14, R17 ;  /* 0x00000011000e7213 */ /* 0x000fc80000000000 */
[----:B------:R-:W-:Y:S01]  /*17b0*/  IADD3 R20, PT, PT, RZ, -R14, RZ ;  /* 0x8000000eff147210 */ /* 0x000fe20007ffe0ff */
[----:B------:R-:W-:-:S04]  /*17c0*/  IMAD.HI.U32 R23, R15, R0, RZ ;  /* 0x000000000f177227 */ /* 0x000fc800078e00ff */
[----:B------:R-:W-:Y:S02]  /*17d0*/  IMAD R14, R23, R20, R0 ;  /* 0x00000014170e7224 */ /* 0x000fe400078e0200 */
[----:B------:R-:W-:-:S03]  /*17e0*/  IMAD.HI.U32 R27, R15, R22, RZ ;  /* 0x000000160f1b7227 */ /* 0x000fc600078e00ff */
[----:B------:R-:W-:Y:S01]  /*17f0*/  ISETP.GT.U32.AND P4, PT, R25, R14, PT ;  /* 0x0000000e1900720c */ /* 0x000fe20003f84070 */
[----:B------:R-:W-:-:S05]  /*1800*/  IMAD R22, R27, R20, R22 ;  /* 0x000000141b167224 */ /* 0x000fca00078e0216 */
[----:B------:R-:W-:-:S07]  /*1810*/  ISETP.GT.U32.AND P3, PT, R25, R22, PT ;  /* 0x000000161900720c */ /* 0x000fce0003f64070 */
[----:B------:R-:W-:-:S05]  /*1820*/  @!P4 IMAD.IADD R14, R14, 0x1, -R25 ;  /* 0x000000010e0ec824 */ /* 0x000fca00078e0a19 */
[-C--:B------:R-:W-:Y:S01]  /*1830*/  ISETP.GE.U32.AND P5, PT, R14, R25.reuse, PT ;  /* 0x000000190e00720c */ /* 0x080fe20003fa6070 */
[----:B------:R-:W-:Y:S01]  /*1840*/  @!P3 IMAD.IADD R22, R22, 0x1, -R25 ;  /* 0x000000011616b824 */ /* 0x000fe200078e0a19 */
[----:B------:R-:W0:Y:S04]  /*1850*/  LDC.64 R14, c[0x4][0x28] ;  /* 0x01000a00ff0e7b82 */ /* 0x000e280000000a00 */
[----:B------:R-:W-:Y:S01]  /*1860*/  ISETP.GE.U32.AND P6, PT, R22, R25, PT ;  /* 0x000000191600720c */ /* 0x000fe20003fc6070 */
[----:B0-----:R-:W2:Y:S01]  /*1870*/  LDG.E R20, desc[UR4][R14.64] ;  /* 0x000000040e147981 */ /* 0x001ea2000c1e1900 */
[----:B------:R-:W-:Y:S01]  /*1880*/  LOP3.LUT R22, R21, R17, RZ, 0x3c, !PT ;  /* 0x0000001115167212 */ /* 0x000fe200078e3cff */
[----:B------:R-:W-:Y:S02]  /*1890*/  @!P3 VIADD R27, R27, 0x1 ;  /* 0x000000011b1bb836 */ /* 0x000fe40000000000 */
[----:B------:R-:W-:Y:S01]  /*18a0*/  @!P4 VIADD R23, R23, 0x1 ;  /* 0x000000011717c836 */ /* 0x000fe20000000000 */
[----:B------:R-:W-:-:S07]  /*18b0*/  ISETP.GE.AND P3, PT, R22, RZ, PT ;  /* 0x000000ff1600720c */ /* 0x000fce0003f66270 */
[----:B------:R-:W-:Y:S01]  /*18c0*/  @P6 VIADD R27, R27, 0x1 ;  /* 0x000000011b1b6836 */ /* 0x000fe20000000000 */
[----:B------:R-:W-:Y:S01]  /*18d0*/  ISETP.NE.AND P4, PT, R17, RZ, PT ;  /* 0x000000ff1100720c */ /* 0x000fe20003f85270 */
[----:B------:R-:W-:Y:S01]  /*18e0*/  @P5 VIADD R23, R23, 0x1 ;  /* 0x0000000117175836 */ /* 0x000fe20000000000 */
[----:B------:R-:W-:Y:S01]  /*18f0*/  LOP3.LUT R17, RZ, R17, RZ, 0x33, !PT ;  /* 0x00000011ff117212 */ /* 0x000fe200078e33ff */
[----:B------:R-:W-:Y:S01]  /*1900*/  @!P2 IMAD.MOV R27, RZ, RZ, -R27 ;  /* 0x000000ffff1ba224 */ /* 0x000fe200078e0a1b */
[----:B------:R-:W-:Y:S01]  /*1910*/  ISETP.NE.AND P2, PT, R18, RZ, PT ;  /* 0x000000ff1200720c */ /* 0x000fe20003f45270 */
[----:B------:R-:W-:Y:S02]  /*1920*/  @!P1 IMAD.MOV R26, RZ, RZ, -R26 ;  /* 0x000000ffff1a9224 */ /* 0x000fe400078e0a1a */
[----:B------:R-:W-:Y:S01]  /*1930*/  @!P0 IMAD.MOV R16, RZ, RZ, -R16 ;  /* 0x000000ffff108224 */ /* 0x000fe200078e0a10 */
[----:B------:R-:W-:Y:S02]  /*1940*/  SEL R25, R17, R27, !P4 ;  /* 0x0000001b11197207 */ /* 0x000fe40006000000 */
[----:B------:R-:W-:Y:S01]  /*1950*/  LOP3.LUT R27, RZ, R18, RZ, 0x33, !PT ;  /* 0x00000012ff1b7212 */ /* 0x000fe200078e33ff */
[----:B------:R-:W-:Y:S01]  /*1960*/  @!P3 IMAD.MOV R23, RZ, RZ, -R23 ;  /* 0x000000ffff17b224 */ /* 0x000fe200078e0a17 */
[----:B------:R-:W-:-:S02]  /*1970*/  ISETP.GE.AND P1, PT, R25, RZ, PT ;  /* 0x000000ff1900720c */ /* 0x000fc40003f26270 */
[----:B------:R-:W-:Y:S02]  /*1980*/  SEL R18, R27, R26, !P2 ;  /* 0x0000001a1b127207 */ /* 0x000fe40005000000 */
[----:B------:R-:W-:Y:S02]  /*1990*/  SEL R23, R17, R23, !P4 ;  /* 0x0000001711177207 */ /* 0x000fe40006000000 */
[----:B------:R-:W-:Y:S01]  /*19a0*/  SEL R27, R27, R16, !P2 ;  /* 0x000000101b1b7207 */ /* 0x000fe20005000000 */
[----:B------:R-:W-:Y:S01]  /*19b0*/  HFMA2 R16, -RZ, RZ, 0, 0 ;  /* 0x00000000ff107431 */ /* 0x000fe200000001ff */
[----:B------:R-:W-:-:S03]  /*19c0*/  ISETP.GE.AND P3, PT, R23, RZ, PT ;  /* 0x000000ff1700720c */ /* 0x000fc60003f66270 */
[----:B------:R-:W-:Y:S01]  /*19d0*/  IMAD.IADD R18, R27, 0x1, -R18 ;  /* 0x000000011b127824 */ /* 0x000fe200078e0a12 */
[----:B--2---:R-:W-:-:S04]  /*19e0*/  IABS R22, R20 ;  /* 0x0000001400167213 */ /* 0x004fc80000000000 */
[----:B------:R-:W0:Y:S08]  /*19f0*/  I2F.RP R28, R22 ;  /* 0x00000016001c7306 */ /* 0x000e300000209400 */
[----:B0-----:R-:W0:Y:S02]  /*1a00*/  MUFU.RCP R28, R28 ;  /* 0x0000001c001c7308 */ /* 0x001e240000001000 */
[----:B0-----:R-:W-:-:S06]  /*1a10*/  VIADD R17, R28, 0xffffffe ;  /* 0x0ffffffe1c117836 */ /* 0x001fcc0000000000 */
[----:B------:R-:W0:Y:S02]  /*1a20*/  F2I.FTZ.U32.TRUNC.NTZ R17, R17 ;  /* 0x0000001100117305 */ /* 0x000e24000021f000 */
[----:B0-----:R-:W-:-:S04]  /*1a30*/  IMAD.MOV R29, RZ, RZ, -R17 ;  /* 0x000000ffff1d7224 */ /* 0x001fc800078e0a11 */
[----:B------:R-:W-:-:S04]  /*1a40*/  IMAD R27, R29, R22, RZ ;  /* 0x000000161d1b7224 */ /* 0x000fc800078e02ff */
[----:B------:R-:W-:Y:S01]  /*1a50*/  IMAD.HI.U32 R16, R17, R27, R16 ;  /* 0x0000001b11107227 */ /* 0x000fe200078e0010 */
[----:B------:R-:W-:Y:S02]  /*1a60*/  IABS R27, R23 ;  /* 0x00000017001b7213 */ /* 0x000fe40000000000 */
[----:B------:R-:W-:Y:S02]  /*1a70*/  IABS R17, R20 ;  /* 0x0000001400117213 */ /* 0x000fe40000000000 */
[----:B------:R-:W-:Y:S01]  /*1a80*/  IABS R23, R25 ;  /* 0x0000001900177213 */ /* 0x000fe20000000000 */
[----:B------:R-:W-:Y:S02]  /*1a90*/  IMAD.MOV.U32 R25, RZ, RZ, R27 ;  /* 0x000000ffff197224 */ /* 0x000fe400078e001b */
[----:B------:R-:W-:Y:S02]  /*1aa0*/  IMAD.MOV R26, RZ, RZ, -R17 ;  /* 0x000000ffff1a7224 */ /* 0x000fe400078e0a11 */
[----:B------:R-:W-:-:S04]  /*1ab0*/  IMAD.HI.U32 R17, R16, R25, RZ ;  /* 0x0000001910117227 */ /* 0x000fc800078e00ff */
[----:B------:R-:W-:-:S04]  /*1ac0*/  IMAD.HI.U32 R16, R16, R23, RZ ;  /* 0x0000001710107227 */ /* 0x000fc800078e00ff */
[-C--:B------:R-:W-:Y:S02]  /*1ad0*/  IMAD R25, R17, R26.reuse, R25 ;  /* 0x0000001a11197224 */ /* 0x080fe400078e0219 */
[----:B------:R-:W-:Y:S02]  /*1ae0*/  IMAD R23, R16, R26, R23 ;  /* 0x0000001a10177224 */ /* 0x000fe400078e0217 */
[----:B------:R-:W0:Y:S01]  /*1af0*/  LDC.64 R16, c[0x4][0x120] ;  /* 0x01004800ff107b82 */ /* 0x000e220000000a00 */
[C---:B------:R-:W-:Y:S02]  /*1b00*/  ISETP.GT.U32.AND P2, PT, R22.reuse, R25, PT ;  /* 0x000000191600720c */ /* 0x040fe40003f44070 */
[----:B------:R-:W-:-:S11]  /*1b10*/  ISETP.GT.U32.AND P0, PT, R22, R23, PT ;  /* 0x000000171600720c */ /* 0x000fd60003f04070 */
[--C-:B------:R-:W-:Y:S02]  /*1b20*/  @!P2 IMAD.IADD R25, R25, 0x1, -R22.reuse ;  /* 0x000000011919a824 */ /* 0x100fe400078e0a16 */
[----:B------:R-:W-:-:S03]  /*1b30*/  @!P0 IMAD.IADD R23, R23, 0x1, -R22 ;  /* 0x0000000117178824 */ /* 0x000fc600078e0a16 */
[C---:B------:R-:W-:Y:S02]  /*1b40*/  ISETP.GT.U32.AND P2, PT, R22.reuse, R25, PT ;  /* 0x000000191600720c */ /* 0x040fe40003f44070 */
[----:B------:R-:W-:Y:S01]  /*1b50*/  ISETP.GT.U32.AND P0, PT, R22, R23, PT ;  /* 0x000000171600720c */ /* 0x000fe20003f04070 */
[----:B0-----:R-:W2:Y:S04]  /*1b60*/  LDG.E R27, desc[UR4][R16.64+0x4] ;  /* 0x00000404101b7981 */ /* 0x001ea8000c1e1900 */
[----:B------:R-:W3:Y:S06]  /*1b70*/  LDG.E R29, desc[UR4][R16.64+0x8] ;  /* 0x00000804101d7981 */ /* 0x000eec000c1e1900 */
[----:B------:R-:W-:-:S02]  /*1b80*/  @!P2 IMAD.IADD R25, R25, 0x1, -R22 ;  /* 0x000000011919a824 */ /* 0x000fc400078e0a16 */
[----:B------:R-:W-:Y:S01]  /*1b90*/  @!P0 IMAD.IADD R23, R23, 0x1, -R22 ;  /* 0x0000000117178824 */ /* 0x000fe200078e0a16 */
[----:B------:R-:W-:Y:S01]  /*1ba0*/  ISETP.NE.AND P0, PT, R20, RZ, PT ;  /* 0x000000ff1400720c */ /* 0x000fe20003f05270 */
[----:B------:R-:W-:Y:S01]  /*1bb0*/  @!P3 IMAD.MOV R25, RZ, RZ, -R25 ;  /* 0x000000ffff19b224 */ /* 0x000fe200078e0a19 */
[----:B------:R-:W-:Y:S01]  /*1bc0*/  LOP3.LUT R20, RZ, R20, RZ, 0x33, !PT ;  /* 0x00000014ff147212 */ /* 0x000fe200078e33ff */
[----:B------:R-:W-:-:S03]  /*1bd0*/  @!P1 IMAD.MOV R23, RZ, RZ, -R23 ;  /* 0x000000ffff179224 */ /* 0x000fc600078e0a17 */
[C---:B------:R-:W-:Y:S02]  /*1be0*/  SEL R25, R20.reuse, R25, !P0 ;  /* 0x0000001914197207 */ /* 0x040fe40004000000 */
[----:B------:R-:W-:Y:S02]  /*1bf0*/  SEL R20, R20, R23, !P0 ;  /* 0x0000001714147207 */ /* 0x000fe40004000000 */
[----:B------:R-:W4:Y:S03]  /*1c00*/  LDG.E R23, desc[UR4][R16.64] ;  /* 0x0000000410177981 */ /* 0x000f26000c1e1900 */
[----:B------:R-:W-:Y:S01]  /*1c10*/  IMAD.IADD R20, R20, 0x1, -R25 ;  /* 0x0000000114147824 */ /* 0x000fe200078e0a19 */
[----:B------:R-:W-:Y:S01]  /*1c20*/  BSSY.RECONVERGENT B0, `(.L_x_180) ;  /* 0x000005f000007945 */ /* 0x000fe20003800200 */
[----:B--2---:R-:W-:-:S03]  /*1c30*/  ISETP.NE.AND P0, PT, R27, R18, PT ;  /* 0x000000121b00720c */ /* 0x004fc60003f05270 */
[----:B---3--:R-:W-:Y:S01]  /*1c40*/  ISETP.EQ.AND P1, PT, R29, R20, PT ;  /* 0x000000141d00720c */ /* 0x008fe20003f22270 */
[----:B------:R-:W-:Y:S01]  /*1c50*/  IMAD.MOV.U32 R29, RZ, RZ, 0x1 ;  /* 0x00000001ff1d7424 */ /* 0x000fe200078e00ff */
[----:B----4-:R-:W-:-:S13]  /*1c60*/  ISETP.EQ.AND P0, PT, R23, R24, !P0 ;  /* 0x000000181700720c */ /* 0x010fda0004702270 */
[----:B------:R-:W-:Y:S05]  /*1c70*/  @P0 BRA P1, `(.L_x_181) ;  /* 0x0000000400640947 */ /* 0x000fea0000800000 */
[----:B------:R-:W2:Y:S04]  /*1c80*/  LDG.E R25, desc[UR4][R16.64+0x10] ;  /* 0x0000100410197981 */ /* 0x000ea8000c1e1900 */
[----:B------:R-:W3:Y:S04]  /*1c90*/  LDG.E R27, desc[UR4][R16.64+0x14] ;  /* 0x00001404101b7981 */ /* 0x000ee8000c1e1900 */
[----:B------:R-:W4:Y:S01]  /*1ca0*/  LDG.E R23, desc[UR4][R16.64+0xc] ;  /* 0x00000c0410177981 */ /* 0x000f22000c1e1900 */
[----:B------:R-:W-:Y:S01]  /*1cb0*/  IMAD.MOV.U32 R29, RZ, RZ, 0x2 ;  /* 0x00000002ff1d7424 */ /* 0x000fe200078e00ff */
[----:B--2---:R-:W-:-:S02]  /*1cc0*/  ISETP.NE.AND P0, PT, R25, R18, PT ;  /* 0x000000121900720c */ /* 0x004fc40003f05270 */
[----:B---3--:R-:W-:Y:S02]  /*1cd0*/  ISETP.EQ.AND P1, PT, R27, R20, PT ;  /* 0x000000141b00720c */ /* 0x008fe40003f22270 */
        /* <DEDUP_REMOVED lines=21> */
[----:B------:R-:W-:Y:S01]  /*1e30*/  HFMA2 R29, -RZ, RZ, 0, 2.98023223876953125e-07 ;  /* 0x00000005ff1d7431 */ /* 0x000fe200000001ff */
        /* <DEDUP_REMOVED lines=47> */
[----:B--2---:R-:W-:-:S04]  /*2130*/  ISETP.NE.AND P0, PT, R25, R18, PT ;  /* 0x000000121900720c */ /* 0x004fc80003f05270 */
[----:B---3--:R-:W-:-:S04]  /*2140*/  ISETP.EQ.AND P0, PT, R23, R24, !P0 ;  /* 0x000000181700720c */ /* 0x008fc80004702270 */
[----:B----4-:R-:W-:-:S13]  /*2150*/  ISETP.EQ.AND P0, PT, R27, R20, P0 ;  /* 0x000000141b00720c */ /* 0x010fda0000702270 */
[----:B------:R-:W2:Y:S04]  /*2160*/  @!P0 LDG.E R27, desc[UR4][R16.64+0x8c] ;  /* 0x00008c04101b8981 */ /* 0x000ea8000c1e1900 */
[----:B------:R-:W3:Y:S04]  /*2170*/  @!P0 LDG.E R25, desc[UR4][R16.64+0x88] ;  /* 0x0000880410198981 */ /* 0x000ee8000c1e1900 */
[----:B------:R-:W4:Y:S01]  /*2180*/  @!P0 LDG.E R23, desc[UR4][R16.64+0x84] ;  /* 0x0000840410178981 */ /* 0x000f22000c1e1900 */
[----:B------:R-:W-:Y:S01]  /*2190*/  IMAD.MOV.U32 R29, RZ, RZ, 0xb ;  /* 0x0000000bff1d7424 */ /* 0x000fe200078e00ff */
[----:B--2---:R-:W-:Y:S01]  /*21a0*/  @!P0 ISETP.NE.AND P1, PT, R27, R20, PT ;  /* 0x000000141b00820c */ /* 0x004fe20003f25270 */
[----:B------:R-:W-:Y:S01]  /*21b0*/  @!P0 IMAD.MOV.U32 R20, RZ, RZ, -0x1 ;  /* 0xffffffffff148424 */ /* 0x000fe200078e00ff */
[----:B---3--:R-:W-:-:S04]  /*21c0*/  @!P0 ISETP.NE.AND P2, PT, R25, R18, PT ;  /* 0x000000121900820c */ /* 0x008fc80003f45270 */
[----:B------:R-:W-:Y:S02]  /*21d0*/  @!P0 SEL R18, R20, 0xc, P1 ;  /* 0x0000000c14128807 */ /* 0x000fe40000800000 */
[----:B----4-:R-:W-:Y:S02]  /*21e0*/  @!P0 ISETP.NE.AND P1, PT, R23, R24, PT ;  /* 0x000000181700820c */ /* 0x010fe40003f25270 */
[----:B------:R-:W-:-:S04]  /*21f0*/  @!P0 SEL R18, R18, 0xffffffff, !P2 ;  /* 0xffffffff12128807 */ /* 0x000fc80005000000 */
[----:B------:R-:W-:-:S07]  /*2200*/  @!P0 SEL R29, R18, 0xffffffff, !P1 ;  /* 0xffffffff121d8807 */ /* 0x000fce0004800000 */
.L_x_181:
[----:B------:R-:W-:Y:S05]  /*2210*/  BSYNC.RECONVERGENT B0 ;  /* 0x0000000000007941 */ /* 0x000fea0003800200 */
.L_x_180:
[----:B------:R-:W0:Y:S01]  /*2220*/  LDC.64 R26, c[0x4][0x38] ;  /* 0x01000e00ff1a7b82 */ /* 0x000e220000000a00 */
[----:B-----5:R-:W-:-:S05]  /*2230*/  IMAD.WIDE R22, R21, 0x4, R4 ;  /* 0x0000000415167825 */ /* 0x020fca00078e0204 */
[----:B------:R1:W-:Y:S04]  /*2240*/  STG.E desc[UR4][R22.64], R29 ;  /* 0x0000001d16007986 */ /* 0x0003e8000c101904 */
[----:B0-----:R-:W2:Y:S02]  /*2250*/  LDG.E.64 R4, desc[UR4][R26.64] ;  /* 0x000000041a047981 */ /* 0x001ea4000c1e1b00 */
[----:B--2---:R-:W-:-:S05]  /*2260*/  IMAD.WIDE R18, R19, 0x4, R4 ;  /* 0x0000000413127825 */ /* 0x004fca00078e0204 */
[----:B------:R-:W2:Y:S01]  /*2270*/  LDG.E R25, desc[UR4][R18.64] ;  /* 0x0000000412197981 */ /* 0x000ea2000c1e1900 */
[----:B------:R-:W-:Y:S01]  /*2280*/  BSSY.RECONVERGENT B0, `(.L_x_182) ;  /* 0x00000f2000007945 */ /* 0x000fe20003800200 */
[----:B------:R-:W-:Y:S01]  /*2290*/  IMAD.MOV.U32 R5, RZ, RZ, R21 ;  /* 0x000000ffff057224 */ /* 0x000fe200078e0015 */
[----:B--2---:R-:W-:-:S13]  /*22a0*/  ISETP.NE.AND P0, PT, R25, -0x1, PT ;  /* 0xffffffff1900780c */ /* 0x004fda0003f05270 */
[----:B-1----:R-:W-:Y:S05]  /*22b0*/  @!P0 BRA `(.L_x_183) ;  /* 0x0000000c00b88947 */ /* 0x002fea0003800000 */
[----:B------:R-:W0:Y:S02]  /*22c0*/  LDC.64 R22, c[0x4][0xf8] ;  /* 0x01003e00ff167b82 */ /* 0x000e240000000a00 */
[----:B0-----:R-:W2:Y:S02]  /*22d0*/  LDG.E.64 R22, desc[UR4][R22.64] ;  /* 0x0000000416167981 */ /* 0x001ea4000c1e1b00 */
[----:B--2---:R-:W-:-:S06]  /*22e0*/  IMAD.WIDE R26, R25, 0x4, R22 ;  /* 0x00000004191a7825 */ /* 0x004fcc00078e0216 */
[----:B------:R-:W2:Y:S01]  /*22f0*/  LDG.E R26, desc[UR4][R26.64] ;  /* 0x000000041a1a7981 */ /* 0x000ea2000c1e1900 */
[----:B------:R-:W-:Y:S01]  /*2300*/  BSSY.RECONVERGENT B1, `(.L_x_184) ;  /* 0x000000b000017945 */ /* 0x000fe20003800200 */
[----:B--2---:R-:W-:-:S13]  /*2310*/  ISETP.NE.AND P0, PT, R26, 0x1, PT ;  /* 0x000000011a00780c */ /* 0x004fda0003f05270 */
[----:B------:R-:W-:Y:S05]  /*2320*/  @!P0 BRA `(.L_x_185) ;  /* 0x0000000000208947 */ /* 0x000fea0003800000 */
[----:B------:R-:W-:Y:S01]  /*2330*/  IMAD.WIDE R26, R25, 0x8, R12 ;  /* 0x00000008191a7825 */ /* 0x000fe200078e020c */
[----:B------:R-:W2:Y:S05]  /*2340*/  LDG.E.64 R10, desc[UR4][R10.64] ;  /* 0x000000040a0a7981 */ /* 0x000eaa000c1e1b00 */
[----:B------:R-:W2:Y:S01]  /*2350*/  LDG.E.64 R26, desc[UR4][R26.64] ;  /* 0x000000041a1a7981 */ /* 0x000ea2000c1e1b00 */
[----:B------:R-:W-:Y:S01]  /*2360*/  IMAD.MOV.U32 R5, RZ, RZ, R25 ;  /* 0x000000ffff057224 */ /* 0x000fe200078e0019 */
[----:B--2---:R-:W-:-:S14]  /*2370*/  DSETP.GEU.AND P0, PT, R26, R10, PT ;  /* 0x0000000a1a00722a */ /* 0x004fdc0003f0e000 */
[----:B------:R-:W-:Y:S01]  /*2380*/  @P0 DSETP.NEU.AND P1, PT, R26, R10, PT ;  /* 0x0000000a1a00022a */ /* 0x000fe20003f2d000 */
[----:B------:R-:W-:-:S05]  /*2390*/  @P0 VIMNMX R4, PT, PT, R21, R25, PT ;  /* 0x0000001915040248 */ /* 0x000fca0003fe0100 */
[----:B------:R-:W-:-:S08]  /*23a0*/  @P0 SEL R5, R4, R21, !P1 ;  /* 0x0000001504050207 */ /* 0x000fd00004800000 */
.L_x_185:
[----:B------:R-:W-:Y:S05]  /*23b0*/  BSYNC.RECONVERGENT B1 ;  /* 0x0000000000017941 */ /* 0x000fea0003800200 */
.L_x_184:
[----:B------:R-:W2:Y:S02]  /*23c0*/  LDG.E R25, desc[UR4][R18.64+0x4] ;  /* 0x0000040412197981 */ /* 0x000ea4000c1e1900 */
[----:B--2---:R-:W-:-:S13]  /*23d0*/  ISETP.NE.AND P0, PT, R25, -0x1, PT ;  /* 0xffffffff1900780c */ /* 0x004fda0003f05270 */
[----:B------:R-:W-:Y:S05]  /*23e0*/  @!P0 BRA `(.L_x_183) ;  /* 0x0000000c006c8947 */ /* 0x000fea0003800000 */
[----:B------:R-:W-:-:S06]  /*23f0*/  IMAD.WIDE R10, R25, 0x4, R22 ;  /* 0x00000004190a7825 */ /* 0x000fcc00078e0216 */
[----:B------:R-:W2:Y:S01]  /*2400*/  LDG.E R10, desc[UR4][R10.64] ;  /* 0x000000040a0a7981 */ /* 0x000ea2000c1e1900 */
[----:B------:R-:W-:Y:S01]  /*2410*/  BSSY.RECONVERGENT B1, `(.L_x_186) ;  /* 0x000000d000017945 */ /* 0x000fe20003800200 */
[----:B------:R-:W-:Y:S01]  /*2420*/  IMAD.MOV.U32 R4, RZ, RZ, R5 ;  /* 0x000000ffff047224 */ /* 0x000fe200078e0005 */
[----:B--2---:R-:W-:-:S13]  /*2430*/  ISETP.NE.AND P0, PT, R10, 0x1, PT ;  /* 0x000000010a00780c */ /* 0x004fda0003f05270 */
[----:B------:R-:W-:Y:S05]  /*2440*/  @!P0 BRA `(.L_x_187) ;  /* 0x0000000000248947 */ /* 0x000fea0003800000 */
[----:B------:R-:W-:-:S04]  /*2450*/  IMAD.WIDE R26, R25, 0x8, R12 ;  /* 0x00000008191a7825 */ /* 0x000fc800078e020c */
[----:B------:R-:W-:Y:S02]  /*2460*/  IMAD.WIDE R10, R5, 0x8, R12 ;  /* 0x00000008050a7825 */ /* 0x000fe400078e020c */
[----:B------:R-:W2:Y:S04]  /*2470*/  LDG.E.64 R26, desc[UR4][R26.64] ;  /* 0x000000041a1a7981 */ /* 0x000ea8000c1e1b00 */
[----:B------:R-:W2:Y:S01]  /*2480*/  LDG.E.64 R10, desc[UR4][R10.64] ;  /* 0x000000040a0a7981 */ /* 0x000ea2000c1e1b00 */
[----:B------:R-:W-:Y:S01]  /*2490*/  IMAD.MOV.U32 R4, RZ, RZ, R25 ;  /* 0x000000ffff047224 */ /* 0x000fe200078e0019 */
[----:B--2---:R-:W-:-:S14]  /*24a0*/  DSETP.GEU.AND P0, PT, R26, R10, PT ;  /* 0x0000000a1a00722a */ /* 0x004fdc0003f0e000 */
[----:B------:R-:W-:Y:S01]  /*24b0*/  @P0 DSETP.NEU.AND P1, PT, R26, R10, PT ;  /* 0x0000000a1a00022a */ /* 0x000fe20003f2d000 */
[----:B------:R-:W-:-:S05]  /*24c0*/  @P0 VIMNMX R20, PT, PT, R5, R25, PT ;  /* 0x0000001905140248 */ /* 0x000fca0003fe0100 */
[----:B------:R-:W-:-:S08]  /*24d0*/  @P0 SEL R4, R20, R5, !P1 ;  /* 0x0000000514040207 */ /* 0x000fd00004800000 */
.L_x_187:
[----:B------:R-:W-:Y:S05]  /*24e0*/  BSYNC.RECONVERGENT B1 ;  /* 0x0000000000017941 */ /* 0x000fea0003800200 */
.L_x_186:
[----:B------:R-:W2:Y:S01]  /*24f0*/  LDG.E R25, desc[UR4][R18.64+0x8] ;  /* 0x0000080412197981 */ /* 0x000ea2000c1e1900 */
[----:B------:R-:W-:Y:S01]  /*2500*/  IMAD.MOV.U32 R5, RZ, RZ, R4 ;  /* 0x000000ffff057224 */ /* 0x000fe200078e0004 */
[----:B--2---:R-:W-:-:S13]  /*2510*/  ISETP.NE.AND P0, PT, R25, -0x1, PT ;  /* 0xffffffff1900780c */ /* 0x004fda0003f05270 */
[----:B------:R-:W-:Y:S05]  /*2520*/  @!P0 BRA `(.L_x_183) ;  /* 0x0000000c001c8947 */ /* 0x000fea0003800000 */
[----:B------:R-:W-:-:S06]  /*2530*/  IMAD.WIDE R10, R25, 0x4, R22 ;  /* 0x00000004190a7825 */ /* 0x000fcc00078e0216 */
[----:B------:R-:W2:Y:S01]  /*2540*/  LDG.E R10, desc[UR4][R10.64] ;  /* 0x000000040a0a7981 */ /* 0x000ea2000c1e1900 */
[----:B------:R-:W-:Y:S01]  /*2550*/  BSSY.RECONVERGENT B1, `(.L_x_188) ;  /* 0x000000e000017945 */ /* 0x000fe20003800200 */
        /* <DEDUP_REMOVED lines=8> */
[----:B--2---:R-:W-:-:S14]  /*25e0*/  DSETP.GEU.AND P1, PT, R26, R10, PT ;  /* 0x0000000a1a00722a */ /* 0x004fdc0003f2e000 */
[----:B------:R-:W-:-:S06]  /*25f0*/  @P1 DSETP.NEU.AND P2, PT, R26, R10, PT ;  /* 0x0000000a1a00122a */ /* 0x000fcc0003f4d000 */
[----:B------:R-:W-:-:S13]  /*2600*/  @P1 PLOP3.LUT P0, PT, P2, PT, PT, 0x80, 0x8 ;  /* 0x000000000008181c */ /* 0x000fda000170f070 */
[----:B------:R-:W-:-:S04]  /*2610*/  @!P0 VIMNMX R4, PT, PT, R25, R4, PT ;  /* 0x0000000419048248 */ /* 0x000fc80003fe0100 */
[----:B------:R-:W-:-:S07]  /*2620*/  @P1 MOV R5, R4 ;  /* 0x0000000400051202 */ /* 0x000fce0000000f00 */
.L_x_189:
[----:B------:R-:W-:Y:S05]  /*2630*/  BSYNC.RECONVERGENT B1 ;  /* 0x0000000000017941 */ /* 0x000fea0003800200 */
.L_x_188:
        /* <DEDUP_REMOVED lines=18> */
.L_x_191:
[----:B------:R-:W-:Y:S05]  /*2760*/  BSYNC.RECONVERGENT B1 ;  /* 0x0000000000017941 */ /* 0x000fea0003800200 */
.L_x_190:
        /* <DEDUP_REMOVED lines=18> */
[----:B------:R-:W-:-:S05]  /*2890*/  @!P0 VIMNMX R4, PT, PT, R25, R4, PT ;  /* 0x0000000419048248 */ /* 0x000fca0003fe0100 */
[----:B------:R-:W-:-:S07]  /*28a0*/  @P1 IMAD.MOV.U32 R5, RZ, RZ, R4 ;  /* 0x000000ffff051224 */ /* 0x000fce00078e0004 */
.L_x_193:
[----:B------:R-:W-:Y:S05]  /*28b0*/  BSYNC.RECONVERGENT B1 ;  /* 0x0000000000017941 */ /* 0x000fea0003800200 */
.L_x_192:
        /* <DEDUP_REMOVED lines=18> */
.L_x_195:
[----:B------:R-:W-:Y:S05]  /*29e0*/  BSYNC.RECONVERGENT B1 ;  /* 0x0000000000017941 */ /* 0x000fea0003800200 */
.L_x_194:
        /* <DEDUP_REMOVED lines=20> */
.L_x_197:
[----:B------:R-:W-:Y:S05]  /*2b30*/  BSYNC.RECONVERGENT B1 ;  /* 0x0000000000017941 */ /* 0x000fea0003800200 */
.L_x_196:
        /* <DEDUP_REMOVED lines=18> */
.L_x_199:
[----:B------:R-:W-:Y:S05]  /*2c60*/  BSYNC.RECONVERGENT B1 ;  /* 0x0000000000017941 */ /* 0x000fea0003800200 */
.L_x_198:
        /* <DEDUP_REMOVED lines=15> */
[----:B--2---:R-:W-:-:S14]  /*2d60*/  DSETP.GEU.AND P1, PT, R26, R10, PT ;  /* 0x0000000a1a00722a */ /* 0x004fdc0003f2e000 */
[----:B------:R-:W-:-:S06]  /*2d70*/  @P1 DSETP.NEU.AND P2, PT, R26, R10, PT ;  /* 0x0000000a1a00122a */ /* 0x000fcc0003f4d000 */
[----:B------:R-:W-:-:S13]  /*2d80*/  @P1 PLOP3.LUT P0, PT, P2, PT, PT, 0x80, 0x8 ;  /* 0x000000000008181c */ /* 0x000fda000170f070 */
[----:B------:R-:W-:-:S05]  /*2d90*/  @!P0 VIMNMX R4, PT, PT, R25, R4, PT ;  /* 0x0000000419048248 */ /* 0x000fca0003fe0100 */
[----:B------:R-:W-:-:S07]  /*2da0*/  @P1 IMAD.MOV.U32 R5, RZ, RZ, R4 ;  /* 0x000000ffff051224 */ /* 0x000fce00078e0004 */
.L_x_201:
[----:B------:R-:W-:Y:S05]  /*2db0*/  BSYNC.RECONVERGENT B1 ;  /* 0x0000000000017941 */ /* 0x000fea0003800200 */
.L_x_200:
        /* <DEDUP_REMOVED lines=18> */
.L_x_203:
[----:B------:R-:W-:Y:S05]  /*2ee0*/  BSYNC.RECONVERGENT B1 ;  /* 0x0000000000017941 */ /* 0x000fea0003800200 */
.L_x_202:
[----:B------:R-:W2:Y:S01]  /*2ef0*/  LDG.E R11, desc[UR4][R18.64+0x28] ;  /* 0x00002804120b7981 */ /* 0x000ea2000c1e1900 */
[----:B------:R-:W-:-:S04]  /*2f00*/  IMAD.MOV.U32 R10, RZ, RZ, R4 ;  /* 0x000000ffff0a7224 */ /* 0x000fc800078e0004 */
[----:B------:R-:W-:Y:S01]  /*2f10*/  IMAD.MOV.U32 R5, RZ, RZ, R10 ;  /* 0x000000ffff057224 */ /* 0x000fe200078e000a */
[----:B--2---:R-:W-:-:S13]  /*2f20*/  ISETP.NE.AND P0, PT, R11, -0x1, PT ;  /* 0xffffffff0b00780c */ /* 0x004fda0003f05270 */
[----:B------:R-:W-:Y:S05]  /*2f30*/  @!P0 BRA `(.L_x_183) ;  /* 0x0000000000988947 */ /* 0x000fea0003800000 */
[----:B------:R-:W-:Y:S01]  /*2f40*/  IMAD.WIDE R4, R11, 0x4, R22 ;  /* 0x000000040b047825 */ /* 0x000fe200078e0216 */
[----:B------:R-:W2:Y:S05]  /*2f50*/  LDG.E R19, desc[UR4][R18.64+0x2c] ;  /* 0x00002c0412137981 */ /* 0x000eaa000c1e1900 */
[----:B------:R-:W3:Y:S01]  /*2f60*/  LDG.E R4, desc[UR4][R4.64] ;  /* 0x0000000404047981 */ /* 0x000ee2000c1e1900 */
[----:B------:R-:W-:Y:S01]  /*2f70*/  BSSY.RECONVERGENT B1, `(.L_x_204) ;  /* 0x0000010000017945 */ /* 0x000fe20003800200 */
[----:B------:R-:W-:Y:S01]  /*2f80*/  IMAD.MOV.U32 R20, RZ, RZ, R10 ;  /* 0x000000ffff147224 */ /* 0x000fe200078e000a */
[----:B---3--:R-:W-:Y:S02]  /*2f90*/  ISETP.NE.AND P0, PT, R4, 0x1, PT ;  /* 0x000000010400780c */ /* 0x008fe40003f05270 */
[----:B--2---:R-:W-:-:S11]  /*2fa0*/  ISETP.NE.AND P3, PT, R19, -0x1, PT ;  /* 0xffffffff1300780c */ /* 0x004fd60003f65270 */
        /* <DEDUP_REMOVED lines=12> */
.L_x_205:
[----:B------:R-:W-:Y:S05]  /*3070*/  BSYNC.RECONVERGENT B1 ;  /* 0x0000000000017941 */ /* 0x000fea0003800200 */
.L_x_204:
[----:B------:R-:W-:-:S04]  /*3080*/  IMAD.MOV.U32 R4, RZ, RZ, R20 ;  /* 0x000000ffff047224 */ /* 0x000fc800078e0014 */
        /* <DEDUP_REMOVED lines=17> */
.L_x_183:
[----:B------:R-:W-:Y:S05]  /*31a0*/  BSYNC.RECONVERGENT B0 ;  /* 0x0000000000007941 */ /* 0x000fea0003800200 */
.L_x_182:
[----:B------:R-:W2:Y:S04]  /*31b0*/  LDG.E R4, desc[UR4][R8.64] ;  /* 0x0000000408047981 */ /* 0x000ea8000c1e1900 */
[----:B------:R-:W3:Y:S04]  /*31c0*/  LDG.E R13, desc[UR4][R6.64] ;  /* 0x00000004060d7981 */ /* 0x000ee8000c1e1900 */
[----:B------:R0:W4:Y:S04]  /*31d0*/  LDG.E R14, desc[UR4][R14.64] ;  /* 0x000000040e0e7981 */ /* 0x000128000c1e1900 */
[----:B------:R-:W5:Y:S04]  /*31e0*/  LDG.E R12, desc[UR4][R16.64+0x4] ;  /* 0x00000404100c7981 */ /* 0x000f68000c1e1900 */
[----:B------:R-:W5:Y:S04]  /*31f0*/  LDG.E R18, desc[UR4][R16.64] ;  /* 0x0000000410127981 */ /* 0x000f68000c1e1900 */
[----:B------:R-:W5:Y:S01]  /*3200*/  LDG.E R19, desc[UR4][R16.64+0x8] ;  /* 0x0000080410137981 */ /* 0x000f62000c1e1900 */
[----:B------:R-:W-:Y:S01]  /*3210*/  BSSY.RECONVERGENT B0, `(.L_x_206) ;  /* 0x00000f4000007945 */ /* 0x000fe20003800200 */
[----:B--2---:R-:W-:-:S04]  /*3220*/  IABS R23, R4 ;  /* 0x0000000400177213 */ /* 0x004fc80000000000 */
[----:B------:R-:W1:Y:S01]  /*3230*/  I2F.RP R24, R23 ;  /* 0x0000001700187306 */ /* 0x000e620000209400 */
[-C--:B---3--:R-:W-:Y:S01]  /*3240*/  IABS R20, R13.reuse ;  /* 0x0000000d00147213 */ /* 0x088fe20000000000 */
[----:B------:R-:W-:-:S05]  /*3250*/  IMAD R22, R4, R13, RZ ;  /* 0x0000000d04167224 */ /* 0x000fca00078e02ff */
[----:B0-----:R-:W-:Y:S01]  /*3260*/  IABS R15, R22 ;  /* 0x00000016000f7213 */ /* 0x001fe20000000000 */
[----:B------:R-:W0:Y:S08]  /*3270*/  I2F.RP R25, R20 ;  /* 0x0000001400197306 */ /* 0x000e300000209400 */
[----:B------:R-:W2:Y:S08]  /*3280*/  I2F.RP R26, R15 ;  /* 0x0000000f001a7306 */ /* 0x000eb00000209400 */
[----:B-1----:R-:W1:Y:S08]  /*3290*/  MUFU.RCP R24, R24 ;  /* 0x0000001800187308 */ /* 0x002e700000001000 */
[----:B0-----:R-:W0:Y:S08]  /*32a0*/  MUFU.RCP R25, R25 ;  /* 0x0000001900197308 */ /* 0x001e300000001000 */
[----:B--2---:R-:W2:Y:S01]  /*32b0*/  MUFU.RCP R26, R26 ;  /* 0x0000001a001a7308 */ /* 0x004ea20000001000 */
[----:B-1----:R-:W-:-:S07]  /*32c0*/  IADD3 R6, PT, PT, R24, 0xffffffe, RZ ;  /* 0x0ffffffe18067810 */ /* 0x002fce0007ffe0ff */
[----:B------:R1:W3:Y:S01]  /*32d0*/  F2I.FTZ.U32.TRUNC.NTZ R7, R6 ;  /* 0x0000000600077305 */ /* 0x0002e2000021f000 */
[----:B0-----:R-:W-:-:S07]  /*32e0*/  VIADD R8, R25, 0xffffffe ;  /* 0x0ffffffe19087836 */ /* 0x001fce0000000000 */
[----:B------:R0:W4:Y:S01]  /*32f0*/  F2I.FTZ.U32.TRUNC.NTZ R9, R8 ;  /* 0x0000000800097305 */ /* 0x000122000021f000 */
[----:B--2---:R-:W-:Y:S02]  /*3300*/  VIADD R10, R26, 0xffffffe ;  /* 0x0ffffffe1a0a7836 */ /* 0x004fe40000000000 */
[----:B-1----:R-:W-:Y:S02]  /*3310*/  IMAD.MOV.U32 R6, RZ, RZ, RZ ;  /* 0x000000ffff067224 */ /* 0x002fe400078e00ff */
[----:B---3--:R-:W-:-:S03]  /*3320*/  IMAD.MOV R24, RZ, RZ, -R7 ;  /* 0x000000ffff187224 */ /* 0x008fc600078e0a07 */
[----:B------:R-:W1:Y:S01]  /*3330*/  F2I.FTZ.U32.TRUNC.NTZ R11, R10 ;  /* 0x0000000a000b7305 */ /* 0x000e62000021f000 */
[----:B0-----:R-:W-:Y:S02]  /*3340*/  IMAD.MOV.U32 R8, RZ, RZ, RZ ;  /* 0x000000ffff087224 */ /* 0x001fe400078e00ff */
[----:B------:R-:W-:Y:S02]  /*3350*/  IMAD R25, R24, R23, RZ ;  /* 0x0000001718197224 */ /* 0x000fe400078e02ff */
[----:B----4-:R-:W-:Y:S02]  /*3360*/  IMAD.MOV R27, RZ, RZ, -R9 ;  /* 0x000000ffff1b7224 */ /* 0x010fe400078e0a09 */
[----:B------:R-:W-:Y:S01]  /*3370*/  IMAD.HI.U32 R25, R7, R25, R6 ;  /* 0x0000001907197227 */ /* 0x000fe200078e0006 */
[----:B------:R-:W-:Y:S02]  /*3380*/  IABS R6, R4 ;  /* 0x0000000400067213 */ /* 0x000fe40000000000 */
[----:B------:R-:W-:Y:S01]  /*3390*/  IABS R7, R5 ;  /* 0x0000000500077213 */ /* 0x000fe20000000000 */
[----:B------:R-:W-:-:S02]  /*33a0*/  IMAD R27, R27, R20, RZ ;  /* 0x000000141b1b7224 */ /* 0x000fc400078e02ff */
[----:B-1----:R-:W-:Y:S02]  /*33b0*/  IMAD.MOV R10, RZ, RZ, -R11 ;  /* 0x000000ffff0a7224 */ /* 0x002fe400078e0a0b */
[----:B------:R-:W-:-:S04]  /*33c0*/  IMAD.HI.U32 R8, R9, R27, R8 ;  /* 0x0000001b09087227 */ /* 0x000fc800078e0008 */
[----:B------:R-:W-:Y:S02]  /*33d0*/  IMAD R9, R10, R15, RZ ;  /* 0x0000000f0a097224 */ /* 0x000fe400078e02ff */
[----:B------:R-:W-:Y:S02]  /*33e0*/  IMAD.MOV R24, RZ, RZ, -R6 ;  /* 0x000000ffff187224 */ /* 0x000fe400078e0a06 */
[----:B------:R-:W-:Y:S02]  /*33f0*/  IMAD.MOV.U32 R10, RZ, RZ, RZ ;  /* 0x000000ffff0a7224 */ /* 0x000fe400078e00ff */
[----:B------:R-:W-:-:S04]  /*3400*/  IMAD.HI.U32 R6, R25, R7, RZ ;  /* 0x0000000719067227 */ /* 0x000fc800078e00ff */
[----:B------:R-:W-:Y:S01]  /*3410*/  IMAD.HI.U32 R11, R11, R9, R10 ;  /* 0x000000090b0b7227 */ /* 0x000fe200078e000a */
[----:B------:R-:W-:-:S03]  /*3420*/  IABS R9, R14 ;  /* 0x0000000e00097213 */ /* 0x000fc60000000000 */
[----:B------:R-:W-:Y:S01]  /*3430*/  IMAD R10, R6, R24, R7 ;  /* 0x00000018060a7224 */ /* 0x000fe200078e0207 */
[----:B------:R-:W0:Y:S01]  /*3440*/  I2F.RP R26, R9 ;  /* 0x00000009001a7306 */ /* 0x000e220000209400 */
[----:B------:R-:W-:-:S03]  /*3450*/  IMAD.HI.U32 R25, R25, R0, RZ ;  /* 0x0000000019197227 */ /* 0x000fc600078e00ff */
[----:B------:R-:W-:Y:S01]  /*3460*/  ISETP.GT.U32.AND P2, PT, R23, R10, PT ;  /* 0x0000000a1700720c */ /* 0x000fe20003f44070 */
[----:B------:R-:W-:-:S05]  /*3470*/  IMAD R24, R25, R24, R0 ;  /* 0x0000001819187224 */ /* 0x000fca00078e0200 */
[----:B------:R-:W-:Y:S01]  /*3480*/  ISETP.GT.U32.AND P0, PT, R23, R24, PT ;  /* 0x000000181700720c */ /* 0x000fe20003f04070 */
[----:B0-----:R-:W0:Y:S06]  /*3490*/  MUFU.RCP R26, R26 ;  /* 0x0000001a001a7308 */ /* 0x001e2c0000001000 */
[----:B------:R-:W-:Y:S02]  /*34a0*/  @!P2 IMAD.IADD R10, R10, 0x1, -R23 ;  /* 0x000000010a0aa824 */ /* 0x000fe400078e0a17 */
[----:B------:R-:W-:-:S03]  /*34b0*/  @!P2 VIADD R6, R6, 0x1 ;  /* 0x000000010606a836 */ /* 0x000fc60000000000 */
[----:B------:R-:W-:Y:S01]  /*34c0*/  ISETP.GE.U32.AND P1, PT, R10, R23, PT ;  /* 0x000000170a00720c */ /* 0x000fe20003f26070 */
[----:B------:R-:W-:Y:S01]  /*34d0*/  @!P0 IMAD.IADD R24, R24, 0x1, -R23 ;  /* 0x0000000118188824 */ /* 0x000fe200078e0a17 */
[----:B------:R-:W-:Y:S01]  /*34e0*/  IABS R10, R22 ;  /* 0x00000016000a7213 */ /* 0x000fe20000000000 */
[----:B------:R-:W-:-:S03]  /*34f0*/  @!P0 VIADD R25, R25, 0x1 ;  /* 0x0000000119198836 */ /* 0x000fc60000000000 */
[----:B------:R-:W-:Y:S01]  /*3500*/  ISETP.GE.U32.AND P6, PT, R24, R23, PT ;  /* 0x000000171800720c */ /* 0x000fe20003fc6070 */
[----:B------:R-:W-:Y:S02]  /*3510*/  IMAD.MOV R23, RZ, RZ, -R10 ;  /* 0x000000ffff177224 */ /* 0x000fe400078e0a0a */
[----:B------:R-:W-:-:S04]  /*3520*/  IMAD.HI.U32 R10, R11, R7, RZ ;  /* 0x000000070b0a7227 */ /* 0x000fc800078e00ff */
[-C--:B------:R-:W-:Y:S01]  /*3530*/  IMAD R24, R10, R23.reuse, R7 ;  /* 0x000000170a187224 */ /* 0x080fe200078e0207 */
[----:B0-----:R-:W-:Y:S01]  /*3540*/  IADD3 R7, PT, PT, R26, 0xffffffe, RZ ;  /* 0x0ffffffe1a077810 */ /* 0x001fe20007ffe0ff */
[----:B------:R-:W-:Y:S01]  /*3550*/  IMAD.HI.U32 R11, R11, R0, RZ ;  /* 0x000000000b0b7227 */ /* 0x000fe200078e00ff */
[----:B------:R-:W-:Y:S02]  /*3560*/  LOP3.LUT R26, R21, R22, RZ, 0x3c, !PT ;  /* 0x00000016151a7212 */ /* 0x000fe400078e3cff */
[----:B------:R-:W-:Y:S01]  /*3570*/  ISETP.GT.U32.AND P3, PT, R15, R24, PT ;  /* 0x000000180f00720c */ /* 0x000fe20003f64070 */
[----:B------:R-:W-:Y:S01]  /*3580*/  IMAD R0, R11, R23, R0 ;  /* 0x000000170b007224 */ /* 0x000fe200078e0200 */
[----:B------:R-:W0:Y:S01]  /*3590*/  F2I.FTZ.U32.TRUNC.NTZ R7, R7 ;  /* 0x0000000700077305 */ /* 0x000e22000021f000 */
[----:B------:R-:W-:Y:S01]  /*35a0*/  LOP3.LUT R23, R5, R4, RZ, 0x3c, !PT ;  /* 0x0000000405177212 */ /* 0x000fe200078e3cff */
[----:B------:R-:W-:Y:S02]  /*35b0*/  @P1 VIADD R6, R6, 0x1 ;  /* 0x0000000106061836 */ /* 0x000fe40000000000 */
[----:B------:R-:W-:Y:S01]  /*35c0*/  ISETP.GT.U32.AND P4, PT, R15, R0, PT ;  /* 0x000000000f00720c */ /* 0x000fe20003f84070 */
[----:B------:R-:W-:Y:S01]  /*35d0*/  @P6 VIADD R25, R25, 0x1 ;  /* 0x0000000119196836 */ /* 0x000fe20000000000 */
[----:B------:R-:W-:-:S02]  /*35e0*/  ISETP.GE.AND P5, PT, R23, RZ, PT ;  /* 0x000000ff1700720c */ /* 0x000fc40003fa6270 */
[----:B------:R-:W-:Y:S02]  /*35f0*/  LOP3.LUT R23, R21, R4, RZ, 0x3c, !PT ;  /* 0x0000000415177212 */ /* 0x000fe400078e3cff */
[----:B------:R-:W-:Y:S01]  /*3600*/  ISETP.GE.AND P6, PT, R26, RZ, PT ;  /* 0x000000ff1a00720c */ /* 0x000fe20003fc6270 */
[----:B------:R-:W-:Y:S01]  /*3610*/  @!P3 IMAD.IADD R24, R24, 0x1, -R15 ;  /* 0x000000011818b824 */ /* 0x000fe200078e0a0f */
[----:B------:R-:W-:Y:S02]  /*3620*/  ISETP.GE.AND P1, PT, R23, RZ, PT ;  /* 0x000000ff1700720c */ /* 0x000fe40003f26270 */
[----:B------:R-:W-:Y:S01]  /*3630*/  @!P3 IADD3 R10, PT, PT, R10, 0x1, RZ ;  /* 0x000000010a0ab810 */ /* 0x000fe20007ffe0ff */
[----:B0-----:R-:W-:Y:S01]  /*3640*/  IMAD.MOV R23, RZ, RZ, -R7 ;  /* 0x000000ffff177224 */ /* 0x001fe200078e0a07 */
[----:B------:R-:W-:Y:S01]  /*3650*/  ISETP.GE.U32.AND P2, PT, R24, R15, PT ;  /* 0x0000000f1800720c */ /* 0x000fe20003f46070 */
[----:B------:R-:W-:Y:S01]  /*3660*/  @!P4 IMAD.IADD R0, R0, 0x1, -R15 ;  /* 0x000000010000c824 */ /* 0x000fe200078e0a0f */
[----:B------:R-:W-:Y:S01]  /*3670*/  LOP3.LUT R24, R5, R22, RZ, 0x3c, !PT ;  /* 0x0000001605187212 */ /* 0x000fe200078e3cff */
[----:B------:R-:W-:-:S03]  /*3680*/  @!P4 VIADD R11, R11, 0x1 ;  /* 0x000000010b0bc836 */ /* 0x000fc60000000000 */
[----:B------:R-:W-:Y:S01]  /*3690*/  ISETP.GE.AND P0, PT, R24, RZ, PT ;  /* 0x000000ff1800720c */ /* 0x000fe20003f06270 */
[----:B------:R-:W-:Y:S02]  /*36a0*/  IMAD.MOV.U32 R24, RZ, RZ, R23 ;  /* 0x000000ffff187224 */ /* 0x000fe400078e0017 */
[----:B------:R-:W-:Y:S02]  /*36b0*/  IMAD.MOV.U32 R23, RZ, RZ, R6 ;  /* 0x000000ffff177224 */ /* 0x000fe400078e0006 */
[----:B------:R-:W-:Y:S01]  /*36c0*/  IMAD R27, R24, R9, RZ ;  /* 0x00000009181b7224 */ /* 0x000fe200078e02ff */
[----:B------:R-:W-:Y:S01]  /*36d0*/  LOP3.LUT R24, RZ, R4, RZ, 0x33, !PT ;  /* 0x00000004ff187212 */ /* 0x000fe200078e33ff */
[----:B------:R-:W-:Y:S01]  /*36e0*/  @!P5 IMAD.MOV R23, RZ, RZ, -R23 ;  /* 0x000000ffff17d224 */ /* 0x000fe200078e0a17 */
[----:B------:R-:W-:Y:S01]  /*36f0*/  ISETP.GE.U32.AND P5, PT, R0, R15, PT ;  /* 0x0000000f0000720c */ /* 0x000fe20003fa6070 */
[----:B------:R-:W-:Y:S01]  /*3700*/  IMAD.MOV.U32 R6, RZ, RZ, RZ ;  /* 0x000000ffff067224 */ /* 0x000fe200078e00ff */
[----:B------:R-:W-:Y:S01]  /*3710*/  IABS R15, R13 ;  /* 0x0000000d000f7213 */ /* 0x000fe20000000000 */
[----:B------:R-:W-:Y:S01]  /*3720*/  @!P1 IMAD.MOV R25, RZ, RZ, -R25 ;  /* 0x000000ffff199224 */ /* 0x000fe200078e0a19 */
[----:B------:R-:W-:Y:S01]  /*3730*/  ISETP.NE.AND P1, PT, R4, RZ, PT ;  /* 0x000000ff0400720c */ /* 0x000fe20003f25270 */
[----:B------:R-:W-:Y:S01]  /*3740*/  IMAD.HI.U32 R6, R7, R27, R6 ;  /* 0x0000001b07067227 */ /* 0x000fe200078e0006 */
[----:B------:R-:W-:-:S02]  /*3750*/  LOP3.LUT R27, RZ, R22, RZ, 0x33, !PT ;  /* 0x00000016ff1b7212 */ /* 0x000fc400078e33ff */
[----:B------:R-:W-:Y:S01]  /*3760*/  SEL R0, R24, R23, !P1 ;  /* 0x0000001718007207 */ /* 0x000fe20004800000 */
[----:B------:R-:W-:Y:S01]  /*3770*/  @P2 VIADD R10, R10, 0x1 ;  /* 0x000000010a0a2836 */ /* 0x000fe20000000000 */
[----:B------:R-:W-:Y:S01]  /*3780*/  SEL R7, R24, R25, !P1 ;  /* 0x0000001918077207 */ /* 0x000fe20004800000 */
[----:B------:R-:W-:Y:S01]  /*3790*/  IMAD.MOV R15, RZ, RZ, -R15 ;  /* 0x000000ffff0f7224 */ /* 0x000fe200078e0a0f */
[----:B------:R-:W-:Y:S01]  /*37a0*/  ISETP.NE.AND P1, PT, R22, RZ, PT ;  /* 0x000000ff1600720c */ /* 0x000fe20003f25270 */
[----:B------:R-:W-:Y:S01]  /*37b0*/  @P5 VIADD R11, R11, 0x1 ;  /* 0x000000010b0b5836 */ /* 0x000fe20000000000 */
[----:B------:R-:W-:Y:S01]  /*37c0*/  IABS R23, R0 ;  /* 0x0000000000177213 */ /* 0x000fe20000000000 */
[----:B------:R-:W-:Y:S01]  /*37d0*/  @!P0 IMAD.MOV R10, RZ, RZ, -R10 ;  /* 0x000000ffff0a8224 */ /* 0x000fe200078e0a0a */
[----:B------:R-:W-:Y:S01]  /*37e0*/  IABS R25, R7 ;  /* 0x0000000700197213 */ /* 0x000fe20000000000 */
[----:B------:R-:W-:Y:S02]  /*37f0*/  IMAD.MOV.U32 R22, RZ, RZ, R11 ;  /* 0x000000ffff167224 */ /* 0x000fe400078e000b */
[----:B------:R-:W-:Y:S01]  /*3800*/  IMAD.MOV.U32 R24, RZ, RZ, R15 ;  /* 0x000000ffff187224 */ /* 0x000fe200078e000f */
[----:B------:R-:W-:Y:S01]  /*3810*/  SEL R11, R27, R10, !P1 ;  /* 0x0000000a1b0b7207 */ /* 0x000fe20004800000 */
[----:B------:R-:W-:-:S05]  /*3820*/  @!P6 IMAD.MOV R22, RZ, RZ, -R22 ;  /* 0x000000ffff16e224 */ /* 0x000fca00078e0a16 */
[----:B------:R-:W-:Y:S01]  /*3830*/  SEL R10, R27, R22, !P1 ;  /* 0x000000161b0a7207 */ /* 0x000fe20004800000 */
[----:B------:R-:W-:-:S03]  /*3840*/  IMAD.HI.U32 R22, R8, R23, RZ ;  /* 0x0000001708167227 */ /* 0x000fc600078e00ff */
[----:B------:R-:W-:Y:S01]  /*3850*/  IABS R29, R10 ;  /* 0x0000000a001d7213 */ /* 0x000fe20000000000 */
[----:B------:R-:W-:-:S04]  /*3860*/  IMAD.HI.U32 R8, R8, R25, RZ ;  /* 0x0000001908087227 */ /* 0x000fc800078e00ff */
[----:B------:R-:W-:Y:S01]  /*3870*/  IMAD R15, R22, R24, R23 ;  /* 0x00000018160f7224 */ /* 0x000fe200078e0217 */
[----:B------:R-:W-:Y:S01]  /*3880*/  IABS R22, R14 ;  /* 0x0000000e00167213 */ /* 0x000fe20000000000 */
[----:B------:R-:W-:Y:S01]  /*3890*/  IMAD R23, R8, R24, R25 ;  /* 0x0000001808177224 */ /* 0x000fe200078e0219 */
[----:B------:R-:W-:Y:S02]  /*38a0*/  IABS R25, R11 ;  /* 0x0000000b00197213 */ /* 0x000fe40000000000 */
[C---:B------:R-:W-:Y:S01]  /*38b0*/  ISETP.GT.U32.AND P0, PT, R20.reuse, R15, PT ;  /* 0x0000000f1400720c */ /* 0x040fe20003f04070 */
[----:B------:R-:W-:Y:S01]  /*38c0*/  IMAD.MOV R27, RZ, RZ, -R22 ;  /* 0x000000ffff1b7224 */ /* 0x000fe200078e0a16 */
[----:B------:R-:W-:Y:S01]  /*38d0*/  ISETP.GT.U32.AND P1, PT, R20, R23, PT ;  /* 0x000000171400720c */ /* 0x000fe20003f24070 */
[----:B------:R-:W-:-:S04]  /*38e0*/  IMAD.HI.U32 R8, R6, R25, RZ ;  /* 0x0000001906087227 */ /* 0x000fc800078e00ff */
[----:B------:R-:W-:-:S04]  /*38f0*/  IMAD.HI.U32 R22, R6, R29, RZ ;  /* 0x0000001d06167227 */ /* 0x000fc800078e00ff */
[----:B------:R-:W-:Y:S01]  /*3900*/  IMAD R6, R8, R27, R25 ;  /* 0x0000001b08067224 */ /* 0x000fe200078e0219 */
[----:B------:R-:W-:Y:S01]  /*3910*/  LOP3.LUT R8, RZ, R13, RZ, 0x33, !PT ;  /* 0x0000000dff087212 */ /* 0x000fe200078e33ff */
[----:B------:R-:W-:Y:S02]  /*3920*/  IMAD R22, R22, R27, R29 ;  /* 0x0000001b16167224 */ /* 0x000fe400078e021d */
[--C-:B------:R-:W-:Y:S01]  /*3930*/  @!P0 IMAD.IADD R15, R15, 0x1, -R20.reuse ;  /* 0x000000010f0f8824 */ /* 0x100fe200078e0a14 */
[----:B------:R-:W-:Y:S01]  /*3940*/  ISETP.GT.U32.AND P4, PT, R9, R6, PT ;  /* 0x000000060900720c */ /* 0x000fe20003f84070 */
[----:B------:R-:W-:Y:S01]  /*3950*/  @!P1 IMAD.IADD R23, R23, 0x1, -R20 ;  /* 0x0000000117179824 */ /* 0x000fe200078e0a14 */
[----:B------:R-:W-:Y:S02]  /*3960*/  ISETP.GT.U32.AND P5, PT, R9, R22, PT ;  /* 0x000000160900720c */ /* 0x000fe40003fa4070 */
[----:B------:R-:W-:Y:S02]  /*3970*/  ISETP.GT.U32.AND P2, PT, R20, R15, PT ;  /* 0x0000000f1400720c */ /* 0x000fe40003f44070 */
[----:B------:R-:W-:-:S02]  /*3980*/  ISETP.GE.AND P1, PT, R0, RZ, PT ;  /* 0x000000ff0000720c */ /* 0x000fc40003f26270 */
[----:B------:R-:W-:Y:S02]  /*3990*/  ISETP.GT.U32.AND P3, PT, R20, R23, PT ;  /* 0x000000171400720c */ /* 0x000fe40003f64070 */
[----:B------:R-:W-:-:S03]  /*39a0*/  ISETP.GE.AND P0, PT, R7, RZ, PT ;  /* 0x000000ff0700720c */ /* 0x000fc60003f06270 */
[----:B------:R-:W-:Y:S02]  /*39b0*/  @!P4 IMAD.IADD R6, R6, 0x1, -R9 ;  /* 0x000000010606c824 */ /* 0x000fe400078e0a09 */
[----:B------:R-:W-:Y:S02]  /*39c0*/  @!P5 IADD3 R22, PT, PT, R22, -R9, RZ ;  /* 0x800000091616d210 */ /* 0x000fe40007ffe0ff */
[--C-:B------:R-:W-:Y:S01]  /*39d0*/  @!P2 IMAD.IADD R15, R15, 0x1, -R20.reuse ;  /* 0x000000010f0fa824 */ /* 0x100fe200078e0a14 */
[C---:B------:R-:W-:Y:S02]  /*39e0*/  ISETP.GT.U32.AND P4, PT, R9.reuse, R6, PT ;  /* 0x000000060900720c */ /* 0x040fe40003f84070 */
[----:B------:R-:W-:Y:S01]  /*39f0*/  ISETP.GT.U32.AND P5, PT, R9, R22, PT ;  /* 0x000000160900720c */ /* 0x000fe20003fa4070 */
[----:B------:R-:W-:Y:S01]  /*3a00*/  @!P1 IMAD.MOV R15, RZ, RZ, -R15 ;  /* 0x000000ffff0f9224 */ /* 0x000fe200078e0a0f */
[----:B------:R-:W-:Y:S01]  /*3a10*/  ISETP.GE.AND P2, PT, R11, RZ, PT ;  /* 0x000000ff0b00720c */ /* 0x000fe20003f46270 */
[----:B------:R-:W-:Y:S01]  /*3a20*/  @!P3 IMAD.IADD R23, R23, 0x1, -R20 ;  /* 0x000000011717b824 */ /* 0x000fe200078e0a14 */
[----:B------:R-:W-:Y:S01]  /*3a30*/  ISETP.GE.AND P1, PT, R10, RZ, PT ;  /* 0x000000ff0a00720c */ /* 0x000fe20003f26270 */
[----:B------:R-:W-:Y:S01]  /*3a40*/  IMAD.MOV R10, RZ, RZ, -R0 ;  /* 0x000000ffff0a7224 */ /* 0x000fe200078e0a00 */
[----:B------:R-:W-:Y:S01]  /*3a50*/  ISETP.NE.AND P3, PT, R13, RZ, PT ;  /* 0x000000ff0d00720c */ /* 0x000fe20003f65270 */
[----:B------:R-:W-:Y:S01]  /*3a60*/  @!P0 IMAD.MOV R23, RZ, RZ, -R23 ;  /* 0x000000ffff178224 */ /* 0x000fe200078e0a17 */
[----:B------:R-:W-:Y:S01]  /*3a70*/  ISETP.NE.AND P0, PT, R14, RZ, PT ;  /* 0x000000ff0e00720c */ /* 0x000fe20003f05270 */
[----:B------:R-:W-:Y:S01]  /*3a80*/  IMAD R0, R4, R7, -R21 ;  /* 0x0000000704007224 */ /* 0x000fe200078e0a15 */
[----:B------:R-:W-:Y:S01]  /*3a90*/  SEL R15, R8, R15, !P3 ;  /* 0x0000000f080f7207 */ /* 0x000fe20005800000 */
[--C-:B------:R-:W-:Y:S01]  /*3aa0*/  @!P4 IMAD.IADD R6, R6, 0x1, -R9.reuse ;  /* 0x000000010606c824 */ /* 0x100fe200078e0a09 */
[----:B------:R-:W-:Y:S01]  /*3ab0*/  SEL R8, R8, R23, !P3 ;  /* 0x0000001708087207 */ /* 0x000fe20005800000 */
[----:B------:R-:W-:Y:S01]  /*3ac0*/  @!P5 IMAD.IADD R22, R22, 0x1, -R9 ;  /* 0x000000011616d824 */ /* 0x000fe200078e0a09 */
[----:B------:R-:W-:Y:S01]  /*3ad0*/  LOP3.LUT R9, RZ, R14, RZ, 0x33, !PT ;  /* 0x0000000eff097212 */ /* 0x000fe200078e33ff */
[----:B------:R-:W-:-:S02]  /*3ae0*/  @!P2 IMAD.MOV R6, RZ, RZ, -R6 ;  /* 0x000000ffff06a224 */ /* 0x000fc400078e0a06 */
[----:B------:R-:W-:Y:S02]  /*3af0*/  @!P1 IMAD.MOV R22, RZ, RZ, -R22 ;  /* 0x000000ffff169224 */ /* 0x000fe400078e0a16 */
[----:B------:R-:W-:Y:S01]  /*3b00*/  IMAD R7, R4, R10, R5 ;  /* 0x0000000a04077224 */ /* 0x000fe200078e0205 */
[----:B------:R-:W-:Y:S01]  /*3b10*/  SEL R6, R9, R6, !P0 ;  /* 0x0000000609067207 */ /* 0x000fe20004000000 */
[----:B------:R-:W-:Y:S01]  /*3b20*/  IMAD.IADD R5, R15, 0x1, -R8 ;  /* 0x000000010f057824 */ /* 0x000fe200078e0a08 */
[----:B------:R-:W-:Y:S01]  /*3b30*/  SEL R9, R9, R22, !P0 ;  /* 0x0000001609097207 */ /* 0x000fe20004000000 */
[----:B------:R-:W-:-:S03]  /*3b40*/  IMAD.IADD R7, R7, 0x1, R0 ;  /* 0x0000000107077824 */ /* 0x000fc600078e0200 */
[----:B-----5:R-:W-:Y:S01]  /*3b50*/  ISETP.NE.AND P0, PT, R12, R5, PT ;  /* 0x000000050c00720c */ /* 0x020fe20003f05270 */
[----:B------:R-:W-:Y:S02]  /*3b60*/  IMAD.IADD R0, R6, 0x1, -R9 ;  /* 0x0000000106007824 */ /* 0x000fe400078e0a09 */
[----:B------:R-:W-:Y:S01]  /*3b70*/  HFMA2 R9, -RZ, RZ, 0, 5.9604644775390625e-08 ;  /* 0x00000001ff097431 */ /* 0x000fe200000001ff */
[----:B------:R-:W-:Y:S02]  /*3b80*/  ISETP.EQ.AND P0, PT, R18, R7, !P0 ;  /* 0x000000071200720c */ /* 0x000fe40004702270 */
[----:B------:R-:W-:-:S13]  /*3b90*/  ISETP.EQ.AND P1, PT, R19, R0, PT ;  /* 0x000000001300720c */ /* 0x000fda0003f22270 */
[----:B------:R-:W-:Y:S05]  /*3ba0*/  @P0 BRA P1, `(.L_x_207) ;  /* 0x0000000400680947 */ /* 0x000fea0000800000 */
[----:B------:R-:W2:Y:S04]  /*3bb0*/  LDG.E R6, desc[UR4][R16.64+0x10] ;  /* 0x0000100410067981 */ /* 0x000ea8000c1e1900 */
[----:B------:R-:W3:Y:S04]  /*3bc0*/  LDG.E R9, desc[UR4][R16.64+0x14] ;  /* 0x0000140410097981 */ /* 0x000ee8000c1e1900 */
[----:B------:R-:W4:Y:S01]  /*3bd0*/  LDG.E R4, desc[UR4][R16.64+0xc] ;  /* 0x00000c0410047981 */ /* 0x000f22000c1e1900 */
[----:B--2---:R-:W-:Y:S02]  /*3be0*/  ISETP.NE.AND P0, PT, R6, R5, PT ;  /* 0x000000050600720c */ /* 0x004fe40003f05270 */
[----:B---3--:R-:W-:Y:S01]  /*3bf0*/  ISETP.EQ.AND P1, PT, R9, R0, PT ;  /* 0x000000000900720c */ /* 0x008fe20003f22270 */
[----:B------:R-:W-:Y:S01]  /*3c00*/  IMAD.MOV.U32 R9, RZ, RZ, 0x2 ;  /* 0x00000002ff097424 */ /* 0x000fe200078e00ff */
[----:B----4-:R-:W-:-:S13]  /*3c10*/  ISETP.EQ.AND P0, PT, R4, R7, !P0 ;  /* 0x000000070400720c */ /* 0x010fda0004702270 */
        /* <DEDUP_REMOVED lines=76> */
[----:B--2---:R-:W-:Y:S01]  /*40e0*/  ISETP.NE.AND P0, PT, R9, R0, PT ;  /* 0x000000000900720c */ /* 0x004fe20003f05270 */
[----:B------:R-:W-:Y:S01]  /*40f0*/  IMAD.MOV.U32 R0, RZ, RZ, -0x1 ;  /* 0xffffffffff007424 */ /* 0x000fe200078e00ff */
[----:B---3--:R-:W-:-:S04]  /*4100*/  ISETP.NE.AND P1, PT, R6, R5, PT ;  /* 0x000000050600720c */ /* 0x008fc80003f25270 */
[----:B------:R-:W-:Y:S02]  /*4110*/  SEL R0, R0, 0xc, P0 ;  /* 0x0000000c00007807 */ /* 0x000fe40000000000 */
[----:B----4-:R-:W-:Y:S02]  /*4120*/  ISETP.NE.AND P0, PT, R4, R7, PT ;  /* 0x000000070400720c */ /* 0x010fe40003f05270 */
[----:B------:R-:W-:-:S04]  /*4130*/  SEL R0, R0, 0xffffffff, !P1 ;  /* 0xffffffff00007807 */ /* 0x000fc80004800000 */
[----:B------:R-:W-:-:S07]  /*4140*/  SEL R9, R0, 0xffffffff, !P0 ;  /* 0xffffffff00097807 */ /* 0x000fce0004000000 */
.L_x_207:
[----:B------:R-:W-:Y:S05]  /*4150*/  BSYNC.RECONVERGENT B0 ;  /* 0x0000000000007941 */ /* 0x000fea0003800200 */
.L_x_206:
[----:B------:R-:W-:-:S05]  /*4160*/  IMAD.WIDE R2, R21, 0x4, R2 ;  /* 0x0000000415027825 */ /* 0x000fca00078e0202 */
[----:B------:R-:W-:Y:S01]  /*4170*/  STG.E desc[UR4][R2.64], R9 ;  /* 0x0000000902007986 */ /* 0x000fe2000c101904 */
[----:B------:R-:W-:Y:S05]  /*4180*/  EXIT ;  /* 0x000000000000794d */ /* 0x000fea0003800000 */
.L_x_208:
        /* <DEDUP_REMOVED lines=15> */
.L_x_228:


//--------------------- .text._Z19copy_array_to_stackPiPdi --------------------------
	.section	.text._Z19copy_array_to_stackPiPdi,"ax",@progbits
	.align	128
        .global         _Z19copy_array_to_stackPiPdi
        .type           _Z19copy_array_to_stackPiPdi,@function
        .size           _Z19copy_array_to_stackPiPdi,(.L_x_229 - _Z19copy_array_to_stackPiPdi)
        .other          _Z19copy_array_to_stackPiPdi,@"STO_CUDA_ENTRY STV_DEFAULT"
_Z19copy_array_to_stackPiPdi:
.text._Z19copy_array_to_stackPiPdi:
[----:B------:R-:W-:Y:S01]  /*0000*/  LDC R1, c[0x0][0x37c] ;  /* 0x0000df00ff017b82 */ /* 0x000fe20000000800 */
[----:B------:R-:W-:Y:S05]  /*0010*/  EXIT ;  /* 0x000000000000794d */ /* 0x000fea0003800000 */
.L_x_209:
        /* <DEDUP_REMOVED lines=14> */
.L_x_229:


//--------------------- .nv.global.init           --------------------------
	.section	.nv.global.init,"aw",@progbits
	.align	4
.nv.global.init:
	.type		maxNeighbors,@object
	.size		maxNeighbors,(direction_to_index_mapping - maxNeighbors)
maxNeighbors:
        /*0000*/ 	.byte	0x0c, 0x00, 0x00, 0x00
	.type		direction_to_index_mapping,@object
	.size		direction_to_index_mapping,(directions1 - direction_to_index_mapping)
direction_to_index_mapping:
        /*0004*/ 	.byte	0x00, 0x00, 0x00, 0x00, 0x01, 0x00, 0x00, 0x00, 0x00, 0x00, 0x00, 0x00, 0x00, 0x00, 0x00, 0x00
        /* <DEDUP_REMOVED lines=8> */
	.type		directions1,@object
	.size		directions1,(.L_2 - directions1)
directions1:
        /* <DEDUP_REMOVED lines=9> */
.L_2:


//--------------------- .nv.shared.reserved.0     --------------------------
	.section	.nv.shared.reserved.0,"aw",@nobits
	.weak		__nv_reservedSMEM_offset_0_alias
	.size		__nv_reservedSMEM_offset_0_alias, 0, 64
	.other		__nv_reservedSMEM_offset_0_alias,@"STO_CUDA_RESERVED_SHARED STV_DEFAULT"
__nv_reservedSMEM_offset_0_alias:
	.zero		0
	.zero		64


//--------------------- .nv.global                --------------------------
	.section	.nv.global,"aw",@nobits
	.align	8
.nv.global:
	.type		all_min,@object
	.size		all_min,(d_deltaBuffer - all_min)
all_min:
	.zero		8
	.type		d_deltaBuffer,@object
	.size		d_deltaBuffer,(d_stacks - d_deltaBuffer)
d_deltaBuffer:
	.zero		8
	.type		d_stacks,@object
	.size		d_stacks,(lowgradientindices - d_stacks)
d_stacks:
	.zero		8
	.type		lowgradientindices,@object
	.size		lowgradientindices,(adjacency - lowgradientindices)
lowgradientindices:
	.zero		8
	.type		adjacency,@object
	.size		adjacency,(bound - adjacency)
adjacency:
	.zero		8
	.type		bound,@object
	.size		bound,(number_array - bound)
bound:
	.zero		8
	.type		number_array,@object
	.size		number_array,(or_maxi - number_array)
number_array:
	.zero		8
	.type		or_maxi,@object
	.size		or_maxi,(decp_data - or_maxi)
or_maxi:
	.zero		8
	.type		decp_data,@object
	.size		decp_data,(de_direction_as - decp_data)
decp_data:
	.zero		8
	.type		de_direction_as,@object
	.size		de_direction_as,(all_p_min - de_direction_as)
de_direction_as:
	.zero		8
	.type		all_p_min,@object
	.size		all_p_min,(or_label - all_p_min)
all_p_min:
	.zero		8
	.type		or_label,@object
	.size		or_label,(maxi - or_label)
or_label:
	.zero		8
	.type		maxi,@object
	.size		maxi,(all_max - maxi)
maxi:
	.zero		8
	.type		all_max,@object
	.size		all_max,(or_mini - all_max)
all_max:
	.zero		8
	.type		or_mini,@object
	.size		or_mini,(decp_data_copy - or_mini)
or_mini:
	.zero		8
	.type		decp_data_copy,@object
	.size		decp_data_copy,(de_direction_ds - decp_data_copy)
decp_data_copy:
	.zero		8
	.type		de_direction_ds,@object
	.size		de_direction_ds,(unsigned_n - de_direction_ds)
de_direction_ds:
	.zero		8
	.type		unsigned_n,@object
	.size		unsigned_n,(dec_label - unsigned_n)
unsigned_n:
	.zero		8
	.type		dec_label,@object
	.size		dec_label,(mini - dec_label)
dec_label:
	.zero		8
	.type		mini,@object
	.size		mini,(all_p_max - mini)
mini:
	.zero		8
	.type		all_p_max,@object
	.size		all_p_max,(id_array - all_p_max)
all_p_max:
	.zero		8
	.type		id_array,@object
	.size		id_array,(id_stacks - id_array)
id_array:
	.zero		8
	.type		id_stacks,@object
	.size		id_stacks,(d_deltaBuffer1 - id_stacks)
id_stacks:
	.zero		8
	.type		d_deltaBuffer1,@object
	.size		d_deltaBuffer1,(input_data - d_deltaBuffer1)
d_deltaBuffer1:
	.zero		8
	.type		input_data,@object
	.size		input_data,(width - input_data)
input_data:
	.zero		8
	.type		width,@object
	.size		width,(count_p_max - width)
width:
	.zero		4
	.type		count_p_max,@object
	.size		count_p_max,(count_max - count_p_max)
count_p_max:
	.zero		4
	.type		count_max,@object
	.size		count_max,(count_f_max - count_max)
count_max:
	.zero		4
	.type		count_f_max,@object
	.size		count_f_max,(depth - count_f_max)
count_f_max:
	.zero		4
	.type		depth,@object
	.size		depth,(count_f_min - depth)
depth:
	.zero		4
	.type		count_f_min,@object
	.size		count_f_min,(num - count_f_min)
count_f_min:
	.zero		4
	.type		num,@object
	.size		num,(height - num)
num:
	.zero		4
	.type		height,@object
	.size		height,(count_p_min - height)
height:
	.zero		4
	.type		count_p_min,@object
	.size		count_p_min,(edit_count - count_p_min)
count_p_min:
	.zero		4
	.type		edit_count,@object
	.size		edit_count,(count_min - edit_count)
edit_count:
	.zero		4
	.type		count_min,@object
	.size		count_min,(_ZN34_INTERNAL_c51f7a0b_4_k_cu_2a2919836thrust24THRUST_300001_SM_1000_NS12placeholders2_7E - count_min)
count_min:
	.zero		4
	.type		_ZN34_INTERNAL_c51f7a0b_4_k_cu_2a2919836thrust24THRUST_300001_SM_1000_NS12placeholders2_7E,@object
	.size		_ZN34_INTERNAL_c51f7a0b_4_k_cu_2a2919836thrust24THRUST_300001_SM_1000_NS12placeholders2_7E,(_ZN34_INTERNAL_c51f7a0b_4_k_cu_2a2919834cuda3std3__45__cpo7crbeginE - _ZN34_INTERNAL_c51f7a0b_4_k_cu_2a2919836thrust24THRUST_300001_SM_1000_NS12placeholders2_7E)
_ZN34_INTERNAL_c51f7a0b_4_k_cu_2a2919836thrust24THRUST_300001_SM_1000_NS12placeholders2_7E:
	.zero		1
	.type		_ZN34_INTERNAL_c51f7a0b_4_k_cu_2a2919834cuda3std3__45__cpo7crbeginE,@object
	.size		_ZN34_INTERNAL_c51f7a0b_4_k_cu_2a2919834cuda3std3__45__cpo7crbeginE,(_ZN34_INTERNAL_c51f7a0b_4_k_cu_2a2919834cuda3std6ranges3__45__cpo4nextE - _ZN34_INTERNAL_c51f7a0b_4_k_cu_2a2919834cuda3std3__45__cpo7crbeginE)
_ZN34_INTERNAL_c51f7a0b_4_k_cu_2a2919834cuda3std3__45__cpo7crbeginE:
	.zero		1
	.type		_ZN34_INTERNAL_c51f7a0b_4_k_cu_2a2919834cuda3std6ranges3__45__cpo4nextE,@object
	.size		_ZN34_INTERNAL_c51f7a0b_4_k_cu_2a2919834cuda3std6ranges3__45__cpo4nextE,(_ZN34_INTERNAL_c51f7a0b_4_k_cu_2a2919836thrust24THRUST_300001_SM_1000_NS8cuda_cub10par_nosyncE - _ZN34_INTERNAL_c51f7a0b_4_k_cu_2a2919834cuda3std6ranges3__45__cpo4nextE)
_ZN34_INTERNAL_c51f7a0b_4_k_cu_2a2919834cuda3std6ranges3__45__cpo4nextE:
	.zero		1
	.type		_ZN34_INTERNAL_c51f7a0b_4_k_cu_2a2919836thrust24THRUST_300001_SM_1000_NS8cuda_cub10par_nosyncE,@object
	.size		_ZN34_INTERNAL_c51f7a0b_4_k_cu_2a2919836thrust24THRUST_300001_SM_1000_NS8cuda_cub10par_nosyncE,(_ZN34_INTERNAL_c51f7a0b_4_k_cu_2a2919834cuda3std6ranges3__45__cpo4swapE - _ZN34_INTERNAL_c51f7a0b_4_k_cu_2a2919836thrust24THRUST_300001_SM_1000_NS8cuda_cub10par_nosyncE)
_ZN34_INTERNAL_c51f7a0b_4_k_cu_2a2919836thrust24THRUST_300001_SM_1000_NS8cuda_cub10par_nosyncE:
	.zero		1
	.type		_ZN34_INTERNAL_c51f7a0b_4_k_cu_2a2919834cuda3std6ranges3__45__cpo4swapE,@object
	.size		_ZN34_INTERNAL_c51f7a0b_4_k_cu_2a2919834cuda3std6ranges3__45__cpo4swapE,(_ZN34_INTERNAL_c51f7a0b_4_k_cu_2a2919836thrust24THRUST_300001_SM_1000_NS3seqE - _ZN34_INTERNAL_c51f7a0b_4_k_cu_2a2919834cuda3std6ranges3__45__cpo4swapE)
_ZN34_INTERNAL_c51f7a0b_4_k_cu_2a2919834cuda3std6ranges3__45__cpo4swapE:
	.zero		1
	.type		_ZN34_INTERNAL_c51f7a0b_4_k_cu_2a2919836thrust24THRUST_300001_SM_1000_NS3seqE,@object
	.size		_ZN34_INTERNAL_c51f7a0b_4_k_cu_2a2919836thrust24THRUST_300001_SM_1000_NS3seqE,(_ZN34_INTERNAL_c51f7a0b_4_k_cu_2a2919834cuda3std3__48in_placeE - _ZN34_INTERNAL_c51f7a0b_4_k_cu_2a2919836thrust24THRUST_300001_SM_1000_NS3seqE)
_ZN34_INTERNAL_c51f7a0b_4_k_cu_2a2919836thrust24THRUST_300001_SM_1000_NS3seqE:
	.zero		1
	.type		_ZN34_INTERNAL_c51f7a0b_4_k_cu_2a2919834cuda3std3__48in_placeE,@object
	.size		_ZN34_INTERNAL_c51f7a0b_4_k_cu_2a2919834cuda3std3__48in_placeE,(_ZN34_INTERNAL_c51f7a0b_4_k_cu_2a2919834cuda3std6ranges3__45__cpo4sizeE - _ZN34_INTERNAL_c51f7a0b_4_k_cu_2a2919834cuda3std3__48in_placeE)
_ZN34_INTERNAL_c51f7a0b_4_k_cu_2a2919834cuda3std3__48in_placeE:
	.zero		1
	.type		_ZN34_INTERNAL_c51f7a0b_4_k_cu_2a2919834cuda3std6ranges3__45__cpo4sizeE,@object
	.size		_ZN34_INTERNAL_c51f7a0b_4_k_cu_2a2919834cuda3std6ranges3__45__cpo4sizeE,(_ZN34_INTERNAL_c51f7a0b_4_k_cu_2a2919836thrust24THRUST_300001_SM_1000_NS12placeholders2_3E - _ZN34_INTERNAL_c51f7a0b_4_k_cu_2a2919834cuda3std6ranges3__45__cpo4sizeE)
_ZN34_INTERNAL_c51f7a0b_4_k_cu_2a2919834cuda3std6ranges3__45__cpo4sizeE:
	.zero		1
	.type		_ZN34_INTERNAL_c51f7a0b_4_k_cu_2a2919836thrust24THRUST_300001_SM_1000_NS12placeholders2_3E,@object
	.size		_ZN34_INTERNAL_c51f7a0b_4_k_cu_2a2919836thrust24THRUST_300001_SM_1000_NS12placeholders2_3E,(_ZN34_INTERNAL_c51f7a0b_4_k_cu_2a2919834cuda3std3__45__cpo6cbeginE - _ZN34_INTERNAL_c51f7a0b_4_k_cu_2a2919836thrust24THRUST_300001_SM_1000_NS12placeholders2_3E)
_ZN34_INTERNAL_c51f7a0b_4_k_cu_2a2919836thrust24THRUST_300001_SM_1000_NS12placeholders2_3E:
	.zero		1
	.type		_ZN34_INTERNAL_c51f7a0b_4_k_cu_2a2919834cuda3std3__45__cpo6cbeginE,@object
	.size		_ZN34_INTERNAL_c51f7a0b_4_k_cu_2a2919834cuda3std3__45__cpo6cbeginE,(_ZN34_INTERNAL_c51f7a0b_4_k_cu_2a2919834cuda3std6ranges3__45__cpo6cbeginE - _ZN34_INTERNAL_c51f7a0b_4_k_cu_2a2919834cuda3std3__45__cpo6cbeginE)
_ZN34_INTERNAL_c51f7a0b_4_k_cu_2a2919834cuda3std3__45__cpo6cbeginE:
	.zero		1
	.type		_ZN34_INTERNAL_c51f7a0b_4_k_cu_2a2919834cuda3std6ranges3__45__cpo6cbeginE,@object
	.size		_ZN34_INTERNAL_c51f7a0b_4_k_cu_2a2919834cuda3std6ranges3__45__cpo6cbeginE,(_ZN34_INTERNAL_c51f7a0b_4_k_cu_2a2919836thrust24THRUST_300001_SM_1000_NS12placeholders2_5E - _ZN34_INTERNAL_c51f7a0b_4_k_cu_2a2919834cuda3std6ranges3__45__cpo6cbeginE)
_ZN34_INTERNAL_c51f7a0b_4_k_cu_2a2919834cuda3std6ranges3__45__cpo6cbeginE:
	.zero		1
	.type		_ZN34_INTERNAL_c51f7a0b_4_k_cu_2a2919836thrust24THRUST_300001_SM_1000_NS12placeholders2_5E,@object
	.size		_ZN34_INTERNAL_c51f7a0b_4_k_cu_2a2919836thrust24THRUST_300001_SM_1000_NS12placeholders2_5E,(_ZN34_INTERNAL_c51f7a0b_4_k_cu_2a2919834cuda3std3__45__cpo6rbeginE - _ZN34_INTERNAL_c51f7a0b_4_k_cu_2a2919836thrust24THRUST_300001_SM_1000_NS12placeholders2_5E)
_ZN34_INTERNAL_c51f7a0b_4_k_cu_2a2919836thrust24THRUST_300001_SM_1000_NS12placeholders2_5E:
	.zero		1
	.type		_ZN34_INTERNAL_c51f7a0b_4_k_cu_2a2919834cuda3std3__45__cpo6rbeginE,@object
	.size		_ZN34_INTERNAL_c51f7a0b_4_k_cu_2a2919834cuda3std3__45__cpo6rbeginE,(_ZN34_INTERNAL_c51f7a0b_4_k_cu_2a2919834cuda3std6ranges3__45__cpo7advanceE - _ZN34_INTERNAL_c51f7a0b_4_k_cu_2a2919834cuda3std3__45__cpo6rbeginE)
_ZN34_INTERNAL_c51f7a0b_4_k_cu_2a2919834cuda3std3__45__cpo6rbeginE:
	.zero		1
	.type		_ZN34_INTERNAL_c51f7a0b_4_k_cu_2a2919834cuda3std6ranges3__45__cpo7advanceE,@object
	.size		_ZN34_INTERNAL_c51f7a0b_4_k_cu_2a2919834cuda3std6ranges3__45__cpo7advanceE,(_ZN34_INTERNAL_c51f7a0b_4_k_cu_2a2919834cuda3std6ranges3__45__cpo8distanceE - _ZN34_INTERNAL_c51f7a0b_4_k_cu_2a2919834cuda3std6ranges3__45__cpo7advanceE)
_ZN34_INTERNAL_c51f7a0b_4_k_cu_2a2919834cuda3std6ranges3__45__cpo7advanceE:
	.zero		1
	.type		_ZN34_INTERNAL_c51f7a0b_4_k_cu_2a2919834cuda3std6ranges3__45__cpo8distanceE,@object
	.size		_ZN34_INTERNAL_c51f7a0b_4_k_cu_2a2919834cuda3std6ranges3__45__cpo8distanceE,(_ZN34_INTERNAL_c51f7a0b_4_k_cu_2a2919834cuda3std3__47nulloptE - _ZN34_INTERNAL_c51f7a0b_4_k_cu_2a2919834cuda3std6ranges3__45__cpo8distanceE)
_ZN34_INTERNAL_c51f7a0b_4_k_cu_2a2919834cuda3std6ranges3__45__cpo8distanceE:
	.zero		1
	.type		_ZN34_INTERNAL_c51f7a0b_4_k_cu_2a2919834cuda3std3__47nulloptE,@object
	.size		_ZN34_INTERNAL_c51f7a0b_4_k_cu_2a2919834cuda3std3__47nulloptE,(_ZN34_INTERNAL_c51f7a0b_4_k_cu_2a2919836thrust24THRUST_300001_SM_1000_NS12placeholders2_9E - _ZN34_INTERNAL_c51f7a0b_4_k_cu_2a2919834cuda3std3__47nulloptE)
_ZN34_INTERNAL_c51f7a0b_4_k_cu_2a2919834cuda3std3__47nulloptE:
	.zero		1
	.type		_ZN34_INTERNAL_c51f7a0b_4_k_cu_2a2919836thrust24THRUST_300001_SM_1000_NS12placeholders2_9E,@object
	.size		_ZN34_INTERNAL_c51f7a0b_4_k_cu_2a2919836thrust24THRUST_300001_SM_1000_NS12placeholders2_9E,(_ZN34_INTERNAL_c51f7a0b_4_k_cu_2a2919834cuda3std3__436_GLOBAL__N__c51f7a0b_4_k_cu_2a2919836ignoreE - _ZN34_INTERNAL_c51f7a0b_4_k_cu_2a2919836thrust24THRUST_300001_SM_1000_NS12placeholders2_9E)
_ZN34_INTERNAL_c51f7a0b_4_k_cu_2a2919836thrust24THRUST_300001_SM_1000_NS12placeholders2_9E:
	.zero		1
	.type		_ZN34_INTERNAL_c51f7a0b_4_k_cu_2a2919834cuda3std3__436_GLOBAL__N__c51f7a0b_4_k_cu_2a2919836ignoreE,@object
	.size		_ZN34_INTERNAL_c51f7a0b_4_k_cu_2a2919834cuda3std3__436_GLOBAL__N__c51f7a0b_4_k_cu_2a2919836ignoreE,(_ZN34_INTERNAL_c51f7a0b_4_k_cu_2a2919834cuda3std6ranges3__45__cpo4dataE - _ZN34_INTERNAL_c51f7a0b_4_k_cu_2a2919834cuda3std3__436_GLOBAL__N__c51f7a0b_4_k_cu_2a2919836ignoreE)
_ZN34_INTERNAL_c51f7a0b_4_k_cu_2a2919834cuda3std3__436_GLOBAL__N__c51f7a0b_4_k_cu_2a2919836ignoreE:
	.zero		1
	.type		_ZN34_INTERNAL_c51f7a0b_4_k_cu_2a2919834cuda3std6ranges3__45__cpo4dataE,@object
	.size		_ZN34_INTERNAL_c51f7a0b_4_k_cu_2a2919834cuda3std6ranges3__45__cpo4dataE,(_ZN34_INTERNAL_c51f7a0b_4_k_cu_2a2919836thrust24THRUST_300001_SM_1000_NS12placeholders2_1E - _ZN34_INTERNAL_c51f7a0b_4_k_cu_2a2919834cuda3std6ranges3__45__cpo4dataE)
_ZN34_INTERNAL_c51f7a0b_4_k_cu_2a2919834cuda3std6ranges3__45__cpo4dataE:
	.zero		1
	.type		_ZN34_INTERNAL_c51f7a0b_4_k_cu_2a2919836thrust24THRUST_300001_SM_1000_NS12placeholders2_1E,@object
	.size		_ZN34_INTERNAL_c51f7a0b_4_k_cu_2a2919836thrust24THRUST_300001_SM_1000_NS12placeholders2_1E,(_ZN34_INTERNAL_c51f7a0b_4_k_cu_2a2919834cuda3std3__45__cpo5beginE - _ZN34_INTERNAL_c51f7a0b_4_k_cu_2a2919836thrust24THRUST_300001_SM_1000_NS12placeholders2_1E)
_ZN34_INTERNAL_c51f7a0b_4_k_cu_2a2919836thrust24THRUST_300001_SM_1000_NS12placeholders2_1E:
	.zero		1
	.type		_ZN34_INTERNAL_c51f7a0b_4_k_cu_2a2919834cuda3std3__45__cpo5beginE,@object
	.size		_ZN34_INTERNAL_c51f7a0b_4_k_cu_2a2919834cuda3std3__45__cpo5beginE,(_ZN34_INTERNAL_c51f7a0b_4_k_cu_2a2919834cuda3std6ranges3__45__cpo5beginE - _ZN34_INTERNAL_c51f7a0b_4_k_cu_2a2919834cuda3std3__45__cpo5beginE)
_ZN34_INTERNAL_c51f7a0b_4_k_cu_2a2919834cuda3std3__45__cpo5beginE:
	.zero		1
	.type		_ZN34_INTERNAL_c51f7a0b_4_k_cu_2a2919834cuda3std6ranges3__45__cpo5beginE,@object
	.size		_ZN34_INTERNAL_c51f7a0b_4_k_cu_2a2919834cuda3std6ranges3__45__cpo5beginE,(_ZN34_INTERNAL_c51f7a0b_4_k_cu_2a2919836thrust24THRUST_300001_SM_1000_NS12placeholders2_6E - _ZN34_INTERNAL_c51f7a0b_4_k_cu_2a2919834cuda3std6ranges3__45__cpo5beginE)
_ZN34_INTERNAL_c51f7a0b_4_k_cu_2a2919834cuda3std6ranges3__45__cpo5beginE:
	.zero		1
	.type		_ZN34_INTERNAL_c51f7a0b_4_k_cu_2a2919836thrust24THRUST_300001_SM_1000_NS12placeholders2_6E,@object
	.size		_ZN34_INTERNAL_c51f7a0b_4_k_cu_2a2919836thrust24THRUST_300001_SM_1000_NS12placeholders2_6E,(_ZN34_INTERNAL_c51f7a0b_4_k_cu_2a2919834cuda3std3__45__cpo4rendE - _ZN34_INTERNAL_c51f7a0b_4_k_cu_2a2919836thrust24THRUST_300001_SM_1000_NS12placeholders2_6E)
_ZN34_INTERNAL_c51f7a0b_4_k_cu_2a2919836thrust24THRUST_300001_SM_1000_NS12placeholders2_6E:
	.zero		1
	.type		_ZN34_INTERNAL_c51f7a0b_4_k_cu_2a2919834cuda3std3__45__cpo4rendE,@object
	.size		_ZN34_INTERNAL_c51f7a0b_4_k_cu_2a2919834cuda3std3__45__cpo4rendE,(_ZN34_INTERNAL_c51f7a0b_4_k_cu_2a2919834cuda3std6ranges3__45__cpo9iter_swapE - _ZN34_INTERNAL_c51f7a0b_4_k_cu_2a2919834cuda3std3__45__cpo4rendE)
_ZN34_INTERNAL_c51f7a0b_4_k_cu_2a2919834cuda3std3__45__cpo4rendE:
	.zero		1
	.type		_ZN34_INTERNAL_c51f7a0b_4_k_cu_2a2919834cuda3std6ranges3__45__cpo9iter_swapE,@object
	.size		_ZN34_INTERNAL_c51f7a0b_4_k_cu_2a2919834cuda3std6ranges3__45__cpo9iter_swapE,(_ZN34_INTERNAL_c51f7a0b_4_k_cu_2a2919836thrust24THRUST_300001_SM_1000_NS8cuda_cub3parE - _ZN34_INTERNAL_c51f7a0b_4_k_cu_2a2919834cuda3std6ranges3__45__cpo9iter_swapE)
_ZN34_INTERNAL_c51f7a0b_4_k_cu_2a2919834cuda3std6ranges3__45__cpo9iter_swapE:
	.zero		1
	.type		_ZN34_INTERNAL_c51f7a0b_4_k_cu_2a2919836thrust24THRUST_300001_SM_1000_NS8cuda_cub3parE,@object
	.size		_ZN34_INTERNAL_c51f7a0b_4_k_cu_2a2919836thrust24THRUST_300001_SM_1000_NS8cuda_cub3parE,(_ZN34_INTERNAL_c51f7a0b_4_k_cu_2a2919834cuda3std3__48unexpectE - _ZN34_INTERNAL_c51f7a0b_4_k_cu_2a2919836thrust24THRUST_300001_SM_1000_NS8cuda_cub3parE)
_ZN34_INTERNAL_c51f7a0b_4_k_cu_2a2919836thrust24THRUST_300001_SM_1000_NS8cuda_cub3parE:
	.zero		1
	.type		_ZN34_INTERNAL_c51f7a0b_4_k_cu_2a2919834cuda3std3__48unexpectE,@object
	.size		_ZN34_INTERNAL_c51f7a0b_4_k_cu_2a2919834cuda3std3__48unexpectE,(_ZN34_INTERNAL_c51f7a0b_4_k_cu_2a2919836thrust24THRUST_300001_SM_1000_NS12placeholders3_10E - _ZN34_INTERNAL_c51f7a0b_4_k_cu_2a2919834cuda3std3__48unexpectE)
_ZN34_INTERNAL_c51f7a0b_4_k_cu_2a2919834cuda3std3__48unexpectE:
	.zero		1
	.type		_ZN34_INTERNAL_c51f7a0b_4_k_cu_2a2919836thrust24THRUST_300001_SM_1000_NS12placeholders3_10E,@object
	.size		_ZN34_INTERNAL_c51f7a0b_4_k_cu_2a2919836thrust24THRUST_300001_SM_1000_NS12placeholders3_10E,(_ZN34_INTERNAL_c51f7a0b_4_k_cu_2a2919834cuda3std3__419piecewise_constructE - _ZN34_INTERNAL_c51f7a0b_4_k_cu_2a2919836thrust24THRUST_300001_SM_1000_NS12placeholders3_10E)
_ZN34_INTERNAL_c51f7a0b_4_k_cu_2a2919836thrust24THRUST_300001_SM_1000_NS12placeholders3_10E:
	.zero		1
	.type		_ZN34_INTERNAL_c51f7a0b_4_k_cu_2a2919834cuda3std3__419piecewise_constructE,@object
	.size		_ZN34_INTERNAL_c51f7a0b_4_k_cu_2a2919834cuda3std3__419piecewise_constructE,(_ZN34_INTERNAL_c51f7a0b_4_k_cu_2a2919834cuda3std6ranges3__45__cpo5cdataE - _ZN34_INTERNAL_c51f7a0b_4_k_cu_2a2919834cuda3std3__419piecewise_constructE)
_ZN34_INTERNAL_c51f7a0b_4_k_cu_2a2919834cuda3std3__419piecewise_constructE:
	.zero		1
	.type		_ZN34_INTERNAL_c51f7a0b_4_k_cu_2a2919834cuda3std6ranges3__45__cpo5cdataE,@object
	.size		_ZN34_INTERNAL_c51f7a0b_4_k_cu_2a2919834cuda3std6ranges3__45__cpo5cdataE,(_ZN34_INTERNAL_c51f7a0b_4_k_cu_2a2919836thrust24THRUST_300001_SM_1000_NS12placeholders2_2E - _ZN34_INTERNAL_c51f7a0b_4_k_cu_2a2919834cuda3std6ranges3__45__cpo5cdataE)
_ZN34_INTERNAL_c51f7a0b_4_k_cu_2a2919834cuda3std6ranges3__45__cpo5cdataE:
	.zero		1
	.type		_ZN34_INTERNAL_c51f7a0b_4_k_cu_2a2919836thrust24THRUST_300001_SM_1000_NS12placeholders2_2E,@object
	.size		_ZN34_INTERNAL_c51f7a0b_4_k_cu_2a2919836thrust24THRUST_300001_SM_1000_NS12placeholders2_2E,(_ZN34_INTERNAL_c51f7a0b_4_k_cu_2a2919834cuda3std3__45__cpo3endE - _ZN34_INTERNAL_c51f7a0b_4_k_cu_2a2919836thrust24THRUST_300001_SM_1000_NS12placeholders2_2E)
_ZN34_INTERNAL_c51f7a0b_4_k_cu_2a2919836thrust24THRUST_300001_SM_1000_NS12placeholders2_2E:
	.zero		1
	.type		_ZN34_INTERNAL_c51f7a0b_4_k_cu_2a2919834cuda3std3__45__cpo3endE,@object
	.size		_ZN34_INTERNAL_c51f7a0b_4_k_cu_2a2919834cuda3std3__45__cpo3endE,(_ZN34_INTERNAL_c51f7a0b_4_k_cu_2a2919834cuda3std6ranges3__45__cpo3endE - _ZN34_INTERNAL_c51f7a0b_4_k_cu_2a2919834cuda3std3__45__cpo3endE)
_ZN34_INTERNAL_c51f7a0b_4_k_cu_2a2919834cuda3std3__45__cpo3endE:
	.zero		1
	.type		_ZN34_INTERNAL_c51f7a0b_4_k_cu_2a2919834cuda3std6ranges3__45__cpo3endE,@object
	.size		_ZN34_INTERNAL_c51f7a0b_4_k_cu_2a2919834cuda3std6ranges3__45__cpo3endE,(_ZN34_INTERNAL_c51f7a0b_4_k_cu_2a2919836thrust24THRUST_300001_SM_1000_NS12placeholders2_8E - _ZN34_INTERNAL_c51f7a0b_4_k_cu_2a2919834cuda3std6ranges3__45__cpo3endE)
_ZN34_INTERNAL_c51f7a0b_4_k_cu_2a2919834cuda3std6ranges3__45__cpo3endE:
	.zero		1
	.type		_ZN34_INTERNAL_c51f7a0b_4_k_cu_2a2919836thrust24THRUST_300001_SM_1000_NS12placeholders2_8E,@object
	.size		_ZN34_INTERNAL_c51f7a0b_4_k_cu_2a2919836thrust24THRUST_300001_SM_1000_NS12placeholders2_8E,(_ZN34_INTERNAL_c51f7a0b_4_k_cu_2a2919834cuda3std3__45__cpo5crendE - _ZN34_INTERNAL_c51f7a0b_4_k_cu_2a2919836thrust24THRUST_300001_SM_1000_NS12placeholders2_8E)
_ZN34_INTERNAL_c51f7a0b_4_k_cu_2a2919836thrust24THRUST_300001_SM_1000_NS12placeholders2_8E:
	.zero		1
	.type		_ZN34_INTERNAL_c51f7a0b_4_k_cu_2a2919834cuda3std3__45__cpo5crendE,@object
	.size		_ZN34_INTERNAL_c51f7a0b_4_k_cu_2a2919834cuda3std3__45__cpo5crendE,(_ZN34_INTERNAL_c51f7a0b_4_k_cu_2a2919834cuda3std6ranges3__45__cpo4prevE - _ZN34_INTERNAL_c51f7a0b_4_k_cu_2a2919834cuda3std3__45__cpo5crendE)
_ZN34_INTERNAL_c51f7a0b_4_k_cu_2a2919834cuda3std3__45__cpo5crendE:
	.zero		1
	.type		_ZN34_INTERNAL_c51f7a0b_4_k_cu_2a2919834cuda3std6ranges3__45__cpo4prevE,@object
	.size		_ZN34_INTERNAL_c51f7a0b_4_k_cu_2a2919834cuda3std6ranges3__45__cpo4prevE,(_ZN34_INTERNAL_c51f7a0b_4_k_cu_2a2919836thrust24THRUST_300001_SM_1000_NS6system6detail10sequential3seqE - _ZN34_INTERNAL_c51f7a0b_4_k_cu_2a2919834cuda3std6ranges3__45__cpo4prevE)
_ZN34_INTERNAL_c51f7a0b_4_k_cu_2a2919834cuda3std6ranges3__45__cpo4prevE:
	.zero		1
	.type		_ZN34_INTERNAL_c51f7a0b_4_k_cu_2a2919836thrust24THRUST_300001_SM_1000_NS6system6detail10sequential3seqE,@object
	.size		_ZN34_INTERNAL_c51f7a0b_4_k_cu_2a2919836thrust24THRUST_300001_SM_1000_NS6system6detail10sequential3seqE,(_ZN34_INTERNAL_c51f7a0b_4_k_cu_2a2919834cuda3std6ranges3__45__cpo9iter_moveE - _ZN34_INTERNAL_c51f7a0b_4_k_cu_2a2919836thrust24THRUST_300001_SM_1000_NS6system6detail10sequential3seqE)
_ZN34_INTERNAL_c51f7a0b_4_k_cu_2a2919836thrust24THRUST_300001_SM_1000_NS6system6detail10sequential3seqE:
	.zero		1
	.type		_ZN34_INTERNAL_c51f7a0b_4_k_cu_2a2919834cuda3std6ranges3__45__cpo9iter_moveE,@object
	.size		_ZN34_INTERNAL_c51f7a0b_4_k_cu_2a2919834cuda3std6ranges3__45__cpo9iter_moveE,(_ZN34_INTERNAL_c51f7a0b_4_k_cu_2a2919836thrust24THRUST_300001_SM_1000_NS12placeholders2_4E - _ZN34_INTERNAL_c51f7a0b_4_k_cu_2a2919834cuda3std6ranges3__45__cpo9iter_moveE)
_ZN34_INTERNAL_c51f7a0b_4_k_cu_2a2919834cuda3std6ranges3__45__cpo9iter_moveE:
	.zero		1
	.type		_ZN34_INTERNAL_c51f7a0b_4_k_cu_2a2919836thrust24THRUST_300001_SM_1000_NS12placeholders2_4E,@object
	.size		_ZN34_INTERNAL_c51f7a0b_4_k_cu_2a2919836thrust24THRUST_300001_SM_1000_NS12placeholders2_4E,(_ZN34_INTERNAL_c51f7a0b_4_k_cu_2a2919834cuda3std3__45__cpo4cendE - _ZN34_INTERNAL_c51f7a0b_4_k_cu_2a2919836thrust24THRUST_300001_SM_1000_NS12placeholders2_4E)
_ZN34_INTERNAL_c51f7a0b_4_k_cu_2a2919836thrust24THRUST_300001_SM_1000_NS12placeholders2_4E:
	.zero		1
	.type		_ZN34_INTERNAL_c51f7a0b_4_k_cu_2a2919834cuda3std3__45__cpo4cendE,@object
	.size		_ZN34_INTERNAL_c51f7a0b_4_k_cu_2a2919834cuda3std3__45__cpo4cendE,(_ZN34_INTERNAL_c51f7a0b_4_k_cu_2a2919834cuda3std6ranges3__45__cpo4cendE - _ZN34_INTERNAL_c51f7a0b_4_k_cu_2a2919834cuda3std3__45__cpo4cendE)
_ZN34_INTERNAL_c51f7a0b_4_k_cu_2a2919834cuda3std3__45__cpo4cendE:
	.zero		1
	.type		_ZN34_INTERNAL_c51f7a0b_4_k_cu_2a2919834cuda3std6ranges3__45__cpo4cendE,@object
	.size		_ZN34_INTERNAL_c51f7a0b_4_k_cu_2a2919834cuda3std6ranges3__45__cpo4cendE,(_ZN34_INTERNAL_c51f7a0b_4_k_cu_2a2919834cuda3std3__420unreachable_sentinelE - _ZN34_INTERNAL_c51f7a0b_4_k_cu_2a2919834cuda3std6ranges3__45__cpo4cendE)
_ZN34_INTERNAL_c51f7a0b_4_k_cu_2a2919834cuda3std6ranges3__45__cpo4cendE:
	.zero		1
	.type		_ZN34_INTERNAL_c51f7a0b_4_k_cu_2a2919834cuda3std3__420unreachable_sentinelE,@object
	.size		_ZN34_INTERNAL_c51f7a0b_4_k_cu_2a2919834cuda3std3__420unreachable_sentinelE,(_ZN34_INTERNAL_c51f7a0b_4_k_cu_2a2919834cuda3std6ranges3__45__cpo5ssizeE - _ZN34_INTERNAL_c51f7a0b_4_k_cu_2a2919834cuda3std3__420unreachable_sentinelE)
_ZN34_INTERNAL_c51f7a0b_4_k_cu_2a2919834cuda3std3__420unreachable_sentinelE:
	.zero		1
	.type		_ZN34_INTERNAL_c51f7a0b_4_k_cu_2a2919834cuda3std6ranges3__45__cpo5ssizeE,@object
	.size		_ZN34_INTERNAL_c51f7a0b_4_k_cu_2a2919834cuda3std6ranges3__45__cpo5ssizeE,(.L_66 - _ZN34_INTERNAL_c51f7a0b_4_k_cu_2a2919834cuda3std6ranges3__45__cpo5ssizeE)
_ZN34_INTERNAL_c51f7a0b_4_k_cu_2a2919834cuda3std6ranges3__45__cpo5ssizeE:
	.zero		1
.L_66:


//--------------------- .nv.constant0._ZN3cub18CUB_300001_SM_10006detail11EmptyKernelIvEEvv --------------------------
	.section	.nv.constant0._ZN3cub18CUB_300001_SM_10006detail11EmptyKernelIvEEvv,"a",@progbits
	.sectionflags	@""
	.align	4
.nv.constant0._ZN3cub18CUB_300001_SM_10006detail11EmptyKernelIvEEvv:
	.zero		896


//--------------------- .nv.constant0._Z17copyDeviceToArrayPiS_ --------------------------
	.section	.nv.constant0._Z17copyDeviceToArrayPiS_,"a",@progbits
	.sectionflags	@""
	.align	4
.nv.constant0._Z17copyDeviceToArrayPiS_:
	.zero		912


//--------------------- .nv.constant0._Z24copyDeviceVarToDeviceMemPiS_ --------------------------
	.section	.nv.constant0._Z24copyDeviceVarToDeviceMemPiS_,"a",@progbits
	.sectionflags	@""
	.align	4
.nv.constant0._Z24copyDeviceVarToDeviceMemPiS_:
	.zero		912


//--------------------- .nv.constant0._Z19initializeWithIndexii --------------------------
	.section	.nv.constant0._Z19initializeWithIndexii,"a",@progbits
	.sectionflags	@""
	.align	4
.nv.constant0._Z19initializeWithIndexii:
	.zero		904


//--------------------- .nv.constant0._Z8getlabelPiS_i --------------------------
	.section	.nv.constant0._Z8getlabelPiS_i,"a",@progbits
	.sectionflags	@""
	.align	4
.nv.constant0._Z8getlabelPiS_i:
	.zero		916


//--------------------- .nv.constant0._Z17applyDeltaBuffer1v --------------------------
	.section	.nv.constant0._Z17applyDeltaBuffer1v,"a",@progbits
	.sectionflags	@""
	.align	4
.nv.constant0._Z17applyDeltaBuffer1v:
	.zero		896


//--------------------- .nv.constant0._Z17initialize2DArrayPPdPii --------------------------
	.section	.nv.constant0._Z17initialize2DArrayPPdPii,"a",@progbits
	.sectionflags	@""
	.align	4
.nv.constant0._Z17initialize2DArrayPPdPii:
	.zero		916


//--------------------- .nv.constant0._Z9fixpath11i --------------------------
	.section	.nv.constant0._Z9fixpath11i,"a",@progbits
	.sectionflags	@""
	.align	4
.nv.constant0._Z9fixpath11i:
	.zero		900


//--------------------- .nv.constant0._Z17initializeKernel1d --------------------------
	.section	.nv.constant0._Z17initializeKernel1d,"a",@progbits
	.sectionflags	@""
	.align	4
.nv.constant0._Z17initializeKernel1d:
	.zero		904


//--------------------- .nv.constant0._Z16initializeKerneld --------------------------
	.section	.nv.constant0._Z16initializeKerneld,"a",@progbits
	.sectionflags	@""
	.align	4
.nv.constant0._Z16initializeKerneld:
	.zero		904


//--------------------- .nv.constant0._Z18fix_maxi_critical1ii --------------------------
	.section	.nv.constant0._Z18fix_maxi_critical1ii,"a",@progbits
	.sectionflags	@""
	.align	4
.nv.constant0._Z18fix_maxi_critical1ii:
	.zero		904


//--------------------- .nv.constant0._Z17clearStacksKernel13LockFreeStackIdE --------------------------
	.section	.nv.constant0._Z17clearStacksKernel13LockFreeStackIdE,"a",@progbits
	.sectionflags	@""
	.align	4
.nv.constant0._Z17clearStacksKernel13LockFreeStackIdE:
	.zero		904


//--------------------- .nv.constant0._Z16computeAdjacencyv --------------------------
	.section	.nv.constant0._Z16computeAdjacencyv,"a",@progbits
	.sectionflags	@""
	.align	4
.nv.constant0._Z16computeAdjacencyv:
	.zero		896


//--------------------- .nv.constant0._Z17freeDeviceMemory1v --------------------------
	.section	.nv.constant0._Z17freeDeviceMemory1v,"a",@progbits
	.sectionflags	@""
	.align	4
.nv.constant0._Z17freeDeviceMemory1v:
	.zero		896


//--------------------- .nv.constant0._Z16freeDeviceMemoryv --------------------------
	.section	.nv.constant0._Z16freeDeviceMemoryv,"a",@progbits
	.sectionflags	@""
	.align	4
.nv.constant0._Z16freeDeviceMemoryv:
	.zero		896


//--------------------- .nv.constant0._Z21get_wrong_index_path1v --------------------------
	.section	.nv.constant0._Z21get_wrong_index_path1v,"a",@progbits
	.sectionflags	@""
	.align	4
.nv.constant0._Z21get_wrong_index_path1v:
	.zero		896


//--------------------- .nv.constant0._Z10iscriticlev --------------------------
	.section	.nv.constant0._Z10iscriticlev,"a",@progbits
	.sectionflags	@""
	.align	4
.nv.constant0._Z10iscriticlev:
	.zero		896


//--------------------- .nv.constant0._Z18checkElementKernelPiiiPb --------------------------
	.section	.nv.constant0._Z18checkElementKernelPiiiPb,"a",@progbits
	.sectionflags	@""
	.align	4
.nv.constant0._Z18checkElementKernelPiiiPb:
	.zero		920


//--------------------- .nv.constant0._Z14find_directioni --------------------------
	.section	.nv.constant0._Z14find_directioni,"a",@progbits
	.sectionflags	@""
	.align	4
.nv.constant0._Z14find_directioni:
	.zero		900


//--------------------- .nv.constant0._Z19copy_array_to_stackPiPdi --------------------------
	.section	.nv.constant0._Z19copy_array_to_stackPiPdi,"a",@progbits
	.sectionflags	@""
	.align	4
.nv.constant0._Z19copy_array_to_stackPiPdi:
	.zero		916


//--------------------- SYMBOLS --------------------------

	.type		.nv.reservedSmem.offset0,@object
	.size		.nv.reservedSmem.offset0,0x4
	.type		free,@function
